def attn_fwd(
    Q,
    K,
    V,
    Out,
    Lse,
    sm_scale,
    stride_qz,
    stride_qh,
    stride_qm,
    stride_qk,
    stride_kz,
    stride_kh,
    stride_kn,
    stride_kk,
    stride_vz,
    stride_vh,
    stride_vn,
    stride_vk,
    stride_oz,
    stride_oh,
    stride_om,
    stride_ok,
    seqlen_q,
    seqlen_k,
    BLOCK_M: tl.constexpr,
    BLOCK_N: tl.constexpr,
    HEAD_DIM: tl.constexpr,
    CAUSAL: tl.constexpr,
):
    start_m = tl.program_id(0)
    off_hz = tl.program_id(1)
    q_off = off_hz * stride_qh
    k_off = off_hz * stride_kh
    v_off = off_hz * stride_vh
    offs_m = start_m * BLOCK_M + tl.arange(0, BLOCK_M)
    offs_d = tl.arange(0, HEAD_DIM)
    offs_n = tl.arange(0, BLOCK_N)
    q_ptrs = Q + q_off + offs_m[:, None] * stride_qm + offs_d[None, :] * stride_qk
    k_ptrs = K + k_off + offs_d[:, None] * stride_kk + offs_n[None, :] * stride_kn
    v_ptrs = V + v_off + offs_n[:, None] * stride_vn + offs_d[None, :] * stride_vk
    m_i = tl.full([BLOCK_M], float("-inf"), dtype=tl.float32)
    l_i = tl.zeros([BLOCK_M], dtype=tl.float32) + 1.0
    acc = tl.zeros([BLOCK_M, HEAD_DIM], dtype=tl.float32)
    q = tl.load(q_ptrs)
    acc, l_i, m_i = _attn_fwd_inner(
        acc,
        l_i,
        m_i,
        q,
        k_ptrs,
        v_ptrs,
        sm_scale,
        stride_kn,
        stride_vn,
        start_m,
        seqlen_k,
        BLOCK_M,
        BLOCK_N,
        HEAD_DIM,
        CAUSAL,
    )
    acc = acc / l_i[:, None]
    lse = m_i + tl.math.log2(l_i) / 1.4426950408889634
    o_ptrs = (
        Out
        + off_hz * stride_oh
        + offs_m[:, None] * stride_om
        + offs_d[None, :] * stride_ok
    )
    tl.store(o_ptrs, acc.to(Out.dtype.element_ty))
    tl.store(Lse + off_hz * seqlen_q + offs_m, lse)

# config = {"BLOCK_M": 128, "BLOCK_N": 32, "HEAD_DIM": 512, "arch": "sm_90", "causal": false, "dtype": "bf16", "num_stages": 2, "num_warps": 4}
# arch = sm_90


// ===== COMPILED SASS (sm_90a) =====

	.target	sm_90a

	.elftype	@"ET_EXEC"


//--------------------- .note.nv.tkinfo           --------------------------
	.section	.note.nv.tkinfo,"",@"SHT_NOTE"
	.sectionflags	@"SHF_NOTE_NV_TKINFO"
	.tkinfo
        /*0018*/ 	.word	0x00000002
        /*0030*/ 	.string	""
        /*0030*/ 	.string	"ptxas"
        /*0030*/ 	.string	"Cuda compilation tools, release 13.0, V13.0.88"
        /*0030*/ 	.string	"Build cuda_13.0.r13.0/compiler.36424714_0"
        /*0030*/ 	.string	"-v  -suppress-debug-info  -lineinfo  -arch sm_90a "



//--------------------- .note.nv.cuinfo           --------------------------
	.section	.note.nv.cuinfo,"",@"SHT_NOTE"
	.sectionflags	@"SHF_NOTE_NV_CUINFO"
        /*0018*/ 	.short	0x0002
        /*001a*/ 	.short	0x005a
        /*001c*/ 	.short	0x0082
	.zero		2


//--------------------- .nv.info                  --------------------------
	.section	.nv.info,"",@"SHT_CUDA_INFO"
	.align	4


	//----- nvinfo : EIATTR_REGCOUNT
	.align		4
        /*0000*/ 	.byte	0x04, 0x2f
        /*0002*/ 	.short	(.L_2 - .L_1)
	.align		4
.L_1:
        /*0004*/ 	.word	index@(attn_fwd)
        /*0008*/ 	.word	0x000000ff


	//----- nvinfo : EIATTR_FRAME_SIZE
	.align		4
.L_2:
        /*000c*/ 	.byte	0x04, 0x11
        /*000e*/ 	.short	(.L_4 - .L_3)
	.align		4
.L_3:
        /*0010*/ 	.word	index@(attn_fwd)
        /*0014*/ 	.word	0x000014c0


	//----- nvinfo : EIATTR_MIN_STACK_SIZE
	.align		4
.L_4:
        /*0018*/ 	.byte	0x04, 0x12
        /*001a*/ 	.short	(.L_6 - .L_5)
	.align		4
.L_5:
        /*001c*/ 	.word	index@(attn_fwd)
        /*0020*/ 	.word	0x000014c0
.L_6:


//--------------------- .nv.compat                --------------------------
	.section	.nv.compat,"",@"SHT_CUDA_COMPAT_INFO"
	.align	4
        /*0000*/ 	.byte	0x02, 0x09, 0x01, 0x00, 0x02, 0x02, 0x04, 0x00, 0x02, 0x05, 0x05, 0x00, 0x03, 0x07, 0x01, 0x01
        /*0010*/ 	.byte	0x02, 0x03, 0x00, 0x00, 0x02, 0x06, 0x01, 0x00, 0x04, 0x0b, 0x08, 0x00, 0x00, 0x00, 0x00, 0x00
        /*0020*/ 	.byte	0x00, 0x00, 0x00, 0x00


//--------------------- .nv.info.attn_fwd         --------------------------
	.section	.nv.info.attn_fwd,"",@"SHT_CUDA_INFO"
	.sectionflags	@""
	.align	4


	//----- nvinfo : EIATTR_CUDA_API_VERSION
	.align		4
        /*0000*/ 	.byte	0x04, 0x37
        /*0002*/ 	.short	(.L_8 - .L_7)
.L_7:
        /*0004*/ 	.word	0x00000082


	//----- nvinfo : EIATTR_KPARAM_INFO
	.align		4
.L_8:
        /*0008*/ 	.byte	0x04, 0x17
        /*000a*/ 	.short	(.L_10 - .L_9)
.L_9:
        /*000c*/ 	.word	0x00000000
        /*0010*/ 	.short	0x0019
        /*0012*/ 	.short	0x0080
        /*0014*/ 	.byte	0x00, 0xf4, 0x21, 0x00


	//----- nvinfo : EIATTR_KPARAM_INFO
	.align		4
.L_10:
        /*0018*/ 	.byte	0x04, 0x17
        /*001a*/ 	.short	(.L_12 - .L_11)
.L_11:
        /*001c*/ 	.word	0x00000000
        /*0020*/ 	.short	0x0018
        /*0022*/ 	.short	0x0078
        /*0024*/ 	.byte	0x00, 0xf4, 0x21, 0x00


	//----- nvinfo : EIATTR_KPARAM_INFO
	.align		4
.L_12:
        /*0028*/ 	.byte	0x04, 0x17
        /*002a*/ 	.short	(.L_14 - .L_13)
.L_13:
        /*002c*/ 	.word	0x00000000
        /*0030*/ 	.short	0x0017
        /*0032*/ 	.short	0x0070
        /*0034*/ 	.byte	0x00, 0xf0, 0x11, 0x00


	//----- nvinfo : EIATTR_KPARAM_INFO
	.align		4
.L_14:
        /*0038*/ 	.byte	0x04, 0x17
        /*003a*/ 	.short	(.L_16 - .L_15)
.L_15:
        /*003c*/ 	.word	0x00000000
        /*0040*/ 	.short	0x0016
        /*0042*/ 	.short	0x006c
        /*0044*/ 	.byte	0x00, 0xf0, 0x11, 0x00


	//----- nvinfo : EIATTR_KPARAM_INFO
	.align		4
.L_16:
        /*0048*/ 	.byte	0x04, 0x17
        /*004a*/ 	.short	(.L_18 - .L_17)
.L_17:
        /*004c*/ 	.word	0x00000000
        /*0050*/ 	.short	0x0015
        /*0052*/ 	.short	0x0068
        /*0054*/ 	.byte	0x00, 0xf0, 0x11, 0x00


	//----- nvinfo : EIATTR_KPARAM_INFO
	.align		4
.L_18:
        /*0058*/ 	.byte	0x04, 0x17
        /*005a*/ 	.short	(.L_20 - .L_19)
.L_19:
        /*005c*/ 	.word	0x00000000
        /*0060*/ 	.short	0x0014
        /*0062*/ 	.short	0x0064
        /*0064*/ 	.byte	0x00, 0xf0, 0x11, 0x00


	//----- nvinfo : EIATTR_KPARAM_INFO
	.align		4
.L_20:
        /*0068*/ 	.byte	0x04, 0x17
        /*006a*/ 	.short	(.L_22 - .L_21)
.L_21:
        /*006c*/ 	.word	0x00000000
        /*0070*/ 	.short	0x0013
        /*0072*/ 	.short	0x0060
        /*0074*/ 	.byte	0x00, 0xf0, 0x11, 0x00


	//----- nvinfo : EIATTR_KPARAM_INFO
	.align		4
.L_22:
        /*0078*/ 	.byte	0x04, 0x17
        /*007a*/ 	.short	(.L_24 - .L_23)
.L_23:
        /*007c*/ 	.word	0x00000000
        /*0080*/ 	.short	0x0012
        /*0082*/ 	.short	0x005c
        /*0084*/ 	.byte	0x00, 0xf0, 0x11, 0x00


	//----- nvinfo : EIATTR_KPARAM_INFO
	.align		4
.L_24:
        /*0088*/ 	.byte	0x04, 0x17
        /*008a*/ 	.short	(.L_26 - .L_25)
.L_25:
        /*008c*/ 	.word	0x00000000
        /*0090*/ 	.short	0x0011
        /*0092*/ 	.short	0x0058
        /*0094*/ 	.byte	0x00, 0xf0, 0x11, 0x00


	//----- nvinfo : EIATTR_KPARAM_INFO
	.align		4
.L_26:
        /*0098*/ 	.byte	0x04, 0x17
        /*009a*/ 	.short	(.L_28 - .L_27)
.L_27:
        /*009c*/ 	.word	0x00000000
        /*00a0*/ 	.short	0x0010
        /*00a2*/ 	.short	0x0054
        /*00a4*/ 	.byte	0x00, 0xf0, 0x11, 0x00


	//----- nvinfo : EIATTR_KPARAM_INFO
	.align		4
.L_28:
        /*00a8*/ 	.byte	0x04, 0x17
        /*00aa*/ 	.short	(.L_30 - .L_29)
.L_29:
        /*00ac*/ 	.word	0x00000000
        /*00b0*/ 	.short	0x000f
        /*00b2*/ 	.short	0x0050
        /*00b4*/ 	.byte	0x00, 0xf0, 0x11, 0x00


	//----- nvinfo : EIATTR_KPARAM_INFO
	.align		4
.L_30:
        /*00b8*/ 	.byte	0x04, 0x17
        /*00ba*/ 	.short	(.L_32 - .L_31)
.L_31:
        /*00bc*/ 	.word	0x00000000
        /*00c0*/ 	.short	0x000e
        /*00c2*/ 	.short	0x004c
        /*00c4*/ 	.byte	0x00, 0xf0, 0x11, 0x00


	//----- nvinfo : EIATTR_KPARAM_INFO
	.align		4
.L_32:
        /*00c8*/ 	.byte	0x04, 0x17
        /*00ca*/ 	.short	(.L_34 - .L_33)
.L_33:
        /*00cc*/ 	.word	0x00000000
        /*00d0*/ 	.short	0x000d
        /*00d2*/ 	.short	0x0048
        /*00d4*/ 	.byte	0x00, 0xf0, 0x11, 0x00


	//----- nvinfo : EIATTR_KPARAM_INFO
	.align		4
.L_34:
        /*00d8*/ 	.byte	0x04, 0x17
        /*00da*/ 	.short	(.L_36 - .L_35)
.L_35:
        /*00dc*/ 	.word	0x00000000
        /*00e0*/ 	.short	0x000c
        /*00e2*/ 	.short	0x0044
        /*00e4*/ 	.byte	0x00, 0xf0, 0x11, 0x00


	//----- nvinfo : EIATTR_KPARAM_INFO
	.align		4
.L_36:
        /*00e8*/ 	.byte	0x04, 0x17
        /*00ea*/ 	.short	(.L_38 - .L_37)
.L_37:
        /*00ec*/ 	.word	0x00000000
        /*00f0*/ 	.short	0x000b
        /*00f2*/ 	.short	0x0040
        /*00f4*/ 	.byte	0x00, 0xf0, 0x11, 0x00


	//----- nvinfo : EIATTR_KPARAM_INFO
	.align		4
.L_38:
        /*00f8*/ 	.byte	0x04, 0x17
        /*00fa*/ 	.short	(.L_40 - .L_39)
.L_39:
        /*00fc*/ 	.word	0x00000000
        /*0100*/ 	.short	0x000a
        /*0102*/ 	.short	0x003c
        /*0104*/ 	.byte	0x00, 0xf0, 0x11, 0x00


	//----- nvinfo : EIATTR_KPARAM_INFO
	.align		4
.L_40:
        /*0108*/ 	.byte	0x04, 0x17
        /*010a*/ 	.short	(.L_42 - .L_41)
.L_41:
        /*010c*/ 	.word	0x00000000
        /*0110*/ 	.short	0x0009
        /*0112*/ 	.short	0x0038
        /*0114*/ 	.byte	0x00, 0xf0, 0x11, 0x00


	//----- nvinfo : EIATTR_KPARAM_INFO
	.align		4
.L_42:
        /*0118*/ 	.byte	0x04, 0x17
        /*011a*/ 	.short	(.L_44 - .L_43)
.L_43:
        /*011c*/ 	.word	0x00000000
        /*0120*/ 	.short	0x0008
        /*0122*/ 	.short	0x0034
        /*0124*/ 	.byte	0x00, 0xf0, 0x11, 0x00


	//----- nvinfo : EIATTR_KPARAM_INFO
	.align		4
.L_44:
        /*0128*/ 	.byte	0x04, 0x17
        /*012a*/ 	.short	(.L_46 - .L_45)
.L_45:
        /*012c*/ 	.word	0x00000000
        /*0130*/ 	.short	0x0007
        /*0132*/ 	.short	0x0030
        /*0134*/ 	.byte	0x00, 0xf0, 0x11, 0x00


	//----- nvinfo : EIATTR_KPARAM_INFO
	.align		4
.L_46:
        /*0138*/ 	.byte	0x04, 0x17
        /*013a*/ 	.short	(.L_48 - .L_47)
.L_47:
        /*013c*/ 	.word	0x00000000
        /*0140*/ 	.short	0x0006
        /*0142*/ 	.short	0x002c
        /*0144*/ 	.byte	0x00, 0xf0, 0x11, 0x00


	//----- nvinfo : EIATTR_KPARAM_INFO
	.align		4
.L_48:
        /*0148*/ 	.byte	0x04, 0x17
        /*014a*/ 	.short	(.L_50 - .L_49)
.L_49:
        /*014c*/ 	.word	0x00000000
        /*0150*/ 	.short	0x0005
        /*0152*/ 	.short	0x0028
        /*0154*/ 	.byte	0x00, 0xf0, 0x11, 0x00


	//----- nvinfo : EIATTR_KPARAM_INFO
	.align		4
.L_50:
        /*0158*/ 	.byte	0x04, 0x17
        /*015a*/ 	.short	(.L_52 - .L_51)
.L_51:
        /*015c*/ 	.word	0x00000000
        /*0160*/ 	.short	0x0004
        /*0162*/ 	.short	0x0020
        /*0164*/ 	.byte	0x00, 0xf4, 0x21, 0x00


	//----- nvinfo : EIATTR_KPARAM_INFO
	.align		4
.L_52:
        /*0168*/ 	.byte	0x04, 0x17
        /*016a*/ 	.short	(.L_54 - .L_53)
.L_53:
        /*016c*/ 	.word	0x00000000
        /*0170*/ 	.short	0x0003
        /*0172*/ 	.short	0x0018
        /*0174*/ 	.byte	0x00, 0xf4, 0x21, 0x00


	//----- nvinfo : EIATTR_KPARAM_INFO
	.align		4
.L_54:
        /*0178*/ 	.byte	0x04, 0x17
        /*017a*/ 	.short	(.L_56 - .L_55)
.L_55:
        /*017c*/ 	.word	0x00000000
        /*0180*/ 	.short	0x0002
        /*0182*/ 	.short	0x0010
        /*0184*/ 	.byte	0x00, 0xf4, 0x21, 0x00


	//----- nvinfo : EIATTR_KPARAM_INFO
	.align		4
.L_56:
        /*0188*/ 	.byte	0x04, 0x17
        /*018a*/ 	.short	(.L_58 - .L_57)
.L_57:
        /*018c*/ 	.word	0x00000000
        /*0190*/ 	.short	0x0001
        /*0192*/ 	.short	0x0008
        /*0194*/ 	.byte	0x00, 0xf4, 0x21, 0x00


	//----- nvinfo : EIATTR_KPARAM_INFO
	.align		4
.L_58:
        /*0198*/ 	.byte	0x04, 0x17
        /*019a*/ 	.short	(.L_60 - .L_59)
.L_59:
        /*019c*/ 	.word	0x00000000
        /*01a0*/ 	.short	0x0000
        /*01a2*/ 	.short	0x0000
        /*01a4*/ 	.byte	0x00, 0xf4, 0x21, 0x00


	//----- nvinfo : EIATTR_SPARSE_MMA_MASK
	.align		4
.L_60:
        /*01a8*/ 	.byte	0x03, 0x50
        /*01aa*/ 	.short	0x0000


	//----- nvinfo : EIATTR_MAXREG_COUNT
	.align		4
        /*01ac*/ 	.byte	0x03, 0x1b
        /*01ae*/ 	.short	0x00ff


	//----- nvinfo : EIATTR_NUM_BARRIERS
	.align		4
        /*01b0*/ 	.byte	0x02, 0x4c
        /*01b2*/ 	.byte	0x01
	.zero		1


	//----- nvinfo : EIATTR_ANNOTATIONS
	.align		4
        /*01b4*/ 	.byte	0x04, 0x55
        /*01b6*/ 	.short	(.L_62 - .L_61)


	//   ....[0]....
.L_61:
        /*01b8*/ 	.word	0x00000001
        /*01bc*/ 	.byte	0xf0, 0x01, 0x00, 0x00, 0x01, 0x00, 0x00, 0x00, 0xe0, 0x02, 0x00, 0x00, 0x01, 0x00, 0x00, 0x00
        /* <DEDUP_REMOVED lines=2454> */
        /*9b2c*/ 	.byte	0x30, 0x77, 0x04, 0x00, 0x01, 0x00, 0x00, 0x00, 0xe0, 0x77, 0x04, 0x00


	//----- nvinfo : EIATTR_MERCURY_ISA_VERSION
	.align		4
.L_62:
        /*9b38*/ 	.byte	0x03, 0x5f
        /*9b3a*/ 	.short	0x0101


	//----- nvinfo : EIATTR_COOP_GROUP_MASK_REGIDS
	.align		4
        /*9b3c*/ 	.byte	0x04, 0x29
        /*9b3e*/ 	.short	(.L_64 - .L_63)


	//   ....[0]....
.L_63:
        /*9b40*/ 	.word	0xffffffff


	//   ....[1]....
        /*9b44*/ 	.word	0xffffffff


	//   ....[2]....
        /*9b48*/ 	.word	0xffffffff


	//   ....[3]....
        /*9b4c*/ 	.word	0xffffffff


	//   ....[4]....
        /*9b50*/ 	.word	0xffffffff


	//   ....[5]....
        /*9b54*/ 	.word	0xffffffff


	//   ....[6]....
        /*9b58*/ 	.word	0xffffffff


	//   ....[7]....
        /*9b5c*/ 	.word	0xffffffff


	//   ....[8]....
        /*9b60*/ 	.word	0xffffffff


	//   ....[9]....
        /*9b64*/ 	.word	0xffffffff


	//   ....[10]....
        /*9b68*/ 	.word	0xffffffff


	//   ....[11]....
        /*9b6c*/ 	.word	0xffffffff


	//   ....[12]....
        /*9b70*/ 	.word	0xffffffff


	//   ....[13]....
        /*9b74*/ 	.word	0xffffffff


	//   ....[14]....
        /*9b78*/ 	.word	0xffffffff


	//   ....[15]....
        /*9b7c*/ 	.word	0xffffffff


	//----- nvinfo : EIATTR_COOP_GROUP_INSTR_OFFSETS
	.align		4
.L_64:
        /*9b80*/ 	.byte	0x04, 0x28
        /*9b82*/ 	.short	(.L_66 - .L_65)


	//   ....[0]....
.L_65:
        /*9b84*/ 	.word	0x0001b3f0


	//   ....[1]....
        /*9b88*/ 	.word	0x0001b4a0


	//   ....[2]....
        /*9b8c*/ 	.word	0x0001b4b0


	//   ....[3]....
        /*9b90*/ 	.word	0x0001b4f0


	//   ....[4]....
        /*9b94*/ 	.word	0x00020010


	//   ....[5]....
        /*9b98*/ 	.word	0x000200a0


	//   ....[6]....
        /*9b9c*/ 	.word	0x000200c0


	//   ....[7]....
        /*9ba0*/ 	.word	0x000200e0


	//   ....[8]....
        /*9ba4*/ 	.word	0x00023cd0


	//   ....[9]....
        /*9ba8*/ 	.word	0x00023ce0


	//   ....[10]....
        /*9bac*/ 	.word	0x00023cf0


	//   ....[11]....
        /*9bb0*/ 	.word	0x00023d10


	//   ....[12]....
        /*9bb4*/ 	.word	0x00023d50


	//   ....[13]....
        /*9bb8*/ 	.word	0x00023d60


	//   ....[14]....
        /*9bbc*/ 	.word	0x00023d80


	//   ....[15]....
        /*9bc0*/ 	.word	0x00023d90


	//----- nvinfo : EIATTR_EXIT_INSTR_OFFSETS
	.align		4
.L_66:
        /*9bc4*/ 	.byte	0x04, 0x1c
        /*9bc6*/ 	.short	(.L_68 - .L_67)


	//   ....[0]....
.L_67:
        /*9bc8*/ 	.word	0x00047c30


	//----- nvinfo : EIATTR_REQNTID
	.align		4
.L_68:
        /*9bcc*/ 	.byte	0x04, 0x10
        /*9bce*/ 	.short	(.L_70 - .L_69)
.L_69:
        /*9bd0*/ 	.word	0x00000080
        /*9bd4*/ 	.word	0x00000001
        /*9bd8*/ 	.word	0x00000001


	//----- nvinfo : EIATTR_CBANK_PARAM_SIZE
	.align		4
.L_70:
        /*9bdc*/ 	.byte	0x03, 0x19
        /*9bde*/ 	.short	0x0088


	//----- nvinfo : EIATTR_PARAM_CBANK
	.align		4
        /*9be0*/ 	.byte	0x04, 0x0a
        /*9be2*/ 	.short	(.L_72 - .L_71)
	.align		4
.L_71:
        /*9be4*/ 	.word	index@(.nv.constant0.attn_fwd)
        /*9be8*/ 	.short	0x0210
        /*9bea*/ 	.short	0x0088


	//----- nvinfo : EIATTR_SW_WAR
	.align		4
.L_72:
        /*9bec*/ 	.byte	0x04, 0x36
        /*9bee*/ 	.short	(.L_74 - .L_73)
.L_73:
        /*9bf0*/ 	.word	0x00000008
.L_74:


//--------------------- .nv.callgraph             --------------------------
	.section	.nv.callgraph,"",@"SHT_CUDA_CALLGRAPH"
	.align	4
	.sectionentsize	8
	.align		4
        /*0000*/ 	.word	0x00000000
	.align		4
        /*0004*/ 	.word	0xffffffff
	.align		4
        /*0008*/ 	.word	0x00000000
	.align		4
        /*000c*/ 	.word	0xfffffffe
	.align		4
        /*0010*/ 	.word	0x00000000
	.align		4
        /*0014*/ 	.word	0xfffffffd
	.align		4
        /*0018*/ 	.word	0x00000000
	.align		4
        /*001c*/ 	.word	0xfffffffc


//--------------------- .nv.constant4             --------------------------
	.section	.nv.constant4,"a",@progbits
	.align	8
	.align		8
.nv.constant4:
        /*0000*/ 	.dword	_$_str


//--------------------- .text.attn_fwd            --------------------------
	.section	.text.attn_fwd,"ax",@progbits
	.align	128
        .global         attn_fwd
        .type           attn_fwd,@function
        .size           attn_fwd,(.L_x_3 - attn_fwd)
        .other          attn_fwd,@"STO_CUDA_ENTRY STV_DEFAULT"
attn_fwd:
.text.attn_fwd:
[----:B------:R-:W0:Y:S01]  /*0000*/  LDC R1, c[0x0][0x28] ;  /* 0x00000a00ff017b82 */ /* 0x000e220000000800 */
[----:B------:R-:W1:Y:S07]  /*0010*/  S2R R70, SR_TID.X ;  /* 0x0000000000467919 */ /* 0x000e6e0000002100 */
[----:B------:R-:W2:Y:S01]  /*0020*/  LDC.64 R6, c[0x0][0x240] ;  /* 0x00009000ff067b82 */ /* 0x000ea20000000a00 */
[----:B0-----:R-:W-:Y:S01]  /*0030*/  IADD3 R1, R1, -0x14c0, RZ ;  /* 0xffffeb4001017810 */ /* 0x001fe20007ffe0ff */
[----:B------:R-:W-:Y:S01]  /*0040*/  ULDC.64 UR60, c[0x0][0x208] ;  /* 0x00008200003c7ab9 */ /* 0x000fe20000000a00 */
[----:B------:R-:W0:Y:S01]  /*0050*/  S2R R2, SR_CTAID.X ;  /* 0x0000000000027919 */ /* 0x000e220000002500 */
[----:B------:R-:W2:Y:S04]  /*0060*/  S2R R4, SR_CTAID.Y ;  /* 0x0000000000047919 */ /* 0x000ea80000002600 */
[----:B------:R-:W3:Y:S01]  /*0070*/  LDC.64 R8, c[0x0][0x210] ;  /* 0x00008400ff087b82 */ /* 0x000ee20000000a00 */
[----:B------:R-:W4:Y:S07]  /*0080*/  S2R R5, SR_CgaCtaId ;  /* 0x0000000000057919 */ /* 0x000f2e0000008800 */
[----:B------:R-:W5:Y:S08]  /*0090*/  LDC R0, c[0x0][0x248] ;  /* 0x00009200ff007b82 */ /* 0x000f700000000800 */
[----:B------:R-:W3:Y:S01]  /*00a0*/  LDC R95, c[0x0][0x248] ;  /* 0x00009200ff5f7b82 */ /* 0x000ee20000000800 */
[----:B-1----:R-:W-:-:S07]  /*00b0*/  LOP3.LUT R3, R70, 0x7f, RZ, 0xc0, !PT ;  /* 0x0000007f46037812 */ /* 0x002fce00078ec0ff */
[----:B------:R-:W1:Y:S01]  /*00c0*/  LDC R46, c[0x0][0x248] ;  /* 0x00009200ff2e7b82 */ /* 0x000e620000000800 */
[----:B0-----:R-:W-:Y:S01]  /*00d0*/  LEA R3, R2, R3, 0x7 ;  /* 0x0000000302037211 */ /* 0x001fe200078e38ff */
[----:B--2---:R-:W-:Y:S01]  /*00e0*/  IMAD R2, R4, R6, RZ ;  /* 0x0000000604027224 */ /* 0x004fe200078e02ff */
[----:B------:R-:W-:-:S03]  /*00f0*/  MOV R4, 0x400 ;  /* 0x0000040000047802 */ /* 0x000fc60000000f00 */
[----:B------:R-:W-:Y:S02]  /*0100*/  IMAD R3, R3, R7, RZ ;  /* 0x0000000703037224 */ /* 0x000fe400078e02ff */
[----:B------:R-:W0:Y:S01]  /*0110*/  LDC R50, c[0x0][0x248] ;  /* 0x00009200ff327b82 */ /* 0x000e220000000800 */
[----:B-----5:R-:W-:Y:S01]  /*0120*/  IMAD R28, R0, 0x90, RZ ;  /* 0x00000090001c7824 */ /* 0x020fe200078e02ff */
[C---:B------:R-:W-:Y:S01]  /*0130*/  SHF.L.U32 R121, R2.reuse, 0x1, RZ ;  /* 0x0000000102797819 */ /* 0x040fe200000006ff */
[----:B------:R-:W-:Y:S01]  /*0140*/  IMAD.HI R2, R2, 0x2, RZ ;  /* 0x0000000202027827 */ /* 0x000fe200078e02ff */
[----:B------:R-:W-:Y:S02]  /*0150*/  SHF.L.U32 R120, R3, 0x1, RZ ;  /* 0x0000000103787819 */ /* 0x000fe400000006ff */
[----:B----4-:R-:W-:Y:S01]  /*0160*/  LEA R60, R5, R4, 0x18 ;  /* 0x00000004053c7211 */ /* 0x010fe200078ec0ff */
[----:B------:R-:W-:Y:S01]  /*0170*/  IMAD.HI R3, R3, 0x2, RZ ;  /* 0x0000000203037827 */ /* 0x000fe200078e02ff */
[----:B---3--:R-:W-:Y:S01]  /*0180*/  IADD3 R120, P0, P1, R120, R8, R121 ;  /* 0x0000000878787210 */ /* 0x008fe2000791e079 */
[----:B------:R-:W2:Y:S01]  /*0190*/  LDC R197, c[0x0][0x248] ;  /* 0x00009200ffc57b82 */ /* 0x000ea20000000800 */
[----:B------:R-:W-:Y:S01]  /*01a0*/  SHF.L.U32 R4, R70, 0x3, RZ ;  /* 0x0000000346047819 */ /* 0x000fe200000006ff */
[----:B------:R-:W-:Y:S01]  /*01b0*/  IMAD R41, R0, 0x48, RZ ;  /* 0x0000004800297824 */ /* 0x000fe200078e02ff */
[----:B------:R-:W-:Y:S01]  /*01c0*/  IADD3.X R121, R3, R9, R2, P0, P1 ;  /* 0x0000000903797210 */ /* 0x000fe200007e2402 */
[C---:B------:R-:W-:Y:S01]  /*01d0*/  IMAD.SHL.U32 R2, R70.reuse, 0x10, RZ ;  /* 0x0000001046027824 */ /* 0x040fe200078e00ff */
[C---:B------:R-:W-:Y:S01]  /*01e0*/  SHF.L.U32 R3, R70.reuse, 0x6, RZ ;  /* 0x0000000646037819 */ /* 0x040fe200000006ff */
[----:B------:R-:W-:Y:S01]  /*01f0*/  STL [R1+0x764], R60 ;  /* 0x0007643c01007387 */ /* 0x000fe20000100800 */
[----:B------:R-:W-:Y:S01]  /*0200*/  SHF.L.U32 R5, R70, 0x2, RZ ;  /* 0x0000000246057819 */ /* 0x000fe200000006ff */
[----:B------:R-:W3:Y:S01]  /*0210*/  LDC R211, c[0x0][0x248] ;  /* 0x00009200ffd37b82 */ /* 0x000ee20000000800 */
[----:B------:R-:W-:-:S02]  /*0220*/  LOP3.LUT R2, R2, 0xf0, RZ, 0xc0, !PT ;  /* 0x000000f002027812 */ /* 0x000fc400078ec0ff */
[----:B------:R-:W-:Y:S01]  /*0230*/  LOP3.LUT R6, R4, 0x38, RZ, 0xc0, !PT ;  /* 0x0000003804067812 */ /* 0x000fe200078ec0ff */
[C---:B------:R-:W-:Y:S01]  /*0240*/  IMAD R9, R0.reuse, 0x50, RZ ;  /* 0x0000005000097824 */ /* 0x040fe200078e02ff */
[----:B------:R-:W-:Y:S01]  /*0250*/  LOP3.LUT R3, R3, 0x400, RZ, 0xc0, !PT ;  /* 0x0000040003037812 */ /* 0x000fe200078ec0ff */
[C---:B------:R-:W-:Y:S01]  /*0260*/  IMAD R35, R0.reuse, 0x28, RZ ;  /* 0x0000002800237824 */ /* 0x040fe200078e02ff */
[----:B------:R-:W-:Y:S01]  /*0270*/  LOP3.LUT R7, R5, 0x1c0, RZ, 0xc0, !PT ;  /* 0x000001c005077812 */ /* 0x000fe200078ec0ff */
[C---:B------:R-:W-:Y:S01]  /*0280*/  IMAD R19, R0.reuse, 0xa0, RZ ;  /* 0x000000a000137824 */ /* 0x040fe200078e02ff */
[-C--:B------:R-:W-:Y:S01]  /*0290*/  IADD3 R3, R3, R60.reuse, R2 ;  /* 0x0000003c03037210 */ /* 0x080fe20007ffe002 */
[C---:B------:R-:W-:Y:S01]  /*02a0*/  IMAD R67, R0.reuse, 0x18, RZ ;  /* 0x0000001800437824 */ /* 0x040fe200078e02ff */
[----:B------:R-:W-:Y:S01]  /*02b0*/  IADD3 R2, R7, R60, R6 ;  /* 0x0000003c07027210 */ /* 0x000fe20007ffe006 */
[----:B------:R-:W-:Y:S01]  /*02c0*/  IMAD R11, R0, 0x60, RZ ;  /* 0x00000060000b7824 */ /* 0x000fe200078e02ff */
[-C--:B------:R-:W-:Y:S01]  /*02d0*/  IADD3 R4, P0, R28, R120.reuse, RZ ;  /* 0x000000781c047210 */ /* 0x080fe20007f1e0ff */
[----:B------:R-:W-:Y:S01]  /*02e0*/  STL [R1+0xd20], R3 ;  /* 0x000d200301007387 */ /* 0x000fe20000100800 */
[C---:B------:R-:W-:Y:S01]  /*02f0*/  IMAD R7, R0.reuse, 0x30, RZ ;  /* 0x0000003000077824 */ /* 0x040fe200078e02ff */
[----:B------:R-:W4:Y:S01]  /*0300*/  LDC R208, c[0x0][0x248] ;  /* 0x00009200ffd07b82 */ /* 0x000f220000000800 */
[----:B------:R-:W-:Y:S01]  /*0310*/  LEA.HI.X.SX32 R5, R41, R121, 0x1, P0 ;  /* 0x0000007929057211 */ /* 0x000fe200000f0eff */
[----:B------:R5:W-:Y:S01]  /*0320*/  STL [R1+0xd24], R2 ;  /* 0x000d240201007387 */ /* 0x000be20000100800 */
[----:B------:R-:W-:Y:S01]  /*0330*/  IADD3 R58, P1, R19, R120, RZ ;  /* 0x00000078133a7210 */ /* 0x000fe20007f3e0ff */
[----:B------:R-:W-:-:S02]  /*0340*/  IMAD R16, R0, 0xc0, RZ ;  /* 0x000000c000107824 */ /* 0x000fc400078e02ff */
[C---:B------:R-:W-:Y:S01]  /*0350*/  IMAD R15, R0.reuse, 0x70, RZ ;  /* 0x00000070000f7824 */ /* 0x040fe200078e02ff */
[----:B------:R-:W4:Y:S01]  /*0360*/  LDG.E.U16 R5, desc[UR60][R4.64] ;  /* 0x0000003c04057981 */ /* 0x000f22000c1e1500 */
[C---:B------:R-:W-:Y:S01]  /*0370*/  IMAD R89, R0.reuse, 0xe0, RZ ;  /* 0x000000e000597824 */ /* 0x040fe200078e02ff */
[----:B------:R-:W1:Y:S01]  /*0380*/  LDC R210, c[0x0][0x248] ;  /* 0x00009200ffd27b82 */ /* 0x000e620000000800 */
[----:B------:R-:W-:Y:S01]  /*0390*/  IMAD R71, R0, 0x38, RZ ;  /* 0x0000003800477824 */ /* 0x000fe200078e02ff */
[----:B------:R-:W4:Y:S01]  /*03a0*/  LDG.E.U16 R51, desc[UR60][R120.64] ;  /* 0x0000003c78337981 */ /* 0x000f22000c1e1500 */
[----:B-----5:R-:W-:-:S04]  /*03b0*/  IADD3 R2, P0, R9, R120, RZ ;  /* 0x0000007809027210 */ /* 0x020fc80007f1e0ff */
[-C--:B------:R-:W-:Y:S01]  /*03c0*/  LEA.HI.X.SX32 R3, R35, R121.reuse, 0x1, P0 ;  /* 0x0000007923037211 */ /* 0x080fe200000f0eff */
[----:B------:R-:W5:Y:S01]  /*03d0*/  LDC R209, c[0x0][0x248] ;  /* 0x00009200ffd17b82 */ /* 0x000f620000000800 */
[-C--:B------:R-:W-:Y:S02]  /*03e0*/  IADD3 R68, P0, R7, R120.reuse, RZ ;  /* 0x0000007807447210 */ /* 0x080fe40007f1e0ff */
[-C--:B------:R-:W-:Y:S01]  /*03f0*/  LEA.HI.X.SX32 R59, R9, R121.reuse, 0x1, P1 ;  /* 0x00000079093b7211 */ /* 0x080fe200008f0eff */
[----:B------:R0:W5:Y:S01]  /*0400*/  LDG.E.U16 R63, desc[UR60][R2.64] ;  /* 0x0000003c023f7981 */ /* 0x000162000c1e1500 */
[-C--:B------:R-:W-:Y:S02]  /*0410*/  LEA.HI.X.SX32 R69, R67, R121.reuse, 0x1, P0 ;  /* 0x0000007943457211 */ /* 0x080fe400000f0eff */
[-C--:B------:R-:W-:Y:S01]  /*0420*/  IADD3 R6, P0, R11, R120.reuse, RZ ;  /* 0x000000780b067210 */ /* 0x080fe20007f1e0ff */
[----:B------:R-:W-:Y:S01]  /*0430*/  IMAD R20, R0, 0xb0, RZ ;  /* 0x000000b000147824 */ /* 0x000fe200078e02ff */
[----:B------:R-:W5:Y:S01]  /*0440*/  LDG.E.U16 R58, desc[UR60][R58.64] ;  /* 0x0000003c3a3a7981 */ /* 0x000f62000c1e1500 */
[----:B------:R-:W5:Y:S01]  /*0450*/  LDC R207, c[0x0][0x248] ;  /* 0x00009200ffcf7b82 */ /* 0x000f620000000800 */
[-C--:B0-----:R-:W-:Y:S01]  /*0460*/  IADD3 R2, P1, R16, R120.reuse, RZ ;  /* 0x0000007810027210 */ /* 0x081fe20007f3e0ff */
[C---:B------:R-:W-:Y:S01]  /*0470*/  IMAD R29, R0.reuse, 0x12, RZ ;  /* 0x00000012001d7824 */ /* 0x040fe200078e02ff */
[-C--:B------:R-:W-:Y:S01]  /*0480*/  LEA.HI.X.SX32 R7, R7, R121.reuse, 0x1, P0 ;  /* 0x0000007907077211 */ /* 0x080fe200000f0eff */
[C---:B------:R-:W-:Y:S01]  /*0490*/  IMAD R33, R0.reuse, 0x22, RZ ;  /* 0x0000002200217824 */ /* 0x040fe200078e02ff */
[-C--:B------:R-:W-:Y:S01]  /*04a0*/  LEA.HI.X.SX32 R3, R11, R121.reuse, 0x1, P1 ;  /* 0x000000790b037211 */ /* 0x080fe200008f0eff */
[----:B------:R-:W5:Y:S01]  /*04b0*/  LDG.E.U16 R68, desc[UR60][R68.64] ;  /* 0x0000003c44447981 */ /* 0x000f62000c1e1500 */
[-C--:B------:R-:W-:Y:S01]  /*04c0*/  IADD3 R10, P0, R15, R120.reuse, RZ ;  /* 0x000000780f0a7210 */ /* 0x080fe20007f1e0ff */
[----:B------:R-:W0:Y:S01]  /*04d0*/  LDC R205, c[0x0][0x248] ;  /* 0x00009200ffcd7b82 */ /* 0x000e220000000800 */
[-C--:B------:R-:W-:Y:S01]  /*04e0*/  IADD3 R14, P1, R89, R120.reuse, RZ ;  /* 0x00000078590e7210 */ /* 0x080fe20007f3e0ff */
[C---:B------:R-:W-:Y:S01]  /*04f0*/  IMAD R49, R0.reuse, 0x58, RZ ;  /* 0x0000005800317824 */ /* 0x040fe200078e02ff */
[-C--:B------:R-:W-:Y:S01]  /*0500*/  LEA.HI.X.SX32 R11, R71, R121.reuse, 0x1, P0 ;  /* 0x00000079470b7211 */ /* 0x080fe200000f0eff */
[----:B------:R2:W5:Y:S01]  /*0510*/  LDG.E.U16 R21, desc[UR60][R2.64] ;  /* 0x0000003c02157981 */ /* 0x000562000c1e1500 */
[----:B------:R-:W-:Y:S01]  /*0520*/  IMAD R17, R0, 0x9, RZ ;  /* 0x0000000900117824 */ /* 0x000fe200078e02ff */
[-C--:B------:R-:W-:Y:S01]  /*0530*/  IADD3 R8, P2, R20, R120.reuse, RZ ;  /* 0x0000007814087210 */ /* 0x080fe20007f5e0ff */
[C---:B------:R-:W-:Y:S01]  /*0540*/  IMAD R72, R0.reuse, 0xd0, RZ ;  /* 0x000000d000487824 */ /* 0x040fe200078e02ff */
[----:B------:R3:W5:Y:S01]  /*0550*/  LDG.E.U16 R69, desc[UR60][R6.64] ;  /* 0x0000003c06457981 */ /* 0x000762000c1e1500 */
[-C--:B------:R-:W-:Y:S01]  /*0560*/  LEA.HI.X.SX32 R15, R15, R121.reuse, 0x1, P1 ;  /* 0x000000790f0f7211 */ /* 0x080fe200008f0eff */
[C---:B------:R-:W-:Y:S01]  /*0570*/  IMAD R37, R0.reuse, 0x32, RZ ;  /* 0x0000003200257824 */ /* 0x040fe200078e02ff */
[----:B------:R-:W0:Y:S01]  /*0580*/  LDC R206, c[0x0][0x248] ;  /* 0x00009200ffce7b82 */ /* 0x000e220000000800 */
[C---:B------:R-:W-:Y:S01]  /*0590*/  IMAD R57, R0.reuse, 0x68, RZ ;  /* 0x0000006800397824 */ /* 0x040fe200078e02ff */
[----:B------:R1:W5:Y:S01]  /*05a0*/  LDG.E.U16 R45, desc[UR60][R10.64] ;  /* 0x0000003c0a2d7981 */ /* 0x000362000c1e1500 */
[-C--:B--2---:R-:W-:Y:S01]  /*05b0*/  IADD3 R2, P0, R29, R120.reuse, RZ ;  /* 0x000000781d027210 */ /* 0x084fe20007f1e0ff */
[C---:B------:R-:W-:Y:S01]  /*05c0*/  IMAD R59, R0.reuse, 0xf0, RZ ;  /* 0x000000f0003b7824 */ /* 0x040fe200078e02ff */
[-C--:B------:R-:W-:Y:S01]  /*05d0*/  LEA.HI.X.SX32 R9, R49, R121.reuse, 0x1, P2 ;  /* 0x0000007931097211 */ /* 0x080fe200010f0eff */
[C---:B------:R-:W-:Y:S01]  /*05e0*/  IMAD R55, R0.reuse, 0x62, RZ ;  /* 0x0000006200377824 */ /* 0x040fe200078e02ff */
[-C--:B---3--:R-:W-:Y:S01]  /*05f0*/  IADD3 R6, P1, R33, R120.reuse, RZ ;  /* 0x0000007821067210 */ /* 0x088fe20007f3e0ff */
[C---:B------:R-:W-:Y:S01]  /*0600*/  IMAD R7, R0.reuse, 0x11, RZ ;  /* 0x0000001100077824 */ /* 0x040fe200078e02ff */
[-C--:B------:R-:W-:Y:S01]  /*0610*/  LEA.HI.X.SX32 R3, R17, R121.reuse, 0x1, P0 ;  /* 0x0000007911037211 */ /* 0x080fe200000f0eff */
[----:B------:R-:W-:Y:S01]  /*0620*/  IMAD R61, R0, 0x78, RZ ;  /* 0x00000078003d7824 */ /* 0x000fe200078e02ff */
[-C--:B------:R-:W-:Y:S01]  /*0630*/  IADD3 R12, P2, R72, R120.reuse, RZ ;  /* 0x00000078480c7210 */ /* 0x080fe20007f5e0ff */
[C---:B-1----:R-:W-:Y:S01]  /*0640*/  IMAD R11, R0.reuse, 0x19, RZ ;  /* 0x00000019000b7824 */ /* 0x042fe200078e02ff */
[-C--:B------:R-:W-:Y:S01]  /*0650*/  LEA.HI.X.SX32 R7, R7, R121.reuse, 0x1, P1 ;  /* 0x0000007907077211 */ /* 0x080fe200008f0eff */
[----:B------:R1:W2:Y:S01]  /*0660*/  LDG.E.U16 R88, desc[UR60][R2.64] ;  /* 0x0000003c02587981 */ /* 0x0002a2000c1e1500 */
[-C--:B------:R-:W-:Y:S01]  /*0670*/  IADD3 R10, P0, R37, R120.reuse, RZ ;  /* 0x00000078250a7210 */ /* 0x080fe20007f1e0ff */
[C---:B------:R-:W-:Y:S01]  /*0680*/  IMAD R53, R0.reuse, 0x52, RZ ;  /* 0x0000005200357824 */ /* 0x040fe200078e02ff */
[-C--:B------:R-:W-:Y:S01]  /*0690*/  LEA.HI.X.SX32 R13, R57, R121.reuse, 0x1, P2 ;  /* 0x00000079390d7211 */ /* 0x080fe200010f0eff */
[----:B------:R3:W2:Y:S01]  /*06a0*/  LDG.E.U16 R87, desc[UR60][R6.64] ;  /* 0x0000003c06577981 */ /* 0x0006a2000c1e1500 */
[-C--:B------:R-:W-:Y:S01]  /*06b0*/  IADD3 R132, P2, R59, R120.reuse, RZ ;  /* 0x000000783b847210 */ /* 0x080fe20007f5e0ff */
[C---:B------:R-:W-:Y:S01]  /*06c0*/  IMAD R47, R0.reuse, 0x42, RZ ;  /* 0x00000042002f7824 */ /* 0x040fe200078e02ff */
[-C--:B------:R-:W-:Y:S01]  /*06d0*/  LEA.HI.X.SX32 R11, R11, R121.reuse, 0x1, P0 ;  /* 0x000000790b0b7211 */ /* 0x080fe200000f0eff */
[----:B------:R-:W2:Y:S01]  /*06e0*/  LDG.E.U16 R25, desc[UR60][R8.64] ;  /* 0x0000003c08197981 */ /* 0x000ea2000c1e1500 */
[----:B------:R-:W0:Y:S01]  /*06f0*/  LDC R204, c[0x0][0x248] ;  /* 0x00009200ffcc7b82 */ /* 0x000e220000000800 */
[C---:B-1----:R-:W-:Y:S01]  /*0700*/  IMAD R3, R0.reuse, 0x31, RZ ;  /* 0x0000003100037824 */ /* 0x042fe200078e02ff */
[----:B------:R-:W-:Y:S01]  /*0710*/  LEA.HI.X.SX32 R133, R61, R121, 0x1, P2 ;  /* 0x000000793d857211 */ /* 0x000fe200010f0eff */
[----:B------:R1:W2:Y:S01]  /*0720*/  LDG.E.U16 R65, desc[UR60][R14.64] ;  /* 0x0000003c0e417981 */ /* 0x0002a2000c1e1500 */
[----:B---3--:R-:W-:Y:S01]  /*0730*/  IADD3 R6, P0, R55, R120, RZ ;  /* 0x0000007837067210 */ /* 0x008fe20007f1e0ff */
[----:B------:R-:W-:-:S02]  /*0740*/  IMAD R17, R0, 0x29, RZ ;  /* 0x0000002900117824 */ /* 0x000fc400078e02ff */
[----:B------:R-:W3:Y:S01]  /*0750*/  LDG.E.U16 R86, desc[UR60][R10.64] ;  /* 0x0000003c0a567981 */ /* 0x000ee2000c1e1500 */
[----:B------:R-:W0:Y:S01]  /*0760*/  LDC R203, c[0x0][0x248] ;  /* 0x00009200ffcb7b82 */ /* 0x000e220000000800 */
[-C--:B------:R-:W-:Y:S02]  /*0770*/  LEA.HI.X.SX32 R7, R3, R121.reuse, 0x1, P0 ;  /* 0x0000007903077211 */ /* 0x080fe400000f0eff */
[----:B------:R1:W2:Y:S01]  /*0780*/  LDG.E.U16 R9, desc[UR60][R12.64] ;  /* 0x0000003c0c097981 */ /* 0x0002a2000c1e1500 */
[C---:B------:R-:W-:Y:S01]  /*0790*/  IMAD R3, R0.reuse, 0x72, RZ ;  /* 0x0000007200037824 */ /* 0x040fe200078e02ff */
[-C--:B-1----:R-:W-:Y:S01]  /*07a0*/  IADD3 R14, P2, R53, R120.reuse, RZ ;  /* 0x00000078350e7210 */ /* 0x082fe20007f5e0ff */
[C---:B------:R-:W-:Y:S01]  /*07b0*/  IMAD R73, R0.reuse, 0x82, RZ ;  /* 0x0000008200497824 */ /* 0x040fe200078e02ff */
[----:B------:R1:W3:Y:S01]  /*07c0*/  LDG.E.U16 R83, desc[UR60][R6.64] ;  /* 0x0000003c06537981 */ /* 0x0002e2000c1e1500 */
[----:B------:R-:W0:Y:S01]  /*07d0*/  LDC R213, c[0x0][0x248] ;  /* 0x00009200ffd57b82 */ /* 0x000e220000000800 */
[-C--:B------:R-:W-:Y:S01]  /*07e0*/  LEA.HI.X.SX32 R15, R17, R121.reuse, 0x1, P2 ;  /* 0x00000079110f7211 */ /* 0x080fe200010f0eff */
[C---:B------:R-:W-:Y:S01]  /*07f0*/  IMAD R186, R0.reuse, 0xa2, RZ ;  /* 0x000000a200ba7824 */ /* 0x040fe200078e02ff */
[----:B------:R-:W3:Y:S01]  /*0800*/  LDG.E.U16 R132, desc[UR60][R132.64] ;  /* 0x0000003c84847981 */ /* 0x000ee2000c1e1500 */
[C---:B------:R-:W-:Y:S01]  /*0810*/  IMAD R13, R0.reuse, 0x21, RZ ;  /* 0x00000021000d7824 */ /* 0x040fe200078e02ff */
[-C--:B------:R-:W-:Y:S01]  /*0820*/  IADD3 R12, P1, R47, R120.reuse, RZ ;  /* 0x000000782f0c7210 */ /* 0x080fe20007f3e0ff */
[C---:B------:R-:W-:Y:S01]  /*0830*/  IMAD R17, R0.reuse, 0x39, RZ ;  /* 0x0000003900117824 */ /* 0x040fe200078e02ff */
[-C--:B------:R-:W-:Y:S01]  /*0840*/  IADD3 R10, P0, R3, R120.reuse, RZ ;  /* 0x00000078030a7210 */ /* 0x080fe20007f1e0ff */
[C---:B------:R-:W-:Y:S01]  /*0850*/  IMAD R23, R0.reuse, 0x41, RZ ;  /* 0x0000004100177824 */ /* 0x040fe200078e02ff */
[-C--:B------:R-:W-:Y:S01]  /*0860*/  LEA.HI.X.SX32 R13, R13, R121.reuse, 0x1, P1 ;  /* 0x000000790d0d7211 */ /* 0x080fe200008f0eff */
[C---:B-1----:R-:W-:Y:S01]  /*0870*/  IMAD R7, R0.reuse, 0x51, RZ ;  /* 0x0000005100077824 */ /* 0x042fe200078e02ff */
[-C--:B------:R-:W-:Y:S01]  /*0880*/  LEA.HI.X.SX32 R11, R17, R121.reuse, 0x1, P0 ;  /* 0x00000079110b7211 */ /* 0x080fe200000f0eff */
[----:B------:R-:W-:Y:S01]  /*0890*/  IMAD R184, R0, 0x92, RZ ;  /* 0x0000009200b87824 */ /* 0x000fe200078e02ff */
[----:B------:R-:W-:Y:S01]  /*08a0*/  IADD3 R6, P0, R186, R120, RZ ;  /* 0x00000078ba067210 */ /* 0x000fe20007f1e0ff */
[----:B------:R1:W3:Y:S01]  /*08b0*/  LDG.E.U16 R85, desc[UR60][R12.64] ;  /* 0x0000003c0c557981 */ /* 0x0002e2000c1e1500 */
[C---:B------:R-:W-:Y:S01]  /*08c0*/  IMAD R188, R0.reuse, 0xb2, RZ ;  /* 0x000000b200bc7824 */ /* 0x040fe200078e02ff */
[----:B------:R-:W2:Y:S01]  /*08d0*/  LDC R202, c[0x0][0x248] ;  /* 0x00009200ffca7b82 */ /* 0x000ea20000000800 */
[----:B------:R-:W-:Y:S01]  /*08e0*/  LEA.HI.X.SX32 R7, R7, R121, 0x1, P0 ;  /* 0x0000007907077211 */ /* 0x000fe200000f0eff */
[----:B------:R1:W3:Y:S01]  /*08f0*/  LDG.E.U16 R84, desc[UR60][R14.64] ;  /* 0x0000003c0e547981 */ /* 0x0002e2000c1e1500 */
[----:B------:R-:W-:-:S02]  /*0900*/  IMAD R27, R0, 0x49, RZ ;  /* 0x00000049001b7824 */ /* 0x000fc400078e02ff */
[C---:B------:R-:W-:Y:S01]  /*0910*/  IMAD R17, R0.reuse, 0x59, RZ ;  /* 0x0000005900117824 */ /* 0x040fe200078e02ff */
[----:B------:R1:W3:Y:S02]  /*0920*/  LDG.E.U16 R82, desc[UR60][R10.64] ;  /* 0x0000003c0a527981 */ /* 0x0002e4000c1e1500 */
[-C--:B-1----:R-:W-:Y:S01]  /*0930*/  IADD3 R12, P1, R73, R120.reuse, RZ ;  /* 0x00000078490c7210 */ /* 0x082fe20007f3e0ff */
[C---:B------:R-:W-:Y:S01]  /*0940*/  IMAD R190, R0.reuse, 0xc2, RZ ;  /* 0x000000c200be7824 */ /* 0x040fe200078e02ff */
[----:B------:R1:W3:Y:S01]  /*0950*/  LDG.E.U16 R79, desc[UR60][R6.64] ;  /* 0x0000003c064f7981 */ /* 0x0002e2000c1e1500 */
[C---:B------:R-:W-:Y:S01]  /*0960*/  IMAD R194, R0.reuse, 0xe2, RZ ;  /* 0x000000e200c27824 */ /* 0x040fe200078e02ff */
[-C--:B------:R-:W-:Y:S01]  /*0970*/  LEA.HI.X.SX32 R13, R23, R121.reuse, 0x1, P1 ;  /* 0x00000079170d7211 */ /* 0x080fe200008f0eff */
[----:B------:R-:W-:Y:S01]  /*0980*/  IMAD R192, R0, 0xd2, RZ ;  /* 0x000000d200c07824 */ /* 0x000fe200078e02ff */
[-C--:B------:R-:W-:Y:S01]  /*0990*/  IADD3 R14, P2, R184, R120.reuse, RZ ;  /* 0x00000078b80e7210 */ /* 0x080fe20007f5e0ff */
[----:B------:R-:W-:Y:S01]  /*09a0*/  IMAD R196, R0, 0xf2, RZ ;  /* 0x000000f200c47824 */ /* 0x000fe200078e02ff */
[-C--:B------:R-:W-:Y:S01]  /*09b0*/  IADD3 R10, P0, R188, R120.reuse, RZ ;  /* 0x00000078bc0a7210 */ /* 0x080fe20007f1e0ff */
[----:B------:R0:W3:Y:S01]  /*09c0*/  LDG.E.U16 R81, desc[UR60][R12.64] ;  /* 0x0000003c0c517981 */ /* 0x0000e2000c1e1500 */
[C---:B------:R-:W-:Y:S01]  /*09d0*/  IMAD R23, R0.reuse, 0x61, RZ ;  /* 0x0000006100177824 */ /* 0x040fe200078e02ff */
[-C--:B------:R-:W-:Y:S01]  /*09e0*/  LEA.HI.X.SX32 R15, R27, R121.reuse, 0x1, P2 ;  /* 0x000000791b0f7211 */ /* 0x080fe200010f0eff */
[C---:B-1----:R-:W-:Y:S01]  /*09f0*/  IMAD R7, R0.reuse, 0x71, RZ ;  /* 0x0000007100077824 */ /* 0x042fe200078e02ff */
[-C--:B------:R-:W-:Y:S01]  /*0a00*/  LEA.HI.X.SX32 R11, R17, R121.reuse, 0x1, P0 ;  /* 0x00000079110b7211 */ /* 0x080fe200000f0eff */
[----:B------:R-:W-:Y:S01]  /*0a10*/  IMAD R149, R0, 0x102, RZ ;  /* 0x0000010200957824 */ /* 0x000fe200078e02ff */
[-C--:B------:R-:W-:Y:S01]  /*0a20*/  IADD3 R22, P0, R194, R120.reuse, RZ ;  /* 0x00000078c2167210 */ /* 0x080fe20007f1e0ff */
[----:B------:R1:W3:Y:S01]  /*0a30*/  LDG.E.U16 R80, desc[UR60][R14.64] ;  /* 0x0000003c0e507981 */ /* 0x0002e2000c1e1500 */
[----:B------:R-:W-:Y:S01]  /*0a40*/  IMAD R31, R0, 0x81, RZ ;  /* 0x00000081001f7824 */ /* 0x000fe200078e02ff */
[----:B------:R-:W2:Y:S01]  /*0a50*/  LDC R212, c[0x0][0x248] ;  /* 0x00009200ffd47b82 */ /* 0x000ea20000000800 */
[----:B0-----:R-:W-:Y:S01]  /*0a60*/  IADD3 R12, P1, R190, R120, RZ ;  /* 0x00000078be0c7210 */ /* 0x001fe20007f3e0ff */
[----:B------:R-:W-:Y:S01]  /*0a70*/  IMAD R27, R0, 0x69, RZ ;  /* 0x00000069001b7824 */ /* 0x000fe200078e02ff */
[----:B------:R-:W3:Y:S02]  /*0a80*/  LDG.E.U16 R78, desc[UR60][R10.64] ;  /* 0x0000003c0a4e7981 */ /* 0x000ee4000c1e1500 */
[----:B------:R-:W-:-:S02]  /*0a90*/  LEA.HI.X.SX32 R13, R23, R121, 0x1, P1 ;  /* 0x00000079170d7211 */ /* 0x000fc400008f0eff */
[-C--:B------:R-:W-:Y:S01]  /*0aa0*/  LEA.HI.X.SX32 R23, R7, R121.reuse, 0x1, P0 ;  /* 0x0000007907177211 */ /* 0x080fe200000f0eff */
[----:B------:R-:W-:Y:S01]  /*0ab0*/  IMAD R7, R0, 0x79, RZ ;  /* 0x0000007900077824 */ /* 0x000fe200078e02ff */
[-C--:B-1----:R-:W-:Y:S01]  /*0ac0*/  IADD3 R14, P2, R192, R120.reuse, RZ ;  /* 0x00000078c00e7210 */ /* 0x082fe20007f5e0ff */
[----:B------:R-:W-:Y:S01]  /*0ad0*/  IMAD R17, R0, 0xa, RZ ;  /* 0x0000000a00117824 */ /* 0x000fe200078e02ff */
[-C--:B------:R-:W-:Y:S01]  /*0ae0*/  IADD3 R26, P0, R196, R120.reuse, RZ ;  /* 0x00000078c41a7210 */ /* 0x080fe20007f1e0ff */
[----:B------:R0:W3:Y:S01]  /*0af0*/  LDG.E.U16 R77, desc[UR60][R12.64] ;  /* 0x0000003c0c4d7981 */ /* 0x0000e2000c1e1500 */
[-C--:B------:R-:W-:Y:S01]  /*0b00*/  LEA.HI.X.SX32 R15, R27, R121.reuse, 0x1, P2 ;  /* 0x000000791b0f7211 */ /* 0x080fe200010f0eff */
[C---:B------:R-:W-:Y:S01]  /*0b10*/  IMAD R39, R0.reuse, 0x34, RZ ;  /* 0x0000003400277824 */ /* 0x040fe200078e02ff */
[-C--:B------:R-:W-:Y:S01]  /*0b20*/  LEA.HI.X.SX32 R27, R7, R121.reuse, 0x1, P0 ;  /* 0x00000079071b7211 */ /* 0x080fe200000f0eff */
[C---:B------:R-:W-:Y:S01]  /*0b30*/  IMAD R7, R0.reuse, 0x5, RZ ;  /* 0x0000000500077824 */ /* 0x040fe200078e02ff */
[----:B------:R1:W3:Y:S01]  /*0b40*/  LDG.E.U16 R75, desc[UR60][R22.64] ;  /* 0x0000003c164b7981 */ /* 0x0002e2000c1e1500 */
[-C--:B------:R-:W-:Y:S01]  /*0b50*/  IADD3 R6, P0, R17, R120.reuse, RZ ;  /* 0x0000007811067210 */ /* 0x080fe20007f1e0ff */
[C---:B------:R-:W-:Y:S01]  /*0b60*/  IMAD R91, R0.reuse, 0x88, RZ ;  /* 0x00000088005b7824 */ /* 0x040fe200078e02ff */
[-C--:B------:R-:W-:Y:S01]  /*0b70*/  IADD3 R30, P1, R149, R120.reuse, RZ ;  /* 0x00000078951e7210 */ /* 0x080fe20007f3e0ff */
[----:B------:R-:W3:Y:S01]  /*0b80*/  LDG.E.U16 R76, desc[UR60][R14.64] ;  /* 0x0000003c0e4c7981 */ /* 0x000ee2000c1e1500 */
[C---:B0-----:R-:W-:Y:S01]  /*0b90*/  IMAD R13, R0.reuse, 0x14, RZ ;  /* 0x00000014000d7824 */ /* 0x041fe200078e02ff */
[-C--:B------:R-:W-:Y:S01]  /*0ba0*/  LEA.HI.X.SX32 R7, R7, R121.reuse, 0x1, P0 ;  /* 0x0000007907077211 */ /* 0x080fe200000f0eff */
[C---:B------:R-:W-:Y:S01]  /*0bb0*/  IMAD R4, R0.reuse, 0xa8, RZ ;  /* 0x000000a800047824 */ /* 0x040fe200078e02ff */
[----:B------:R0:W3:Y:S01]  /*0bc0*/  LDG.E.U16 R74, desc[UR60][R26.64] ;  /* 0x0000003c1a4a7981 */ /* 0x0000e2000c1e1500 */
[C---:B------:R-:W-:Y:S01]  /*0bd0*/  IMAD R62, R0.reuse, 0xe8, RZ ;  /* 0x000000e8003e7824 */ /* 0x040fe200078e02ff */
[-C--:B-1----:R-:W-:Y:S01]  /*0be0*/  IADD3 R22, P2, R35, R120.reuse, RZ ;  /* 0x0000007823167210 */ /* 0x082fe20007f5e0ff */
[C---:B------:R-:W-:Y:S01]  /*0bf0*/  IMAD R93, R0.reuse, 0x108, RZ ;  /* 0x00000108005d7824 */ /* 0x040fe200078e02ff */
[----:B------:R1:W2:Y:S01]  /*0c00*/  LDG.E.U16 R8, desc[UR60][R6.64] ;  /* 0x0000003c06087981 */ /* 0x0002a2000c1e1500 */
[C---:B------:R-:W-:Y:S01]  /*0c10*/  IMAD R218, R0.reuse, 0xa4, RZ ;  /* 0x000000a400da7824 */ /* 0x040fe200078e02ff */
[-C--:B------:R-:W-:Y:S01]  /*0c20*/  LEA.HI.X.SX32 R23, R13, R121.reuse, 0x1, P2 ;  /* 0x000000790d177211 */ /* 0x080fe200010f0eff */
[C---:B------:R-:W-:Y:S01]  /*0c30*/  IMAD R224, R0.reuse, 0xc4, RZ ;  /* 0x000000c400e07824 */ /* 0x040fe200078e02ff */
[----:B------:R-:W3:Y:S03]  /*0c40*/  LDC R101, c[0x0][0x248] ;  /* 0x00009200ff657b82 */ /* 0x000ee60000000800 */
[----:B------:R1:W3:Y:S01]  /*0c50*/  LDG.E.U16 R2, desc[UR60][R22.64] ;  /* 0x0000003c16027981 */ /* 0x0002e2000c1e1500 */
[----:B------:R-:W-:Y:S01]  /*0c60*/  LEA.HI.X.SX32 R31, R31, R121, 0x1, P1 ;  /* 0x000000791f1f7211 */ /* 0x000fe200008f0eff */
[----:B------:R-:W-:Y:S01]  /*0c70*/  IMAD R35, R0, 0x24, RZ ;  /* 0x0000002400237824 */ /* 0x000fe200078e02ff */
[----:B------:R-:W-:-:S02]  /*0c80*/  IADD3 R10, P1, R13, R120, RZ ;  /* 0x000000780d0a7210 */ /* 0x000fc40007f3e0ff */
[-C--:B0-----:R-:W-:Y:S01]  /*0c90*/  IADD3 R26, P2, R41, R120.reuse, RZ ;  /* 0x00000078291a7210 */ /* 0x081fe20007f5e0ff */
[----:B------:R-:W3:Y:S01]  /*0ca0*/  LDG.E.U16 R64, desc[UR60][R30.64] ;  /* 0x0000003c1e407981 */ /* 0x000ee2000c1e1500 */
[-C--:B------:R-:W-:Y:S01]  /*0cb0*/  LEA.HI.X.SX32 R11, R17, R121.reuse, 0x1, P1 ;  /* 0x00000079110b7211 */ /* 0x080fe200008f0eff */
[C---:B------:R-:W-:Y:S01]  /*0cc0*/  IMAD R17, R0.reuse, 0x1a, RZ ;  /* 0x0000001a00117824 */ /* 0x040fe200078e02ff */
[-C--:B------:R-:W-:Y:S01]  /*0cd0*/  IADD3 R14, P0, R35, R120.reuse, RZ ;  /* 0x00000078230e7210 */ /* 0x080fe20007f1e0ff */
[C---:B------:R-:W-:Y:S01]  /*0ce0*/  IMAD R221, R0.reuse, 0xb4, RZ ;  /* 0x000000b400dd7824 */ /* 0x040fe200078e02ff */
[-C--:B-1----:R-:W-:Y:S01]  /*0cf0*/  IADD3 R6, P1, R39, R120.reuse, RZ ;  /* 0x0000007827067210 */ /* 0x082fe20007f3e0ff */
[C---:B------:R-:W-:Y:S01]  /*0d00*/  IMAD R13, R0.reuse, 0xd, RZ ;  /* 0x0000000d000d7824 */ /* 0x040fe200078e02ff */
[-C--:B------:R-:W-:Y:S01]  /*0d10*/  LEA.HI.X.SX32 R15, R29, R121.reuse, 0x1, P0 ;  /* 0x000000791d0f7211 */ /* 0x080fe200000f0eff */
[----:B------:R0:W3:Y:S01]  /*0d20*/  LDG.E.U16 R43, desc[UR60][R10.64] ;  /* 0x0000003c0a2b7981 */ /* 0x0000e2000c1e1500 */
[CC--:B------:R-:W-:Y:S01]  /*0d30*/  IADD3 R12, P0, R17.reuse, R120.reuse, RZ ;  /* 0x00000078110c7210 */ /* 0x0c0fe20007f1e0ff */
[C---:B------:R-:W-:Y:S01]  /*0d40*/  IMAD R225, R0.reuse, 0xd4, RZ ;  /* 0x000000d400e17824 */ /* 0x040fe200078e02ff */
[-C--:B------:R-:W-:Y:S01]  /*0d50*/  LEA.HI.X.SX32 R7, R17, R121.reuse, 0x1, P1 ;  /* 0x0000007911077211 */ /* 0x080fe200008f0eff */
[----:B------:R-:W-:Y:S01]  /*0d60*/  IMAD R17, R0, 0x44, RZ ;  /* 0x0000004400117824 */ /* 0x000fe200078e02ff */
[-C--:B------:R-:W-:Y:S01]  /*0d70*/  LEA.HI.X.SX32 R27, R35, R121.reuse, 0x1, P2 ;  /* 0x00000079231b7211 */ /* 0x080fe200010f0eff */
[----:B------:R1:W3:Y:S01]  /*0d80*/  LDG.E.U16 R42, desc[UR60][R14.64] ;  /* 0x0000003c0e2a7981 */ /* 0x0002e2000c1e1500 */
[-C--:B------:R-:W-:Y:S01]  /*0d90*/  IADD3 R22, P2, R57, R120.reuse, RZ ;  /* 0x0000007839167210 */ /* 0x080fe20007f5e0ff */
[----:B------:R-:W-:Y:S01]  /*0da0*/  IMAD R50, R50, 0x120, RZ ;  /* 0x0000012032327824 */ /* 0x000fe200078e02ff */
[-C--:B------:R-:W-:Y:S01]  /*0db0*/  LEA.HI.X.SX32 R13, R13, R121.reuse, 0x1, P0 ;  /* 0x000000790d0d7211 */ /* 0x080fe200000f0eff */
[----:B------:R1:W3:Y:S01]  /*0dc0*/  LDG.E.U16 R31, desc[UR60][R26.64] ;  /* 0x0000003c1a1f7981 */ /* 0x0002e2000c1e1500 */
[-C--:B------:R-:W-:Y:S01]  /*0dd0*/  LEA.HI.X.SX32 R23, R39, R121.reuse, 0x1, P2 ;  /* 0x0000007927177211 */ /* 0x080fe200010f0eff */
[C---:B------:R-:W-:Y:S01]  /*0de0*/  IMAD R29, R0.reuse, 0x54, RZ ;  /* 0x00000054001d7824 */ /* 0x040fe200078e02ff */
[-C--:B0-----:R-:W-:Y:S01]  /*0df0*/  IADD3 R10, P0, R17, R120.reuse, RZ ;  /* 0x00000078110a7210 */ /* 0x081fe20007f1e0ff */
[----:B------:R0:W3:Y:S01]  /*0e00*/  LDG.E.U16 R30, desc[UR60][R12.64] ;  /* 0x0000003c0c1e7981 */ /* 0x0000e2000c1e1500 */
[----:B------:R-:W3:Y:S01]  /*0e10*/  LDC R57, c[0x0][0x248] ;  /* 0x00009200ff397b82 */ /* 0x000ee20000000800 */
[----:B-1----:R-:W-:Y:S01]  /*0e20*/  IMAD R15, R0, 0x2a, RZ ;  /* 0x0000002a000f7824 */ /* 0x002fe200078e02ff */
[----:B------:R-:W-:Y:S01]  /*0e30*/  LEA.HI.X.SX32 R11, R33, R121, 0x1, P0 ;  /* 0x00000079210b7211 */ /* 0x000fe200000f0eff */
[----:B------:R1:W3:Y:S01]  /*0e40*/  LDG.E.U16 R41, desc[UR60][R6.64] ;  /* 0x0000003c06297981 */ /* 0x0002e2000c1e1500 */
[----:B------:R-:W-:-:S03]  /*0e50*/  IADD3 R26, P2, R91, R120, RZ ;  /* 0x000000785b1a7210 */ /* 0x000fc60007f5e0ff */
[----:B------:R1:W3:Y:S01]  /*0e60*/  LDG.E.U16 R24, desc[UR60][R22.64] ;  /* 0x0000003c16187981 */ /* 0x0002e2000c1e1500 */
[C---:B------:R-:W-:Y:S01]  /*0e70*/  IMAD R226, R0.reuse, 0xe4, RZ ;  /* 0x000000e400e27824 */ /* 0x040fe200078e02ff */
[----:B------:R-:W-:Y:S01]  /*0e80*/  LEA.HI.X.SX32 R27, R17, R121, 0x1, P2 ;  /* 0x00000079111b7211 */ /* 0x000fe200010f0eff */
[C---:B0-----:R-:W-:Y:S01]  /*0e90*/  IMAD R13, R0.reuse, 0x15, RZ ;  /* 0x00000015000d7824 */ /* 0x041fe200078e02ff */
[----:B------:R-:W0:Y:S01]  /*0ea0*/  LDC R103, c[0x0][0x248] ;  /* 0x00009200ff677b82 */ /* 0x000e220000000800 */
[----:B------:R-:W-:Y:S01]  /*0eb0*/  IMAD R14, R0, 0xc8, RZ ;  /* 0x000000c8000e7824 */ /* 0x000fe200078e02ff */
[-C--:B-1----:R-:W-:Y:S01]  /*0ec0*/  IADD3 R6, P0, R15, R120.reuse, RZ ;  /* 0x000000780f067210 */ /* 0x082fe20007f1e0ff */
[----:B------:R1:W3:Y:S01]  /*0ed0*/  LDG.E.U16 R18, desc[UR60][R26.64] ;  /* 0x0000003c1a127981 */ /* 0x0002e2000c1e1500 */
[----:B------:R-:W-:-:S03]  /*0ee0*/  IADD3 R22, P2, R4, R120, RZ ;  /* 0x0000007804167210 */ /* 0x000fc60007f5e0ff */
[----:B------:R3:W3:Y:S01]  /*0ef0*/  LDG.E.U16 R40, desc[UR60][R10.64] ;  /* 0x0000003c0a287981 */ /* 0x0006e2000c1e1500 */
[-C--:B------:R-:W-:Y:S01]  /*0f00*/  LEA.HI.X.SX32 R7, R13, R121.reuse, 0x1, P0 ;  /* 0x000000790d077211 */ /* 0x080fe200000f0eff */
[C---:B------:R-:W-:Y:S01]  /*0f10*/  IMAD R229, R0.reuse, 0xf4, RZ ;  /* 0x000000f400e57824 */ /* 0x040fe200078e02ff */
[----:B------:R-:W-:Y:S01]  /*0f20*/  LEA.HI.X.SX32 R23, R29, R121, 0x1, P2 ;  /* 0x000000791d177211 */ /* 0x000fe200010f0eff */
[----:B------:R-:W-:Y:S01]  /*0f30*/  IMAD R17, R0, 0x64, RZ ;  /* 0x0000006400117824 */ /* 0x000fe200078e02ff */
[----:B------:R-:W0:Y:S01]  /*0f40*/  LDC R102, c[0x0][0x248] ;  /* 0x00009200ff667b82 */ /* 0x000e220000000800 */
[----:B-1----:R-:W-:-:S04]  /*0f50*/  IADD3 R26, P2, R14, R120, RZ ;  /* 0x000000780e1a7210 */ /* 0x002fc80007f5e0ff */
[----:B------:R-:W-:Y:S01]  /*0f60*/  LEA.HI.X.SX32 R27, R17, R121, 0x1, P2 ;  /* 0x00000079111b7211 */ /* 0x000fe200010f0eff */
[C---:B------:R-:W-:Y:S02]  /*0f70*/  IMAD R182, R0.reuse, 0x10a, RZ ;  /* 0x0000010a00b67824 */ /* 0x040fe400078e02ff */
[C---:B------:R-:W-:Y:S01]  /*0f80*/  IMAD R185, R0.reuse, 0x8a, RZ ;  /* 0x0000008a00b97824 */ /* 0x040fe200078e02ff */
[----:B------:R-:W1:Y:S01]  /*0f90*/  LDC R104, c[0x0][0x248] ;  /* 0x00009200ff687b82 */ /* 0x000e620000000800 */
[----:B------:R-:W3:Y:S01]  /*0fa0*/  LDG.E.U16 R32, desc[UR60][R26.64] ;  /* 0x0000003c1a207981 */ /* 0x000ee2000c1e1500 */
[C---:B------:R-:W-:Y:S02]  /*0fb0*/  IMAD R183, R0.reuse, 0x9a, RZ ;  /* 0x0000009a00b77824 */ /* 0x040fe400078e02ff */
[C---:B------:R-:W-:Y:S02]  /*0fc0*/  IMAD R187, R0.reuse, 0xaa, RZ ;  /* 0x000000aa00bb7824 */ /* 0x040fe400078e02ff */
[----:B------:R-:W-:-:S02]  /*0fd0*/  IMAD R189, R0, 0xba, RZ ;  /* 0x000000ba00bd7824 */ /* 0x000fc400078e02ff */
[C---:B------:R-:W-:Y:S01]  /*0fe0*/  IMAD R191, R0.reuse, 0xca, RZ ;  /* 0x000000ca00bf7824 */ /* 0x040fe200078e02ff */
[----:B------:R-:W1:Y:S01]  /*0ff0*/  LDC R105, c[0x0][0x248] ;  /* 0x00009200ff697b82 */ /* 0x000e620000000800 */
[C---:B------:R-:W-:Y:S02]  /*1000*/  IMAD R193, R0.reuse, 0xda, RZ ;  /* 0x000000da00c17824 */ /* 0x040fe400078e02ff */
[C---:B------:R-:W-:Y:S02]  /*1010*/  IMAD R195, R0.reuse, 0xea, RZ ;  /* 0x000000ea00c37824 */ /* 0x040fe400078e02ff */
[C---:B------:R-:W-:Y:S02]  /*1020*/  IMAD R214, R0.reuse, 0xfa, RZ ;  /* 0x000000fa00d67824 */ /* 0x040fe400078e02ff */
[C---:B------:R-:W-:Y:S01]  /*1030*/  IMAD R216, R0.reuse, 0x9c, RZ ;  /* 0x0000009c00d87824 */ /* 0x040fe200078e02ff */
[----:B------:R-:W1:Y:S01]  /*1040*/  LDC R106, c[0x0][0x248] ;  /* 0x00009200ff6a7b82 */ /* 0x000e620000000800 */
[----:B------:R-:W-:-:S02]  /*1050*/  IMAD R217, R0, 0xac, RZ ;  /* 0x000000ac00d97824 */ /* 0x000fc400078e02ff */
[C---:B------:R-:W-:Y:S02]  /*1060*/  IMAD R220, R0.reuse, 0xbc, RZ ;  /* 0x000000bc00dc7824 */ /* 0x040fe400078e02ff */
[C---:B------:R-:W-:Y:S02]  /*1070*/  IMAD R219, R0.reuse, 0xcc, RZ ;  /* 0x000000cc00db7824 */ /* 0x040fe400078e02ff */
[----:B------:R-:W-:Y:S01]  /*1080*/  IMAD R222, R0, 0xdc, RZ ;  /* 0x000000dc00de7824 */ /* 0x000fe200078e02ff */
[----:B------:R-:W1:Y:S01]  /*1090*/  LDC R100, c[0x0][0x248] ;  /* 0x00009200ff647b82 */ /* 0x000e620000000800 */
[----:B------:R-:W-:Y:S02]  /*10a0*/  IMAD R197, R197, 0x138, RZ ;  /* 0x00000138c5c57824 */ /* 0x000fe400078e02ff */
[----:B------:R-:W-:Y:S02]  /*10b0*/  IMAD R211, R211, 0x148, RZ ;  /* 0x00000148d3d37824 */ /* 0x000fe400078e02ff */
[----:B----4-:R-:W-:-:S02]  /*10c0*/  IMAD R208, R208, 0x168, RZ ;  /* 0x00000168d0d07824 */ /* 0x010fc400078e02ff */
[----:B------:R-:W-:Y:S01]  /*10d0*/  IMAD R210, R210, 0x158, RZ ;  /* 0x00000158d2d27824 */ /* 0x000fe200078e02ff */
[----:B------:R-:W4:Y:S01]  /*10e0*/  LDC R107, c[0x0][0x248] ;  /* 0x00009200ff6b7b82 */ /* 0x000f220000000800 */
[----:B-----5:R-:W-:Y:S02]  /*10f0*/  IMAD R209, R209, 0x178, RZ ;  /* 0x00000178d1d17824 */ /* 0x020fe400078e02ff */
[----:B------:R-:W-:Y:S02]  /*1100*/  IMAD R207, R207, 0x188, RZ ;  /* 0x00000188cfcf7824 */ /* 0x000fe400078e02ff */
[----:B------:R-:W-:Y:S02]  /*1110*/  IMAD R205, R205, 0x198, RZ ;  /* 0x00000198cdcd7824 */ /* 0x000fe400078e02ff */
[----:B------:R-:W-:Y:S01]  /*1120*/  IMAD R206, R206, 0x1a8, RZ ;  /* 0x000001a8cece7824 */ /* 0x000fe200078e02ff */
[----:B------:R-:W5:Y:S01]  /*1130*/  LDC R124, c[0x0][0x248] ;  /* 0x00009200ff7c7b82 */ /* 0x000f620000000800 */
[----:B------:R-:W-:-:S02]  /*1140*/  IMAD R204, R204, 0x1b8, RZ ;  /* 0x000001b8cccc7824 */ /* 0x000fc400078e02ff */
[----:B------:R-:W-:Y:S02]  /*1150*/  IMAD R203, R203, 0x1c8, RZ ;  /* 0x000001c8cbcb7824 */ /* 0x000fe400078e02ff */
[----:B------:R-:W-:-:S03]  /*1160*/  IMAD R213, R213, 0x1d8, RZ ;  /* 0x000001d8d5d57824 */ /* 0x000fc600078e02ff */
[----:B------:R-:W4:Y:S08]  /*1170*/  LDC R123, c[0x0][0x248] ;  /* 0x00009200ff7b7b82 */ /* 0x000f300000000800 */
[----:B------:R-:W5:Y:S08]  /*1180*/  LDC R125, c[0x0][0x248] ;  /* 0x00009200ff7d7b82 */ /* 0x000f700000000800 */
        /* <DEDUP_REMOVED lines=20> */
[----:B------:R-:W5:Y:S01]  /*12d0*/  LDC R155, c[0x0][0x248] ;  /* 0x00009200ff9b7b82 */ /* 0x000f620000000800 */
[----:B--2---:R2:W-:Y:S07]  /*12e0*/  STL [R1+0x108], R8 ;  /* 0x0001080801007387 */ /* 0x0045ee0000100800 */
[----:B------:R-:W5:Y:S01]  /*12f0*/  LDC R150, c[0x0][0x248] ;  /* 0x00009200ff967b82 */ /* 0x000f620000000800 */
[----:B---3--:R3:W-:Y:S07]  /*1300*/  STL [R1+0xec], R2 ;  /* 0x0000ec0201007387 */ /* 0x0087ee0000100800 */
[----:B------:R-:W5:Y:S01]  /*1310*/  LDC R167, c[0x0][0x248] ;  /* 0x00009200ffa77b82 */ /* 0x000f620000000800 */
[----:B--2---:R-:W2:Y:S04]  /*1320*/  LDG.E.U16 R8, desc[UR60][R6.64] ;  /* 0x0000003c06087981 */ /* 0x004ea8000c1e1500 */
[----:B---3--:R3:W4:Y:S01]  /*1330*/  LDG.E.U16 R2, desc[UR60][R22.64] ;  /* 0x0000003c16027981 */ /* 0x008722000c1e1500 */
[-C--:B------:R-:W-:Y:S01]  /*1340*/  IADD3 R12, P1, R29, R120.reuse, RZ ;  /* 0x000000781d0c7210 */ /* 0x080fe20007f3e0ff */
[C---:B------:R-:W-:Y:S01]  /*1350*/  IMAD R29, R0.reuse, 0x74, RZ ;  /* 0x00000074001d7824 */ /* 0x040fe200078e02ff */
[-C--:B------:R-:W-:Y:S01]  /*1360*/  IADD3 R10, P0, R17, R120.reuse, RZ ;  /* 0x00000078110a7210 */ /* 0x080fe20007f1e0ff */
[----:B------:R-:W5:Y:S01]  /*1370*/  LDC R170, c[0x0][0x248] ;  /* 0x00009200ffaa7b82 */ /* 0x000f620000000800 */
[----:B------:R-:W-:Y:S01]  /*1380*/  LEA.HI.X.SX32 R13, R15, R121, 0x1, P1 ;  /* 0x000000790f0d7211 */ /* 0x000fe200008f0eff */
[----:B------:R-:W-:Y:S01]  /*1390*/  IMAD R15, R0, 0x3a, RZ ;  /* 0x0000003a000f7824 */ /* 0x000fe200078e02ff */
[----:B---3--:R-:W-:-:S03]  /*13a0*/  IADD3 R22, P2, R62, R120, RZ ;  /* 0x000000783e167210 */ /* 0x008fc60007f5e0ff */
[----:B------:R3:W5:Y:S01]  /*13b0*/  LDG.E.U16 R39, desc[UR60][R12.64] ;  /* 0x0000003c0c277981 */ /* 0x000762000c1e1500 */
[-C--:B------:R-:W-:Y:S01]  /*13c0*/  LEA.HI.X.SX32 R11, R37, R121.reuse, 0x1, P0 ;  /* 0x00000079250b7211 */ /* 0x080fe200000f0eff */
[C---:B------:R-:W-:Y:S01]  /*13d0*/  IMAD R7, R0.reuse, 0x1d, RZ ;  /* 0x0000001d00077824 */ /* 0x040fe200078e02ff */
[-C--:B------:R-:W-:Y:S01]  /*13e0*/  LEA.HI.X.SX32 R23, R29, R121.reuse, 0x1, P2 ;  /* 0x000000791d177211 */ /* 0x080fe200010f0eff */
[----:B------:R-:W5:Y:S01]  /*13f0*/  LDC R154, c[0x0][0x248] ;  /* 0x00009200ff9a7b82 */ /* 0x000f620000000800 */
[-C--:B------:R-:W-:Y:S01]  /*1400*/  IADD3 R6, P0, R15, R120.reuse, RZ ;  /* 0x000000780f067210 */ /* 0x080fe20007f1e0ff */
[----:B------:R0:W5:Y:S01]  /*1410*/  LDG.E.U16 R38, desc[UR60][R10.64] ;  /* 0x0000003c0a267981 */ /* 0x000162000c1e1500 */
[-C--:B---3--:R-:W-:Y:S01]  /*1420*/  IADD3 R12, P1, R29, R120.reuse, RZ ;  /* 0x000000781d0c7210 */ /* 0x088fe20007f3e0ff */
[C---:B------:R-:W-:Y:S01]  /*1430*/  IMAD R29, R0.reuse, 0x84, RZ ;  /* 0x00000084001d7824 */ /* 0x040fe200078e02ff */
[----:B------:R-:W-:Y:S01]  /*1440*/  LEA.HI.X.SX32 R7, R7, R121, 0x1, P0 ;  /* 0x0000007907077211 */ /* 0x000fe200000f0eff */
[----:B------:R-:W-:Y:S01]  /*1450*/  IMAD R17, R0, 0x4a, RZ ;  /* 0x0000004a00117824 */ /* 0x000fe200078e02ff */
[----:B------:R3:W-:Y:S01]  /*1460*/  STL [R1+0xcc], R31 ;  /* 0x0000cc1f01007387 */ /* 0x0007e20000100800 */
[----:B------:R-:W5:Y:S01]  /*1470*/  LDC R166, c[0x0][0x248] ;  /* 0x00009200ffa67b82 */ /* 0x000f620000000800 */
[----:B0-----:R-:W-:-:S02]  /*1480*/  IADD3 R10, P0, R29, R120, RZ ;  /* 0x000000781d0a7210 */ /* 0x001fc40007f1e0ff */
[----:B------:R0:W-:Y:S01]  /*1490*/  STL [R1+0xf8], R30 ;  /* 0x0000f81e01007387 */ /* 0x0001e20000100800 */
[-C--:B------:R-:W-:Y:S01]  /*14a0*/  LEA.HI.X.SX32 R13, R15, R121.reuse, 0x1, P1 ;  /* 0x000000790f0d7211 */ /* 0x080fe200008f0eff */
[----:B------:R-:W-:Y:S01]  /*14b0*/  IMAD R15, R0, 0x25, RZ ;  /* 0x00000025000f7824 */ /* 0x000fe200078e02ff */
[----:B------:R-:W-:Y:S02]  /*14c0*/  IADD3 R26, P2, R93, R120, RZ ;  /* 0x000000785d1a7210 */ /* 0x000fe40007f5e0ff */
[-C--:B------:R-:W-:Y:S01]  /*14d0*/  LEA.HI.X.SX32 R11, R47, R121.reuse, 0x1, P0 ;  /* 0x000000792f0b7211 */ /* 0x080fe200000f0eff */
[----:B---3--:R-:W3:Y:S01]  /*14e0*/  LDC R31, c[0x0][0x248] ;  /* 0x00009200ff1f7b82 */ /* 0x008ee20000000800 */
[----:B0-----:R0:W3:Y:S01]  /*14f0*/  LDG.E.U16 R30, desc[UR60][R6.64] ;  /* 0x0000003c061e7981 */ /* 0x0010e2000c1e1500 */
[----:B------:R-:W-:-:S03]  /*1500*/  LEA.HI.X.SX32 R27, R29, R121, 0x1, P2 ;  /* 0x000000791d1b7211 */ /* 0x000fc600010f0eff */
[----:B------:R1:W-:Y:S03]  /*1510*/  STL [R1+0xac], R24 ;  /* 0x0000ac1801007387 */ /* 0x0003e60000100800 */
[----:B------:R-:W3:Y:S01]  /*1520*/  LDC R29, c[0x0][0x248] ;  /* 0x00009200ff1d7b82 */ /* 0x000ee20000000800 */
[----:B------:R-:W5:Y:S01]  /*1530*/  LDG.E.U16 R37, desc[UR60][R12.64] ;  /* 0x0000003c0c257981 */ /* 0x000f62000c1e1500 */
[----:B0-----:R-:W-:-:S03]  /*1540*/  IADD3 R6, P0, R17, R120, RZ ;  /* 0x0000007811067210 */ /* 0x001fc60007f1e0ff */
[----:B------:R0:W-:Y:S03]  /*1550*/  STL [R1+0x90], R18 ;  /* 0x0000901201007387 */ /* 0x0001e60000100800 */
[----:B------:R-:W3:Y:S01]  /*1560*/  LDC R47, c[0x0][0x248] ;  /* 0x00009200ff2f7b82 */ /* 0x000ee20000000800 */
[----:B------:R-:W-:Y:S01]  /*1570*/  LEA.HI.X.SX32 R7, R15, R121, 0x1, P0 ;  /* 0x000000790f077211 */ /* 0x000fe200000f0eff */
[----:B-1----:R1:W5:Y:S04]  /*1580*/  LDG.E.U16 R24, desc[UR60][R22.64] ;  /* 0x0000003c16187981 */ /* 0x002368000c1e1500 */
[----:B------:R1:W5:Y:S02]  /*1590*/  LDG.E.U16 R36, desc[UR60][R10.64] ;  /* 0x0000003c0a247981 */ /* 0x000364000c1e1500 */
[----:B------:R-:W5:Y:S01]  /*15a0*/  LDC R200, c[0x0][0x248] ;  /* 0x00009200ffc87b82 */ /* 0x000f620000000800 */
[----:B0-----:R-:W-:-:S02]  /*15b0*/  IMAD R18, R0, 0x94, RZ ;  /* 0x0000009400127824 */ /* 0x001fc400078e02ff */
[----:B------:R-:W-:Y:S01]  /*15c0*/  IMAD R15, R0, 0x5a, RZ ;  /* 0x0000005a000f7824 */ /* 0x000fe200078e02ff */
[-C--:B-1----:R-:W-:Y:S02]  /*15d0*/  IADD3 R22, P2, R218, R120.reuse, RZ ;  /* 0x00000078da167210 */ /* 0x082fe40007f5e0ff */
[-C--:B------:R-:W-:Y:S02]  /*15e0*/  IADD3 R12, P1, R18, R120.reuse, RZ ;  /* 0x00000078120c7210 */ /* 0x080fe40007f3e0ff */
[----:B------:R-:W0:Y:S01]  /*15f0*/  LDC R201, c[0x0][0x248] ;  /* 0x00009200ffc97b82 */ /* 0x000e220000000800 */
[-C--:B------:R-:W-:Y:S01]  /*1600*/  LEA.HI.X.SX32 R23, R53, R121.reuse, 0x1, P2 ;  /* 0x0000007935177211 */ /* 0x080fe200010f0eff */
[C---:B------:R-:W-:Y:S01]  /*1610*/  IMAD R11, R0.reuse, 0x2d, RZ ;  /* 0x0000002d000b7824 */ /* 0x040fe200078e02ff */
[-C--:B------:R-:W-:Y:S01]  /*1620*/  LEA.HI.X.SX32 R13, R17, R121.reuse, 0x1, P1 ;  /* 0x00000079110d7211 */ /* 0x080fe200008f0eff */
[----:B------:R-:W-:Y:S01]  /*1630*/  IMAD R17, R0, 0x6a, RZ ;  /* 0x0000006a00117824 */ /* 0x000fe200078e02ff */
[-C--:B------:R-:W-:Y:S01]  /*1640*/  IADD3 R10, P0, R15, R120.reuse, RZ ;  /* 0x000000780f0a7210 */ /* 0x080fe20007f1e0ff */
[----:B------:R1:W5:Y:S02]  /*1650*/  LDG.E.U16 R34, desc[UR60][R22.64] ;  /* 0x0000003c16227981 */ /* 0x000364000c1e1500 */
[----:B------:R-:W0:Y:S01]  /*1660*/  LDC R199, c[0x0][0x248] ;  /* 0x00009200ffc77b82 */ /* 0x000e220000000800 */
[----:B------:R-:W-:Y:S01]  /*1670*/  LEA.HI.X.SX32 R11, R11, R121, 0x1, P0 ;  /* 0x000000790b0b7211 */ /* 0x000fe200000f0eff */
[----:B------:R1:W5:Y:S04]  /*1680*/  LDG.E.U16 R35, desc[UR60][R12.64] ;  /* 0x0000003c0c237981 */ /* 0x000368000c1e1500 */
[----:B------:R-:W5:Y:S01]  /*1690*/  LDG.E.U16 R44, desc[UR60][R10.64] ;  /* 0x0000003c0a2c7981 */ /* 0x000f62000c1e1500 */
[-C--:B-1----:R-:W-:Y:S01]  /*16a0*/  IADD3 R22, P2, R224, R120.reuse, RZ ;  /* 0x00000078e0167210 */ /* 0x082fe20007f5e0ff */
[----:B------:R-:W1:Y:S01]  /*16b0*/  LDC R171, c[0x0][0x248] ;  /* 0x00009200ffab7b82 */ /* 0x000e620000000800 */
[----:B------:R-:W-:Y:S01]  /*16c0*/  IMAD R13, R0, 0x35, RZ ;  /* 0x00000035000d7824 */ /* 0x000fe200078e02ff */
[----:B------:R-:W-:-:S02]  /*16d0*/  IADD3 R12, P0, R17, R120, RZ ;  /* 0x00000078110c7210 */ /* 0x000fc40007f1e0ff */
[-C--:B------:R-:W-:Y:S02]  /*16e0*/  LEA.HI.X.SX32 R23, R55, R121.reuse, 0x1, P2 ;  /* 0x0000007937177211 */ /* 0x080fe400010f0eff */
[----:B------:R-:W-:Y:S02]  /*16f0*/  LEA.HI.X.SX32 R13, R13, R121, 0x1, P0 ;  /* 0x000000790d0d7211 */ /* 0x000fe400000f0eff */
[----:B------:R-:W0:Y:S08]  /*1700*/  LDC R55, c[0x0][0x248] ;  /* 0x00009200ff377b82 */ /* 0x000e300000000800 */
[----:B------:R-:W1:Y:S08]  /*1710*/  LDC R248, c[0x0][0x248] ;  /* 0x00009200fff87b82 */ /* 0x000e700000000800 */
        /* <DEDUP_REMOVED lines=22> */
[----:B------:R-:W1:Y:S01]  /*1880*/  LDC R241, c[0x0][0x248] ;  /* 0x00009200fff17b82 */ /* 0x000e620000000800 */
[----:B--2---:R2:W-:Y:S07]  /*1890*/  STL [R1+0xe8], R8 ;  /* 0x0000e80801007387 */ /* 0x0045ee0000100800 */
[----:B------:R-:W1:Y:S01]  /*18a0*/  LDC R243, c[0x0][0x248] ;  /* 0x00009200fff37b82 */ /* 0x000e620000000800 */
[----:B----4-:R4:W-:Y:S04]  /*18b0*/  STL [R1+0x78], R2 ;  /* 0x0000780201007387 */ /* 0x0109e80000100800 */
[----:B--2---:R-:W2:Y:S04]  /*18c0*/  LDG.E.U16 R8, desc[UR60][R26.64] ;  /* 0x0000003c1a087981 */ /* 0x004ea8000c1e1500 */
[----:B----4-:R4:W2:Y:S04]  /*18d0*/  LDG.E.U16 R2, desc[UR60][R6.64] ;  /* 0x0000003c06027981 */ /* 0x0108a8000c1e1500 */
[----:B------:R0:W-:Y:S04]  /*18e0*/  STL [R1+0x60], R32 ;  /* 0x0000602001007387 */ /* 0x0001e80000100800 */
[----:B0-----:R-:W2:Y:S04]  /*18f0*/  LDG.E.U16 R32, desc[UR60][R22.64] ;  /* 0x0000003c16207981 */ /* 0x001ea8000c1e1500 */
[----:B------:R-:W2:Y:S01]  /*1900*/  LDG.E.U16 R22, desc[UR60][R12.64] ;  /* 0x0000003c0c167981 */ /* 0x000ea2000c1e1500 */
[----:B----4-:R-:W-:-:S03]  /*1910*/  IADD3 R6, P1, R221, R120, RZ ;  /* 0x00000078dd067210 */ /* 0x010fc60007f3e0ff */
[----:B---3--:R0:W-:Y:S01]  /*1920*/  STL [R1+0xd8], R30 ;  /* 0x0000d81e01007387 */ /* 0x0081e20000100800 */
[----:B------:R-:W-:Y:S01]  /*1930*/  LEA.HI.X.SX32 R7, R15, R121, 0x1, P1 ;  /* 0x000000790f077211 */ /* 0x000fe200008f0eff */
[----:B------:R-:W-:-:S04]  /*1940*/  IMAD.SHL.U32 R11, R0, 0x10, RZ ;  /* 0x00000010000b7824 */ /* 0x000fc800078e00ff */
[----:B------:R3:W4:Y:S01]  /*1950*/  LDG.E.U16 R33, desc[UR60][R6.64] ;  /* 0x0000003c06217981 */ /* 0x000722000c1e1500 */
[-C--:B------:R-:W-:Y:S01]  /*1960*/  LEA R56, P0, R57, R120.reuse, 0x4 ;  /* 0x0000007839387211 */ /* 0x080fe200078020ff */
[----:B0-----:R-:W0:Y:S02]  /*1970*/  LDC R30, c[0x0][0x248] ;  /* 0x00009200ff1e7b82 */ /* 0x001e240000000800 */
[----:B-----5:R5:W-:Y:S01]  /*1980*/  STL [R1+0x48], R24 ;  /* 0x0000481801007387 */ /* 0x020be20000100800 */
[----:B---3--:R-:W-:-:S05]  /*1990*/  LEA R6, P1, R29, R120, 0x5 ;  /* 0x000000781d067211 */ /* 0x008fca00078228ff */
[----:B------:R-:W3:Y:S08]  /*19a0*/  LDC R29, c[0x0][0x248] ;  /* 0x00009200ff1d7b82 */ /* 0x000ef00000000800 */
[----:B-----5:R-:W5:Y:S01]  /*19b0*/  LDC R24, c[0x0][0x248] ;  /* 0x00009200ff187b82 */ /* 0x020f620000000800 */
[----:B------:R-:W-:Y:S02]  /*19c0*/  LEA.HI.X.SX32 R7, R11, R121, 0x1, P1 ;  /* 0x000000790b077211 */ /* 0x000fe400008f0eff */
[----:B------:R-:W-:-:S02]  /*19d0*/  SHF.L.U32 R15, R0, 0x3, RZ ;  /* 0x00000003000f7819 */ /* 0x000fc400000006ff */
[-C--:B------:R-:W-:Y:S01]  /*19e0*/  IADD3 R26, P2, R225, R120.reuse, RZ ;  /* 0x00000078e11a7210 */ /* 0x080fe20007f5e0ff */
[----:B------:R1:W4:Y:S01]  /*19f0*/  LDG.E.U16 R53, desc[UR60][R6.64] ;  /* 0x0000003c06357981 */ /* 0x000322000c1e1500 */
[-C--:B------:R-:W-:Y:S02]  /*1a00*/  LEA.HI.X.SX32 R57, R15, R121.reuse, 0x1, P0 ;  /* 0x000000790f397211 */ /* 0x080fe400000f0eff */
[C---:B------:R-:W-:Y:S02]  /*1a10*/  SHF.L.U32 R15, R0.reuse, 0x7, RZ ;  /* 0x00000007000f7819 */ /* 0x040fe400000006ff */
[----:B------:R-:W-:Y:S01]  /*1a20*/  LEA.HI.X.SX32 R27, R17, R121, 0x1, P2 ;  /* 0x00000079111b7211 */ /* 0x000fe200010f0eff */
[----:B------:R-:W4:Y:S01]  /*1a30*/  LDG.E.U16 R56, desc[UR60][R56.64] ;  /* 0x0000003c38387981 */ /* 0x000f22000c1e1500 */
[----:B-1----:R-:W-:Y:S02]  /*1a40*/  LEA R6, P1, R55, R120, 0x8 ;  /* 0x0000007837067211 */ /* 0x002fe400078240ff */
[----:B------:R-:W-:-:S02]  /*1a50*/  SHF.L.U32 R13, R0, 0x5, RZ ;  /* 0x00000005000d7819 */ /* 0x000fc400000006ff */
[-C--:B------:R-:W-:Y:S02]  /*1a60*/  LEA.HI.X.SX32 R7, R15, R121.reuse, 0x1, P1 ;  /* 0x000000790f077211 */ /* 0x080fe400008f0eff */
[-C--:B------:R-:W-:Y:S02]  /*1a70*/  LEA R10, P2, R31, R120.reuse, 0x6 ;  /* 0x000000781f0a7211 */ /* 0x080fe400078430ff */
[----:B------:R5:W4:Y:S01]  /*1a80*/  LDG.E.U16 R31, desc[UR60][R26.64] ;  /* 0x0000003c1a1f7981 */ /* 0x000b22000c1e1500 */
[-C--:B------:R-:W-:Y:S02]  /*1a90*/  LEA R12, P0, R47, R120.reuse, 0x7 ;  /* 0x000000782f0c7211 */ /* 0x080fe400078038ff */
[-C--:B------:R-:W-:Y:S01]  /*1aa0*/  LEA.HI.X.SX32 R11, R13, R121.reuse, 0x1, P2 ;  /* 0x000000790d0b7211 */ /* 0x080fe200010f0eff */
[----:B---3--:R-:W-:Y:S01]  /*1ab0*/  IMAD R29, R29, 0x220, RZ ;  /* 0x000002201d1d7824 */ /* 0x008fe200078e02ff */
[C---:B------:R-:W-:Y:S01]  /*1ac0*/  SHF.L.U32 R13, R0.reuse, 0x6, RZ ;  /* 0x00000006000d7819 */ /* 0x040fe200000006ff */
[----:B------:R-:W3:Y:S01]  /*1ad0*/  LDG.E.U16 R55, desc[UR60][R6.64] ;  /* 0x0000003c06377981 */ /* 0x000ee2000c1e1500 */
[----:B------:R-:W-:Y:S01]  /*1ae0*/  SHF.L.U32 R17, R0, 0x8, RZ ;  /* 0x0000000800117819 */ /* 0x000fe200000006ff */
[----:B-----5:R-:W-:Y:S01]  /*1af0*/  IMAD R27, R24, 0x210, RZ ;  /* 0x00000210181b7824 */ /* 0x020fe200078e02ff */
[-C--:B------:R-:W-:Y:S01]  /*1b00*/  LEA.HI.X.SX32 R13, R13, R121.reuse, 0x1, P0 ;  /* 0x000000790d0d7211 */ /* 0x080fe200000f0eff */
[----:B------:R0:W5:Y:S01]  /*1b10*/  LDG.E.U16 R52, desc[UR60][R10.64] ;  /* 0x0000003c0a347981 */ /* 0x000162000c1e1500 */
[-C--:B------:R-:W-:Y:S01]  /*1b20*/  IADD3 R90, P1, R29, R120.reuse, RZ ;  /* 0x000000781d5a7210 */ /* 0x080fe20007f3e0ff */
[----:B------:R-:W1:Y:S01]  /*1b30*/  LDC R24, c[0x0][0x248] ;  /* 0x00009200ff187b82 */ /* 0x000e620000000800 */
[----:B------:R-:W-:Y:S01]  /*1b40*/  IADD3 R26, P0, R27, R120, RZ ;  /* 0x000000781b1a7210 */ /* 0x000fe20007f1e0ff */
[----:B------:R0:W3:Y:S03]  /*1b50*/  LDG.E.U16 R54, desc[UR60][R12.64] ;  /* 0x0000003c0c367981 */ /* 0x0000e6000c1e1500 */
[----:B------:R-:W-:Y:S01]  /*1b60*/  LEA.HI.X.SX32 R27, R93, R121, 0x1, P0 ;  /* 0x000000795d1b7211 */ /* 0x000fe200000f0eff */
[----:B0-----:R-:W-:-:S02]  /*1b70*/  IMAD R11, R30, 0x230, RZ ;  /* 0x000002301e0b7824 */ /* 0x001fc400078e02ff */
[----:B------:R-:W-:Y:S02]  /*1b80*/  IMAD R93, R46, 0x240, RZ ;  /* 0x000002402e5d7824 */ /* 0x000fe400078e02ff */
[----:B------:R-:W-:Y:S01]  /*1b90*/  IMAD R13, R0, 0x3d, RZ ;  /* 0x0000003d000d7824 */ /* 0x000fe200078e02ff */
[----:B--2---:R0:W-:Y:S04]  /*1ba0*/  STL [R1+0x38], R8 ;  /* 0x0000380801007387 */ /* 0x0041e80000100800 */
[----:B------:R2:W-:Y:S01]  /*1bb0*/  STL [R1+0xc8], R2 ;  /* 0x0000c80201007387 */ /* 0x0005e20000100800 */
[----:B0-----:R-:W0:Y:S08]  /*1bc0*/  LDC R8, c[0x0][0x248] ;  /* 0x00009200ff087b82 */ /* 0x001e300000000800 */
[----:B--2---:R-:W2:Y:S01]  /*1bd0*/  LDC R2, c[0x0][0x248] ;  /* 0x00009200ff027b82 */ /* 0x004ea20000000800 */
[----:B------:R1:W-:Y:S04]  /*1be0*/  STL [R1+0xb8], R44 ;  /* 0x0000b82c01007387 */ /* 0x0003e80000100800 */
[----:B-1----:R-:W5:Y:S04]  /*1bf0*/  LDG.E.U16 R44, desc[UR60][R26.64] ;  /* 0x0000003c1a2c7981 */ /* 0x002f68000c1e1500 */
[----:B------:R1:W-:Y:S01]  /*1c00*/  STL [R1+0xa8], R22 ;  /* 0x0000a81601007387 */ /* 0x0003e20000100800 */
[----:B--2---:R-:W-:-:S02]  /*1c10*/  IMAD R15, R2, 0x110, RZ ;  /* 0x00000110020f7824 */ /* 0x004fc400078e02ff */
[----:B------:R-:W2:Y:S01]  /*1c20*/  LDC R2, c[0x0][0x248] ;  /* 0x00009200ff027b82 */ /* 0x000ea20000000800 */
[----:B-1----:R-:W-:-:S04]  /*1c30*/  LEA R22, P2, R95, R120, 0x9 ;  /* 0x000000785f167211 */ /* 0x002fc800078448ff */
[----:B------:R-:W-:Y:S02]  /*1c40*/  LEA.HI.X.SX32 R23, R17, R121, 0x1, P2 ;  /* 0x0000007911177211 */ /* 0x000fe400010f0eff */
[----:B------:R-:W-:-:S03]  /*1c50*/  IADD3 R10, P0, R15, R120, RZ ;  /* 0x000000780f0a7210 */ /* 0x000fc60007f1e0ff */
[----:B------:R1:W3:Y:S01]  /*1c60*/  LDG.E.U16 R48, desc[UR60][R22.64] ;  /* 0x0000003c16307981 */ /* 0x0002e2000c1e1500 */
[----:B0-----:R-:W-:Y:S01]  /*1c70*/  IMAD R57, R8, 0x118, RZ ;  /* 0x0000011808397824 */ /* 0x001fe200078e02ff */
[-C--:B-1----:R-:W-:Y:S02]  /*1c80*/  IADD3 R22, P2, R11, R120.reuse, RZ ;  /* 0x000000780b167210 */ /* 0x082fe40007f5e0ff */
[-C--:B------:R-:W-:Y:S02]  /*1c90*/  LEA.HI.X.SX32 R11, R91, R121.reuse, 0x1, P0 ;  /* 0x000000795b0b7211 */ /* 0x080fe400000f0eff */
[-C--:B------:R-:W-:Y:S01]  /*1ca0*/  LEA.HI.X.SX32 R91, R15, R121.reuse, 0x1, P1 ;  /* 0x000000790f5b7211 */ /* 0x080fe200008f0eff */
[----:B------:R-:W-:Y:S01]  /*1cb0*/  IMAD R15, R0, 0x7a, RZ ;  /* 0x0000007a000f7824 */ /* 0x000fe200078e02ff */
[-C--:B------:R-:W-:Y:S01]  /*1cc0*/  IADD3 R92, P0, R93, R120.reuse, RZ ;  /* 0x000000785d5c7210 */ /* 0x080fe20007f1e0ff */
[----:B--2---:R-:W-:Y:S01]  /*1cd0*/  IMAD R29, R2, 0x250, RZ ;  /* 0x00000250021d7824 */ /* 0x004fe200078e02ff */
[----:B------:R-:W-:Y:S01]  /*1ce0*/  IADD3 R6, P1, R226, R120, RZ ;  /* 0x00000078e2067210 */ /* 0x000fe20007f3e0ff */
[----:B------:R0:W2:Y:S01]  /*1cf0*/  LDG.E.U16 R47, desc[UR60][R90.64] ;  /* 0x0000003c5a2f7981 */ /* 0x0000a2000c1e1500 */
[----:B------:R-:W-:-:S02]  /*1d00*/  LEA.HI.X.SX32 R93, R50, R121, 0x1, P0 ;  /* 0x00000079325d7211 */ /* 0x000fc400000f0eff */
[-C--:B------:R-:W-:Y:S01]  /*1d10*/  LEA.HI.X.SX32 R23, R57, R121.reuse, 0x1, P2 ;  /* 0x0000007939177211 */ /* 0x080fe200010f0eff */
[----:B------:R1:W2:Y:S01]  /*1d20*/  LDG.E.U16 R46, desc[UR60][R10.64] ;  /* 0x0000003c0a2e7981 */ /* 0x0002a2000c1e1500 */
[-C--:B------:R-:W-:Y:S02]  /*1d30*/  IADD3 R2, P0, R15, R120.reuse, RZ ;  /* 0x000000780f027210 */ /* 0x080fe40007f1e0ff */
[-C--:B------:R-:W-:Y:S01]  /*1d40*/  IADD3 R12, P2, R229, R120.reuse, RZ ;  /* 0x00000078e50c7210 */ /* 0x080fe20007f5e0ff */
[----:B------:R4:W2:Y:S01]  /*1d50*/  LDG.E.U16 R17, desc[UR60][R22.64] ;  /* 0x0000003c16117981 */ /* 0x0008a2000c1e1500 */
[-C--:B------:R-:W-:Y:S01]  /*1d60*/  LEA.HI.X.SX32 R7, R3, R121.reuse, 0x1, P1 ;  /* 0x0000007903077211 */ /* 0x080fe200008f0eff */
[----:B0-----:R-:W-:Y:S01]  /*1d70*/  IMAD R91, R0, 0x85, RZ ;  /* 0x00000085005b7824 */ /* 0x001fe200078e02ff */
[-C--:B------:R-:W-:Y:S01]  /*1d80*/  LEA.HI.X.SX32 R3, R13, R121.reuse, 0x1, P0 ;  /* 0x000000790d037211 */ /* 0x080fe200000f0eff */
[----:B------:R-:W-:Y:S01]  /*1d90*/  IMAD R26, R24, 0x128, RZ ;  /* 0x00000128181a7824 */ /* 0x000fe200078e02ff */
[----:B------:R-:W-:Y:S01]  /*1da0*/  LEA.HI.X.SX32 R13, R15, R121, 0x1, P2 ;  /* 0x000000790f0d7211 */ /* 0x000fe200010f0eff */
[----:B-1----:R-:W-:Y:S01]  /*1db0*/  IMAD R11, R0, 0x45, RZ ;  /* 0x00000045000b7824 */ /* 0x002fe200078e02ff */
[-C--:B------:R-:W-:Y:S01]  /*1dc0*/  IADD3 R90, P2, R182, R120.reuse, RZ ;  /* 0x00000078b65a7210 */ /* 0x080fe20007f5e0ff */
[----:B------:R-:W5:Y:S01]  /*1dd0*/  LDG.E.U16 R8, desc[UR60][R2.64] ;  /* 0x0000003c02087981 */ /* 0x000f62000c1e1500 */
[----:B------:R-:W-:-:S02]  /*1de0*/  IADD3 R10, P0, R185, R120, RZ ;  /* 0x00000078b90a7210 */ /* 0x000fc40007f1e0ff */
[-C--:B------:R-:W-:Y:S01]  /*1df0*/  LEA.HI.X.SX32 R91, R91, R121.reuse, 0x1, P2 ;  /* 0x000000795b5b7211 */ /* 0x080fe200010f0eff */
[----:B------:R0:W2:Y:S01]  /*1e00*/  LDG.E.U16 R27, desc[UR60][R92.64] ;  /* 0x0000003c5c1b7981 */ /* 0x0000a2000c1e1500 */
[-C--:B------:R-:W-:Y:S02]  /*1e10*/  LEA.HI.X.SX32 R11, R11, R121.reuse, 0x1, P0 ;  /* 0x000000790b0b7211 */ /* 0x080fe400000f0eff */
[-C--:B----4-:R-:W-:Y:S01]  /*1e20*/  IADD3 R22, P1, R29, R120.reuse, RZ ;  /* 0x000000781d167210 */ /* 0x090fe20007f3e0ff */
[----:B------:R-:W4:Y:S03]  /*1e30*/  LDG.E.U16 R94, desc[UR60][R90.64] ;  /* 0x0000003c5a5e7981 */ /* 0x000f26000c1e1500 */
[----:B------:R-:W-:Y:S01]  /*1e40*/  LEA.HI.X.SX32 R23, R26, R121, 0x1, P1 ;  /* 0x000000791a177211 */ /* 0x000fe200008f0eff */
[----:B------:R1:W2:Y:S01]  /*1e50*/  LDG.E.U16 R30, desc[UR60][R6.64] ;  /* 0x0000003c061e7981 */ /* 0x0002a2000c1e1500 */
[C---:B0-----:R-:W-:Y:S01]  /*1e60*/  IMAD R93, R0.reuse, 0x4d, RZ ;  /* 0x0000004d005d7824 */ /* 0x041fe200078e02ff */
[-C--:B------:R-:W-:Y:S01]  /*1e70*/  IADD3 R2, P2, R187, R120.reuse, RZ ;  /* 0x00000078bb027210 */ /* 0x080fe20007f5e0ff */
[----:B------:R-:W-:Y:S01]  /*1e80*/  IMAD R3, R0, 0x55, RZ ;  /* 0x0000005500037824 */ /* 0x000fe200078e02ff */
[----:B------:R0:W2:Y:S04]  /*1e90*/  LDG.E.U16 R29, desc[UR60][R12.64] ;  /* 0x0000003c0c1d7981 */ /* 0x0000a8000c1e1500 */
[----:B------:R-:W3:Y:S01]  /*1ea0*/  LDG.E.U16 R91, desc[UR60][R10.64] ;  /* 0x0000003c0a5b7981 */ /* 0x000ee2000c1e1500 */
[----:B-1----:R-:W-:-:S03]  /*1eb0*/  IADD3 R6, P1, R183, R120, RZ ;  /* 0x00000078b7067210 */ /* 0x002fc60007f3e0ff */
[----:B------:R1:W2:Y:S01]  /*1ec0*/  LDG.E.U16 R15, desc[UR60][R22.64] ;  /* 0x0000003c160f7981 */ /* 0x0002a2000c1e1500 */
[-C--:B------:R-:W-:Y:S02]  /*1ed0*/  LEA.HI.X.SX32 R7, R93, R121.reuse, 0x1, P1 ;  /* 0x000000795d077211 */ /* 0x080fe400008f0eff */
[----:B------:R-:W-:-:S03]  /*1ee0*/  LEA.HI.X.SX32 R3, R3, R121, 0x1, P2 ;  /* 0x0000007903037211 */ /* 0x000fc600010f0eff */
[----:B------:R-:W2:Y:S04]  /*1ef0*/  LDG.E.U16 R92, desc[UR60][R6.64] ;  /* 0x0000003c065c7981 */ /* 0x000ea8000c1e1500 */
[----:B------:R1:W2:Y:S01]  /*1f00*/  LDG.E.U16 R24, desc[UR60][R2.64] ;  /* 0x0000003c02187981 */ /* 0x0002a2000c1e1500 */
[C---:B0-----:R-:W-:Y:S01]  /*1f10*/  IMAD R13, R0.reuse, 0x5d, RZ ;  /* 0x0000005d000d7824 */ /* 0x041fe200078e02ff */
[-C--:B-1----:R-:W-:Y:S01]  /*1f20*/  IADD3 R22, P0, R189, R120.reuse, RZ ;  /* 0x00000078bd167210 */ /* 0x082fe20007f1e0ff */
[----:B------:R-:W-:Y:S01]  /*1f30*/  IMAD R93, R0, 0x65, RZ ;  /* 0x00000065005d7824 */ /* 0x000fe200078e02ff */
[----:B------:R-:W-:Y:S02]  /*1f40*/  IADD3 R12, P1, R191, R120, RZ ;  /* 0x00000078bf0c7210 */ /* 0x000fe40007f3e0ff */
[----:B------:R-:W-:-:S02]  /*1f50*/  LEA.HI.X.SX32 R23, R13, R121, 0x1, P0 ;  /* 0x000000790d177211 */ /* 0x000fc400000f0eff */
[----:B------:R-:W-:-:S03]  /*1f60*/  LEA.HI.X.SX32 R13, R93, R121, 0x1, P1 ;  /* 0x000000795d0d7211 */ /* 0x000fc600008f0eff */
[----:B------:R0:W2:Y:S04]  /*1f70*/  LDG.E.U16 R93, desc[UR60][R22.64] ;  /* 0x0000003c165d7981 */ /* 0x0000a8000c1e1500 */
[----:B------:R1:W2:Y:S01]  /*1f80*/  LDG.E.U16 R90, desc[UR60][R12.64] ;  /* 0x0000003c0c5a7981 */ /* 0x0002a2000c1e1500 */
[C---:B------:R-:W-:Y:S01]  /*1f90*/  IMAD R11, R0.reuse, 0x6d, RZ ;  /* 0x0000006d000b7824 */ /* 0x040fe200078e02ff */
[-C--:B------:R-:W-:Y:S01]  /*1fa0*/  IADD3 R10, P0, R193, R120.reuse, RZ ;  /* 0x00000078c10a7210 */ /* 0x080fe20007f1e0ff */
[----:B------:R-:W-:Y:S01]  /*1fb0*/  IMAD R3, R0, 0x75, RZ ;  /* 0x0000007500037824 */ /* 0x000fe200078e02ff */
[----:B------:R-:W-:Y:S02]  /*1fc0*/  IADD3 R2, P1, R195, R120, RZ ;  /* 0x00000078c3027210 */ /* 0x000fe40007f3e0ff */
[----:B------:R-:W-:-:S02]  /*1fd0*/  LEA.HI.X.SX32 R11, R11, R121, 0x1, P0 ;  /* 0x000000790b0b7211 */ /* 0x000fc400000f0eff */
[----:B------:R-:W-:-:S03]  /*1fe0*/  LEA.HI.X.SX32 R3, R3, R121, 0x1, P1 ;  /* 0x0000007903037211 */ /* 0x000fc600008f0eff */
[----:B------:R1:W2:Y:S04]  /*1ff0*/  LDG.E.U16 R66, desc[UR60][R10.64] ;  /* 0x0000003c0a427981 */ /* 0x0002a8000c1e1500 */
[----:B------:R4:W2:Y:S01]  /*2000*/  LDG.E.U16 R22, desc[UR60][R2.64] ;  /* 0x0000003c02167981 */ /* 0x0008a2000c1e1500 */
[----:B------:R-:W-:Y:S01]  /*2010*/  IMAD R7, R0, 0x7d, RZ ;  /* 0x0000007d00077824 */ /* 0x000fe200078e02ff */
[----:B------:R-:W-:-:S04]  /*2020*/  IADD3 R6, P0, R214, R120, RZ ;  /* 0x00000078d6067210 */ /* 0x000fc80007f1e0ff */
[----:B------:R-:W-:Y:S01]  /*2030*/  LEA.HI.X.SX32 R7, R7, R121, 0x1, P0 ;  /* 0x0000007907077211 */ /* 0x000fe200000f0eff */
[----:B0-----:R-:W-:-:S04]  /*2040*/  IMAD R23, R0, 0x6, RZ ;  /* 0x0000000600177824 */ /* 0x001fc800078e02ff */
[----:B------:R-:W2:Y:S01]  /*2050*/  LDG.E.U16 R12, desc[UR60][R6.64] ;  /* 0x0000003c060c7981 */ /* 0x000ea2000c1e1500 */
[----:B-1----:R-:W-:Y:S01]  /*2060*/  IMAD R13, R0, 0x3, RZ ;  /* 0x00000003000d7824 */ /* 0x002fe200078e02ff */
[----:B------:R-:W-:-:S04]  /*2070*/  IADD3 R162, P0, R23, R120, RZ ;  /* 0x0000007817a27210 */ /* 0x000fc80007f1e0ff */
[----:B------:R-:W-:Y:S01]  /*2080*/  LEA.HI.X.SX32 R163, R13, R121, 0x1, P0 ;  /* 0x000000790da37211 */ /* 0x000fe200000f0eff */
[C---:B------:R-:W-:Y:S01]  /*2090*/  IMAD R11, R0.reuse, 0x7, RZ ;  /* 0x00000007000b7824 */ /* 0x040fe200078e02ff */
[----:B-----5:R0:W-:Y:S01]  /*20a0*/  STL [R1+0x98], R8 ;  /* 0x0000980801007387 */ /* 0x0201e20000100800 */
[C---:B------:R-:W-:Y:S02]  /*20b0*/  IMAD R13, R0.reuse, 0xb, RZ ;  /* 0x0000000b000d7824 */ /* 0x040fe400078e02ff */
[C---:B------:R-:W-:Y:S01]  /*20c0*/  IMAD R95, R0.reuse, 0x8c, RZ ;  /* 0x0000008c005f7824 */ /* 0x040fe200078e02ff */
[----:B------:R1:W5:Y:S01]  /*20d0*/  LDG.E.U16 R162, desc[UR60][R162.64] ;  /* 0x0000003ca2a27981 */ /* 0x000362000c1e1500 */
[----:B0-----:R-:W-:-:S03]  /*20e0*/  IMAD R8, R0, 0x104, RZ ;  /* 0x0000010400087824 */ /* 0x001fc600078e02ff */
[----:B----4-:R-:W-:Y:S01]  /*20f0*/  STL [R1+0x34], R94 ;  /* 0x0000345e01007387 */ /* 0x010fe20000100800 */
[----:B------:R-:W-:Y:S02]  /*2100*/  IMAD R202, R202, 0x1e8, RZ ;  /* 0x000001e8caca7824 */ /* 0x000fe400078e02ff */
[----:B------:R-:W-:Y:S01]  /*2110*/  IMAD R212, R212, 0x1f8, RZ ;  /* 0x000001f8d4d47824 */ /* 0x000fe200078e02ff */
[----:B------:R-:W-:Y:S01]  /*2120*/  IADD3 R2, P1, R8, R120, RZ ;  /* 0x0000007808027210 */ /* 0x000fe20007f3e0ff */
[----:B------:R-:W-:Y:S01]  /*2130*/  IMAD R101, R101, 0x212, RZ ;  /* 0x0000021265657824 */ /* 0x000fe200078e02ff */
[----:B-1----:R-:W0:Y:S01]  /*2140*/  LDC R163, c[0x0][0x248] ;  /* 0x00009200ffa37b82 */ /* 0x002e220000000800 */
[----:B---3--:R1:W-:Y:S01]  /*2150*/  STL [R1+0x8c], R91 ;  /* 0x00008c5b01007387 */ /* 0x0083e20000100800 */
[----:B------:R-:W-:Y:S01]  /*2160*/  LEA.HI.X.SX32 R3, R73, R121, 0x1, P1 ;  /* 0x0000007949037211 */ /* 0x000fe200008f0eff */
[----:B-1----:R-:W-:-:S05]  /*2170*/  IMAD R91, R0, 0xc, RZ ;  /* 0x0000000c005b7824 */ /* 0x002fca00078e02ff */
[----:B------:R-:W-:-:S04]  /*2180*/  IADD3 R6, P1, R91, R120, RZ ;  /* 0x000000785b067210 */ /* 0x000fc80007f3e0ff */
[----:B------:R-:W-:Y:S01]  /*2190*/  LEA.HI.X.SX32 R7, R23, R121, 0x1, P1 ;  /* 0x0000007917077211 */ /* 0x000fe200008f0eff */
[----:B--2---:R1:W-:Y:S01]  /*21a0*/  STL [R1+0x80], R92 ;  /* 0x0000805c01007387 */ /* 0x0043e20000100800 */
[----:B------:R-:W-:-:S03]  /*21b0*/  IMAD R23, R0, 0xe, RZ ;  /* 0x0000000e00177824 */ /* 0x000fc600078e02ff */
[----:B------:R2:W-:Y:S04]  /*21c0*/  STL [R1+0x74], R24 ;  /* 0x0000741801007387 */ /* 0x0005e80000100800 */
[----:B-1----:R-:W3:Y:S04]  /*21d0*/  LDG.E.U16 R92, desc[UR60][R6.64] ;  /* 0x0000003c065c7981 */ /* 0x002ee8000c1e1500 */
[----:B--2---:R1:W2:Y:S02]  /*21e0*/  LDG.E.U16 R24, desc[UR60][R2.64] ;  /* 0x0000003c02187981 */ /* 0x0042a4000c1e1500 */
[----:B-1----:R-:W-:-:S04]  /*21f0*/  IADD3 R2, P0, R67, R120, RZ ;  /* 0x0000007843027210 */ /* 0x002fc80007f1e0ff */
[-C--:B------:R-:W-:Y:S02]  /*2200*/  LEA.HI.X.SX32 R3, R91, R121.reuse, 0x1, P0 ;  /* 0x000000795b037211 */ /* 0x080fe400000f0eff */
[-C--:B------:R-:W-:Y:S01]  /*2210*/  IADD3 R10, P0, R23, R120.reuse, RZ ;  /* 0x00000078170a7210 */ /* 0x080fe20007f1e0ff */
[----:B------:R-:W-:Y:S03]  /*2220*/  STL [R1+0x68], R93 ;  /* 0x0000685d01007387 */ /* 0x000fe60000100800 */
[----:B------:R-:W-:Y:S01]  /*2230*/  LEA.HI.X.SX32 R11, R11, R121, 0x1, P0 ;  /* 0x000000790b0b7211 */ /* 0x000fe200000f0eff */
[----:B------:R1:W4:Y:S04]  /*2240*/  LDG.E.U16 R8, desc[UR60][R2.64] ;  /* 0x0000003c02087981 */ /* 0x000328000c1e1500 */
[----:B------:R0:W-:Y:S04]  /*2250*/  STL [R1+0x5c], R90 ;  /* 0x00005c5a01007387 */ /* 0x0001e80000100800 */
[----:B0-----:R0:W5:Y:S01]  /*2260*/  LDG.E.U16 R90, desc[UR60][R10.64] ;  /* 0x0000003c0a5a7981 */ /* 0x001162000c1e1500 */
[C---:B------:R-:W-:Y:S01]  /*2270*/  IMAD R67, R0.reuse, 0x16, RZ ;  /* 0x0000001600437824 */ /* 0x040fe200078e02ff */
[----:B-1----:R-:W-:Y:S01]  /*2280*/  IADD3 R2, P2, R71, R120, RZ ;  /* 0x0000007847027210 */ /* 0x002fe20007f5e0ff */
[----:B------:R-:W-:-:S03]  /*2290*/  IMAD R73, R0, 0x1c, RZ ;  /* 0x0000001c00497824 */ /* 0x000fc600078e02ff */
[-C--:B------:R-:W-:Y:S02]  /*22a0*/  IADD3 R160, P0, R67, R120.reuse, RZ ;  /* 0x0000007843a07210 */ /* 0x080fe40007f1e0ff */
[C---:B------:R-:W-:Y:S02]  /*22b0*/  IADD3 R6, P1, R73.reuse, R120, RZ ;  /* 0x0000007849067210 */ /* 0x040fe40007f3e0ff */
[-C--:B------:R-:W-:Y:S02]  /*22c0*/  LEA.HI.X.SX32 R3, R73, R121.reuse, 0x1, P2 ;  /* 0x0000007949037211 */ /* 0x080fe400010f0eff */
[-C--:B------:R-:W-:Y:S01]  /*22d0*/  LEA.HI.X.SX32 R161, R13, R121.reuse, 0x1, P0 ;  /* 0x000000790da17211 */ /* 0x080fe200000f0eff */
[----:B------:R-:W-:Y:S01]  /*22e0*/  IMAD R13, R0, 0x2c, RZ ;  /* 0x0000002c000d7824 */ /* 0x000fe200078e02ff */
[----:B------:R1:W-:Y:S01]  /*22f0*/  STL [R1+0x50], R66 ;  /* 0x0000504201007387 */ /* 0x0003e20000100800 */
[----:B------:R-:W-:-:S03]  /*2300*/  LEA.HI.X.SX32 R7, R23, R121, 0x1, P1 ;  /* 0x0000007917077211 */ /* 0x000fc600008f0eff */
[----:B------:R1:W-:Y:S01]  /*2310*/  STL [R1+0x44], R22 ;  /* 0x0000441601007387 */ /* 0x0003e20000100800 */
[C---:B------:R-:W-:Y:S02]  /*2320*/  IMAD R71, R0.reuse, 0x3c, RZ ;  /* 0x0000003c00477824 */ /* 0x040fe400078e02ff */
[C---:B0-----:R-:W-:Y:S01]  /*2330*/  IMAD R11, R0.reuse, 0xf, RZ ;  /* 0x0000000f000b7824 */ /* 0x041fe200078e02ff */
[----:B------:R0:W2:Y:S04]  /*2340*/  LDG.E.U16 R160, desc[UR60][R160.64] ;  /* 0x0000003ca0a07981 */ /* 0x0000a8000c1e1500 */
[----:B-1----:R-:W2:Y:S04]  /*2350*/  LDG.E.U16 R66, desc[UR60][R6.64] ;  /* 0x0000003c06427981 */ /* 0x002ea8000c1e1500 */
[----:B------:R1:W2:Y:S01]  /*2360*/  LDG.E.U16 R22, desc[UR60][R2.64] ;  /* 0x0000003c02167981 */ /* 0x0002a2000c1e1500 */
[----:B------:R-:W-:Y:S01]  /*2370*/  IMAD R23, R0, 0x1e, RZ ;  /* 0x0000001e00177824 */ /* 0x000fe200078e02ff */
[----:B0-----:R-:W0:Y:S01]  /*2380*/  LDC R161, c[0x0][0x248] ;  /* 0x00009200ffa17b82 */ /* 0x001e220000000800 */
[----:B-1----:R-:W-:-:S04]  /*2390*/  IADD3 R2, P0, R13, R120, RZ ;  /* 0x000000780d027210 */ /* 0x002fc80007f1e0ff */
[----:B------:R-:W-:Y:S01]  /*23a0*/  LEA.HI.X.SX32 R3, R67, R121, 0x1, P0 ;  /* 0x0000007943037211 */ /* 0x000fe200000f0eff */
[----:B------:R1:W-:Y:S04]  /*23b0*/  STL [R1+0x3c], R12 ;  /* 0x00003c0c01007387 */ /* 0x0003e80000100800 */
[----:B------:R1:W2:Y:S01]  /*23c0*/  LDG.E.U16 R91, desc[UR60][R2.64] ;  /* 0x0000003c025b7981 */ /* 0x0002a2000c1e1500 */
[-C--:B------:R-:W-:Y:S02]  /*23d0*/  IADD3 R10, P0, R23, R120.reuse, RZ ;  /* 0x00000078170a7210 */ /* 0x080fe40007f1e0ff */
[-C--:B------:R-:W-:Y:S02]  /*23e0*/  IADD3 R6, P1, R71, R120.reuse, RZ ;  /* 0x0000007847067210 */ /* 0x080fe40007f3e0ff */
[----:B-1----:R-:W-:-:S02]  /*23f0*/  IADD3 R12, P2, R49, R120, RZ ;  /* 0x00000078310c7210 */ /* 0x002fc40007f5e0ff */
[-C--:B------:R-:W-:Y:S02]  /*2400*/  LEA.HI.X.SX32 R11, R11, R121.reuse, 0x1, P0 ;  /* 0x000000790b0b7211 */ /* 0x080fe400000f0eff */
[-C--:B------:R-:W-:Y:S02]  /*2410*/  LEA.HI.X.SX32 R13, R13, R121.reuse, 0x1, P2 ;  /* 0x000000790d0d7211 */ /* 0x080fe400010f0eff */
[-C--:B------:R-:W-:Y:S02]  /*2420*/  LEA.HI.X.SX32 R7, R23, R121.reuse, 0x1, P1 ;  /* 0x0000007917077211 */ /* 0x080fe400008f0eff */
[----:B------:R-:W-:Y:S01]  /*2430*/  IADD3 R2, P2, R61, R120, RZ ;  /* 0x000000783d027210 */ /* 0x000fe20007f5e0ff */
[----:B------:R-:W2:Y:S03]  /*2440*/  LDG.E.U16 R93, desc[UR60][R12.64] ;  /* 0x0000003c0c5d7981 */ /* 0x000ea6000c1e1500 */
[----:B------:R-:W-:Y:S01]  /*2450*/  LEA.HI.X.SX32 R3, R71, R121, 0x1, P2 ;  /* 0x0000007947037211 */ /* 0x000fe200010f0eff */
[C---:B------:R-:W-:Y:S01]  /*2460*/  IMAD R71, R0.reuse, 0x4c, RZ ;  /* 0x0000004c00477824 */ /* 0x040fe200078e02ff */
[----:B------:R-:W2:Y:S01]  /*2470*/  LDG.E.U16 R12, desc[UR60][R6.64] ;  /* 0x0000003c060c7981 */ /* 0x000ea2000c1e1500 */
[----:B------:R-:W-:-:S03]  /*2480*/  IMAD R49, R0, 0x26, RZ ;  /* 0x0000002600317824 */ /* 0x000fc600078e02ff */
[----:B---3--:R1:W-:Y:S04]  /*2490*/  STL [R1+0x104], R92 ;  /* 0x0001045c01007387 */ /* 0x0083e80000100800 */
[----:B-1----:R1:W3:Y:S02]  /*24a0*/  LDG.E.U16 R92, desc[UR60][R10.64] ;  /* 0x0000003c0a5c7981 */ /* 0x0022e4000c1e1500 */
[----:B-1----:R-:W-:-:S04]  /*24b0*/  IADD3 R10, P1, R71, R120, RZ ;  /* 0x00000078470a7210 */ /* 0x002fc80007f3e0ff */
[C---:B------:R-:W-:Y:S01]  /*24c0*/  LEA.HI.X.SX32 R11, R49.reuse, R121, 0x1, P1 ;  /* 0x00000079310b7211 */ /* 0x040fe200008f0eff */
[----:B----4-:R1:W-:Y:S04]  /*24d0*/  STL [R1+0xfc], R8 ;  /* 0x0000fc0801007387 */ /* 0x0103e80000100800 */
[----:B-1----:R1:W4:Y:S04]  /*24e0*/  LDG.E.U16 R8, desc[UR60][R2.64] ;  /* 0x0000003c02087981 */ /* 0x002328000c1e1500 */
[----:B-----5:R5:W-:Y:S04]  /*24f0*/  STL [R1+0x100], R90 ;  /* 0x0001005a01007387 */ /* 0x020be80000100800 */
[----:B-----5:R5:W4:Y:S01]  /*2500*/  LDG.E.U16 R90, desc[UR60][R10.64] ;  /* 0x0000003c0a5a7981 */ /* 0x020b22000c1e1500 */
[C---:B------:R-:W-:Y:S01]  /*2510*/  IMAD R23, R0.reuse, 0x13, RZ ;  /* 0x0000001300177824 */ /* 0x040fe200078e02ff */
[----:B------:R-:W-:Y:S01]  /*2520*/  IADD3 R158, P0, R49, R120, RZ ;  /* 0x00000078319e7210 */ /* 0x000fe20007f1e0ff */
[----:B------:R-:W-:-:S02]  /*2530*/  IMAD R61, R0, 0x98, RZ ;  /* 0x00000098003d7824 */ /* 0x000fc400078e02ff */
[C---:B------:R-:W-:Y:S01]  /*2540*/  IMAD R67, R0.reuse, 0x2e, RZ ;  /* 0x0000002e00437824 */ /* 0x040fe200078e02ff */
[-C--:B------:R-:W-:Y:S01]  /*2550*/  LEA.HI.X.SX32 R159, R23, R121.reuse, 0x1, P0 ;  /* 0x00000079179f7211 */ /* 0x080fe200000f0eff */
[C---:B------:R-:W-:Y:S01]  /*2560*/  IMAD R13, R0.reuse, 0x17, RZ ;  /* 0x00000017000d7824 */ /* 0x040fe200078e02ff */
[-C--:B------:R-:W-:Y:S02]  /*2570*/  IADD3 R6, P2, R61, R120.reuse, RZ ;  /* 0x000000783d067210 */ /* 0x080fe40007f5e0ff */
[-C--:B-1----:R-:W-:Y:S01]  /*2580*/  IADD3 R2, P0, R67, R120.reuse, RZ ;  /* 0x0000007843027210 */ /* 0x082fe20007f1e0ff */
[C---:B------:R-:W-:Y:S01]  /*2590*/  IMAD R49, R0.reuse, 0xb8, RZ ;  /* 0x000000b800317824 */ /* 0x040fe200078e02ff */
[-C--:B------:R-:W-:Y:S01]  /*25a0*/  LEA.HI.X.SX32 R7, R71, R121.reuse, 0x1, P2 ;  /* 0x0000007947077211 */ /* 0x080fe200010f0eff */
[C---:B------:R-:W-:Y:S01]  /*25b0*/  IMAD R71, R0.reuse, 0x5c, RZ ;  /* 0x0000005c00477824 */ /* 0x040fe200078e02ff */
[-C--:B------:R-:W-:Y:S01]  /*25c0*/  LEA.HI.X.SX32 R3, R13, R121.reuse, 0x1, P0 ;  /* 0x000000790d037211 */ /* 0x080fe200000f0eff */
[----:B--2---:R1:W-:Y:S04]  /*25d0*/  STL [R1+0xf4], R66 ;  /* 0x0000f44201007387 */ /* 0x0043e80000100800 */
[----:B------:R2:W-:Y:S01]  /*25e0*/  STL [R1+0xdc], R22 ;  /* 0x0000dc1601007387 */ /* 0x0005e20000100800 */
[C---:B------:R-:W-:Y:S01]  /*25f0*/  IMAD R73, R0.reuse, 0xd8, RZ ;  /* 0x000000d800497824 */ /* 0x040fe200078e02ff */
[-C--:B-----5:R-:W-:Y:S01]  /*2600*/  IADD3 R10, P2, R49, R120.reuse, RZ ;  /* 0x00000078310a7210 */ /* 0x0a0fe20007f5e0ff */
[C---:B------:R-:W-:Y:S01]  /*2610*/  IMAD R23, R0.reuse, 0x36, RZ ;  /* 0x0000003600177824 */ /* 0x040fe200078e02ff */
[----:B------:R5:W4:Y:S04]  /*2620*/  LDG.E.U16 R158, desc[UR60][R158.64] ;  /* 0x0000003c9e9e7981 */ /* 0x000b28000c1e1500 */
[----:B-1----:R-:W4:Y:S04]  /*2630*/  LDG.E.U16 R66, desc[UR60][R6.64] ;  /* 0x0000003c06427981 */ /* 0x002f28000c1e1500 */
[----:B--2---:R1:W2:Y:S01]  /*2640*/  LDG.E.U16 R22, desc[UR60][R2.64] ;  /* 0x0000003c02167981 */ /* 0x0042a2000c1e1500 */
[C---:B------:R-:W-:Y:S01]  /*2650*/  LEA.HI.X.SX32 R11, R71.reuse, R121, 0x1, P2 ;  /* 0x00000079470b7211 */ /* 0x040fe200010f0eff */
[----:B------:R-:W-:Y:S01]  /*2660*/  IMAD R13, R0, 0x1b, RZ ;  /* 0x0000001b000d7824 */ /* 0x000fe200078e02ff */
[----:B-----5:R-:W5:Y:S01]  /*2670*/  LDC R159, c[0x0][0x248] ;  /* 0x00009200ff9f7b82 */ /* 0x020f620000000800 */
[----:B------:R0:W-:Y:S01]  /*2680*/  STL [R1+0xe4], R91 ;  /* 0x0000e45b01007387 */ /* 0x0001e20000100800 */
[----:B-1----:R-:W-:-:S04]  /*2690*/  IADD3 R2, P0, R71, R120, RZ ;  /* 0x0000007847027210 */ /* 0x002fc80007f1e0ff */
[----:B------:R-:W-:Y:S01]  /*26a0*/  LEA.HI.X.SX32 R3, R67, R121, 0x1, P0 ;  /* 0x0000007943037211 */ /* 0x000fe200000f0eff */
[----:B0-----:R-:W-:-:S04]  /*26b0*/  IMAD R91, R0, 0x6c, RZ ;  /* 0x0000006c005b7824 */ /* 0x001fc800078e02ff */
[----:B------:R0:W5:Y:S01]  /*26c0*/  LDG.E.U16 R94, desc[UR60][R2.64] ;  /* 0x0000003c025e7981 */ /* 0x000162000c1e1500 */
[----:B------:R-:W-:-:S03]  /*26d0*/  IADD3 R6, P1, R91, R120, RZ ;  /* 0x000000785b067210 */ /* 0x000fc60007f3e0ff */
[----:B------:R1:W-:Y:S01]  /*26e0*/  STL [R1+0xbc], R93 ;  /* 0x0000bc5d01007387 */ /* 0x0003e20000100800 */
[----:B------:R-:W-:Y:S02]  /*26f0*/  LEA.HI.X.SX32 R7, R23, R121, 0x1, P1 ;  /* 0x0000007917077211 */ /* 0x000fe400008f0eff */
[----:B0-----:R-:W-:-:S04]  /*2700*/  IADD3 R2, P2, R73, R120, RZ ;  /* 0x0000007849027210 */ /* 0x001fc80007f5e0ff */
[----:B------:R-:W-:Y:S01]  /*2710*/  LEA.HI.X.SX32 R3, R91, R121, 0x1, P2 ;  /* 0x000000795b037211 */ /* 0x000fe200010f0eff */
[----:B-1----:R0:W5:Y:S01]  /*2720*/  LDG.E.U16 R93, desc[UR60][R10.64] ;  /* 0x0000003c0a5d7981 */ /* 0x002162000c1e1500 */
[----:B------:R-:W-:Y:S01]  /*2730*/  IADD3 R156, P0, R23, R120, RZ ;  /* 0x00000078179c7210 */ /* 0x000fe20007f1e0ff */
[----:B------:R-:W-:-:S03]  /*2740*/  IMAD R23, R0, 0x3e, RZ ;  /* 0x0000003e00177824 */ /* 0x000fc600078e02ff */
[-C--:B------:R-:W-:Y:S01]  /*2750*/  LEA.HI.X.SX32 R157, R13, R121.reuse, 0x1, P0 ;  /* 0x000000790d9d7211 */ /* 0x080fe200000f0eff */
[C---:B------:R-:W-:Y:S01]  /*2760*/  IMAD R13, R0.reuse, 0x1f, RZ ;  /* 0x0000001f000d7824 */ /* 0x040fe200078e02ff */
[----:B0-----:R-:W-:Y:S01]  /*2770*/  IADD3 R10, P0, R23, R120, RZ ;  /* 0x00000078170a7210 */ /* 0x001fe20007f1e0ff */
[----:B---3--:R0:W-:Y:S04]  /*2780*/  STL [R1+0xf0], R92 ;  /* 0x0000f05c01007387 */ /* 0x0081e80000100800 */
[----:B------:R1:W-:Y:S01]  /*2790*/  STL [R1+0xd4], R12 ;  /* 0x0000d40c01007387 */ /* 0x0003e20000100800 */
[C---:B------:R-:W-:Y:S02]  /*27a0*/  IMAD R71, R0.reuse, 0x7c, RZ ;  /* 0x0000007c00477824 */ /* 0x040fe400078e02ff */
[----:B------:R-:W-:Y:S01]  /*27b0*/  IMAD R67, R0, 0x46, RZ ;  /* 0x0000004600437824 */ /* 0x000fe200078e02ff */
[----:B------:R3:W5:Y:S04]  /*27c0*/  LDG.E.U16 R156, desc[UR60][R156.64] ;  /* 0x0000003c9c9c7981 */ /* 0x000768000c1e1500 */
[----:B0-----:R0:W5:Y:S04]  /*27d0*/  LDG.E.U16 R92, desc[UR60][R6.64] ;  /* 0x0000003c065c7981 */ /* 0x001168000c1e1500 */
[----:B-1----:R1:W5:Y:S01]  /*27e0*/  LDG.E.U16 R12, desc[UR60][R2.64] ;  /* 0x0000003c020c7981 */ /* 0x002362000c1e1500 */
[----:B------:R-:W-:-:S03]  /*27f0*/  LEA.HI.X.SX32 R11, R13, R121, 0x1, P0 ;  /* 0x000000790d0b7211 */ /* 0x000fc600000f0eff */
[----:B----4-:R-:W-:Y:S01]  /*2800*/  STL [R1+0x9c], R8 ;  /* 0x00009c0801007387 */ /* 0x010fe20000100800 */
[C---:B------:R-:W-:Y:S01]  /*2810*/  IMAD R91, R0.reuse, 0x56, RZ ;  /* 0x00000056005b7824 */ /* 0x040fe200078e02ff */
[----:B---3--:R-:W3:Y:S02]  /*2820*/  LDC R157, c[0x0][0x248] ;  /* 0x00009200ff9d7b82 */ /* 0x008ee40000000800 */
[----:B------:R4:W-:Y:S04]  /*2830*/  STL [R1+0xc4], R90 ;  /* 0x0000c45a01007387 */ /* 0x0009e80000100800 */
[----:B----4-:R4:W3:Y:S01]  /*2840*/  LDG.E.U16 R90, desc[UR60][R10.64] ;  /* 0x0000003c0a5a7981 */ /* 0x0108e2000c1e1500 */
[----:B------:R-:W-:Y:S01]  /*2850*/  IMAD R8, R0, 0xf8, RZ ;  /* 0x000000f800087824 */ /* 0x000fe200078e02ff */
[----:B0-----:R-:W-:-:S04]  /*2860*/  IADD3 R6, P1, R71, R120, RZ ;  /* 0x0000007847067210 */ /* 0x001fc80007f3e0ff */
[-C--:B-1----:R-:W-:Y:S01]  /*2870*/  IADD3 R2, P2, R8, R120.reuse, RZ ;  /* 0x0000007808027210 */ /* 0x082fe20007f5e0ff */
[C---:B------:R-:W-:Y:S01]  /*2880*/  IMAD R13, R0.reuse, 0x23, RZ ;  /* 0x00000023000d7824 */ /* 0x040fe200078e02ff */
[-C--:B------:R-:W-:Y:S02]  /*2890*/  IADD3 R152, P0, R67, R120.reuse, RZ ;  /* 0x0000007843987210 */ /* 0x080fe40007f1e0ff */
[-C--:B------:R-:W-:Y:S01]  /*28a0*/  LEA.HI.X.SX32 R3, R71, R121.reuse, 0x1, P2 ;  /* 0x0000007947037211 */ /* 0x080fe200010f0eff */
[C---:B------:R-:W-:Y:S01]  /*28b0*/  IMAD R71, R0.reuse, 0x4e, RZ ;  /* 0x0000004e00477824 */ /* 0x040fe200078e02ff */
[-C--:B------:R-:W-:Y:S02]  /*28c0*/  LEA.HI.X.SX32 R7, R23, R121.reuse, 0x1, P1 ;  /* 0x0000007917077211 */ /* 0x080fe400008f0eff */
[----:B----4-:R-:W-:Y:S01]  /*28d0*/  IADD3 R10, P1, R95, R120, RZ ;  /* 0x000000785f0a7210 */ /* 0x010fe20007f3e0ff */
[C---:B------:R-:W-:Y:S01]  /*28e0*/  IMAD R23, R0.reuse, 0x2b, RZ ;  /* 0x0000002b00177824 */ /* 0x040fe200078e02ff */
[-C--:B------:R-:W-:Y:S01]  /*28f0*/  LEA.HI.X.SX32 R153, R13, R121.reuse, 0x1, P0 ;  /* 0x000000790d997211 */ /* 0x080fe200000f0eff */
[----:B------:R0:W-:Y:S01]  /*2900*/  STL [R1+0x84], R66 ;  /* 0x0000844201007387 */ /* 0x0001e20000100800 */
[----:B------:R-:W-:Y:S01]  /*2910*/  IMAD R13, R0, 0x27, RZ ;  /* 0x00000027000d7824 */ /* 0x000fe200078e02ff */
[----:B------:R-:W-:-:S02]  /*2920*/  LEA.HI.X.SX32 R11, R67, R121, 0x1, P1 ;  /* 0x00000079430b7211 */ /* 0x000fc400008f0eff */
[----:B--2---:R1:W-:Y:S01]  /*2930*/  STL [R1+0xe0], R22 ;  /* 0x0000e01601007387 */ /* 0x0043e20000100800 */
[----:B------:R-:W-:Y:S01]  /*2940*/  IADD3 R146, P1, R91, R120, RZ ;  /* 0x000000785b927210 */ /* 0x000fe20007f3e0ff */
[----:B------:R-:W-:Y:S02]  /*2950*/  IMAD R67, R0, 0x5e, RZ ;  /* 0x0000005e00437824 */ /* 0x000fe400078e02ff */
[----:B------:R-:W2:Y:S04]  /*2960*/  LDG.E.U16 R98, desc[UR60][R10.64] ;  /* 0x0000003c0a627981 */ /* 0x000ea8000c1e1500 */
[----:B0-----:R0:W4:Y:S04]  /*2970*/  LDG.E.U16 R66, desc[UR60][R6.64] ;  /* 0x0000003c06427981 */ /* 0x001128000c1e1500 */
[----:B-1----:R1:W2:Y:S01]  /*2980*/  LDG.E.U16 R22, desc[UR60][R2.64] ;  /* 0x0000003c02167981 */ /* 0x0022a2000c1e1500 */
[----:B------:R-:W-:Y:S01]  /*2990*/  LEA.HI.X.SX32 R147, R23, R121, 0x1, P1 ;  /* 0x0000007917937211 */ /* 0x000fe200008f0eff */
[----:B------:R-:W-:-:S02]  /*29a0*/  IMAD R103, R103, 0x232, RZ ;  /* 0x0000023267677824 */ /* 0x000fc400078e02ff */
[----:B------:R-:W-:Y:S01]  /*29b0*/  IMAD R109, R104, 0x252, RZ ;  /* 0x00000252686d7824 */ /* 0x000fe200078e02ff */
[----:B------:R-:W2:Y:S01]  /*29c0*/  LDG.E.U16 R152, desc[UR60][R152.64] ;  /* 0x0000003c98987981 */ /* 0x000ea2000c1e1500 */
[-C--:B0-----:R-:W-:Y:S02]  /*29d0*/  IADD3 R6, P0, R71, R120.reuse, RZ ;  /* 0x0000007847067210 */ /* 0x081fe40007f1e0ff */
[-C--:B-1----:R-:W-:Y:S01]  /*29e0*/  IADD3 R2, P2, R216, R120.reuse, RZ ;  /* 0x00000078d8027210 */ /* 0x082fe20007f5e0ff */
[----:B-----5:R-:W-:Y:S01]  /*29f0*/  STL [R1+0xb4], R94 ;  /* 0x0000b45e01007387 */ /* 0x020fe20000100800 */
[-C--:B------:R-:W-:Y:S01]  /*2a00*/  LEA.HI.X.SX32 R7, R13, R121.reuse, 0x1, P0 ;  /* 0x000000790d077211 */ /* 0x080fe200000f0eff */
[----:B------:R-:W-:Y:S01]  /*2a10*/  IMAD R23, R0, 0x2f, RZ ;  /* 0x0000002f00177824 */ /* 0x000fe200078e02ff */
[-C--:B------:R-:W-:Y:S01]  /*2a20*/  LEA.HI.X.SX32 R3, R71, R121.reuse, 0x1, P2 ;  /* 0x0000007947037211 */ /* 0x080fe200010f0eff */
[----:B------:R-:W-:Y:S01]  /*2a30*/  IMAD R105, R105, 0x262, RZ ;  /* 0x0000026269697824 */ /* 0x000fe200078e02ff */
[-C--:B------:R-:W-:Y:S01]  /*2a40*/  IADD3 R10, P0, R67, R120.reuse, RZ ;  /* 0x00000078430a7210 */ /* 0x080fe20007f1e0ff */
[----:B------:R0:W5:Y:S01]  /*2a50*/  LDG.E.U16 R97, desc[UR60][R6.64] ;  /* 0x0000003c06617981 */ /* 0x000162000c1e1500 */
[----:B------:R-:W1:Y:S03]  /*2a60*/  LDC R104, c[0x0][0x248] ;  /* 0x00009200ff687b82 */ /* 0x000e660000000800 */
[----:B------:R0:W5:Y:S04]  /*2a70*/  LDG.E.U16 R96, desc[UR60][R2.64] ;  /* 0x0000003c02607981 */ /* 0x000168000c1e1500 */
[----:B------:R0:W-:Y:S01]  /*2a80*/  STL [R1+0x6c], R93 ;  /* 0x00006c5d01007387 */ /* 0x0001e20000100800 */
[-C--:B------:R-:W-:Y:S01]  /*2a90*/  LEA.HI.X.SX32 R11, R23, R121.reuse, 0x1, P0 ;  /* 0x00000079170b7211 */ /* 0x080fe200000f0eff */
[----:B------:R-:W-:Y:S01]  /*2aa0*/  IMAD R107, R107, 0x2a2, RZ ;  /* 0x000002a26b6b7824 */ /* 0x000fe200078e02ff */
[-C--:B0-----:R-:W-:Y:S01]  /*2ab0*/  IADD3 R6, P2, R220, R120.reuse, RZ ;  /* 0x00000078dc067210 */ /* 0x081fe20007f5e0ff */
[----:B------:R-:W-:Y:S01]  /*2ac0*/  IMAD R123, R123, 0x189, RZ ;  /* 0x000001897b7b7824 */ /* 0x000fe200078e02ff */
[----:B------:R-:W0:Y:S01]  /*2ad0*/  LDC R153, c[0x0][0x248] ;  /* 0x00009200ff997b82 */ /* 0x000e220000000800 */
[C---:B------:R-:W-:Y:S01]  /*2ae0*/  IMAD R3, R0.reuse, 0x33, RZ ;  /* 0x0000003300037824 */ /* 0x040fe200078e02ff */
[----:B------:R-:W5:Y:S01]  /*2af0*/  LDG.E.U16 R146, desc[UR60][R146.64] ;  /* 0x0000003c92927981 */ /* 0x000f62000c1e1500 */
[C---:B------:R-:W-:Y:S01]  /*2b00*/  IMAD R93, R0.reuse, 0x66, RZ ;  /* 0x00000066005d7824 */ /* 0x040fe200078e02ff */
[----:B------:R-:W-:Y:S01]  /*2b10*/  LEA.HI.X.SX32 R7, R67, R121, 0x1, P2 ;  /* 0x0000007943077211 */ /* 0x000fe200010f0eff */
[----:B------:R-:W-:Y:S01]  /*2b20*/  IMAD R67, R0, 0x37, RZ ;  /* 0x0000003700437824 */ /* 0x000fe200078e02ff */
[----:B------:R1:W-:Y:S04]  /*2b30*/  STL [R1+0xa4], R92 ;  /* 0x0000a45c01007387 */ /* 0x0003e80000100800 */
[----:B------:R0:W-:Y:S04]  /*2b40*/  STL [R1+0x54], R12 ;  /* 0x0000540c01007387 */ /* 0x0001e80000100800 */
[----:B-1----:R1:W5:Y:S01]  /*2b50*/  LDG.E.U16 R92, desc[UR60][R10.64] ;  /* 0x0000003c0a5c7981 */ /* 0x002362000c1e1500 */
[----:B0-----:R-:W-:-:S04]  /*2b60*/  IADD3 R12, P1, R217, R120, RZ ;  /* 0x00000078d90c7210 */ /* 0x001fc80007f3e0ff */
[----:B------:R-:W-:Y:S01]  /*2b70*/  LEA.HI.X.SX32 R13, R91, R121, 0x1, P1 ;  /* 0x000000795b0d7211 */ /* 0x000fe200008f0eff */
[----:B------:R-:W-:Y:S01]  /*2b80*/  IMAD R91, R0, 0x6e, RZ ;  /* 0x0000006e005b7824 */ /* 0x000fe200078e02ff */
[----:B------:R-:W-:-:S03]  /*2b90*/  IADD3 R2, P1, R93, R120, RZ ;  /* 0x000000785d027210 */ /* 0x000fc60007f3e0ff */
[----:B------:R0:W5:Y:S01]  /*2ba0*/  LDG.E.U16 R94, desc[UR60][R12.64] ;  /* 0x0000003c0c5e7981 */ /* 0x000162000c1e1500 */
[----:B------:R-:W-:Y:S02]  /*2bb0*/  LEA.HI.X.SX32 R3, R3, R121, 0x1, P1 ;  /* 0x0000007903037211 */ /* 0x000fe400008f0eff */
[----:B-1----:R-:W-:-:S03]  /*2bc0*/  IADD3 R10, P0, R91, R120, RZ ;  /* 0x000000785b0a7210 */ /* 0x002fc60007f1e0ff */
[----:B------:R1:W5:Y:S01]  /*2bd0*/  LDG.E.U16 R23, desc[UR60][R2.64] ;  /* 0x0000003c02177981 */ /* 0x000362000c1e1500 */
[-C--:B0-----:R-:W-:Y:S02]  /*2be0*/  IADD3 R12, P1, R219, R120.reuse, RZ ;  /* 0x00000078db0c7210 */ /* 0x081fe40007f3e0ff */
[-C--:B------:R-:W-:Y:S02]  /*2bf0*/  LEA.HI.X.SX32 R11, R67, R121.reuse, 0x1, P0 ;  /* 0x00000079430b7211 */ /* 0x080fe400000f0eff */
[----:B------:R-:W-:Y:S01]  /*2c00*/  LEA.HI.X.SX32 R13, R93, R121, 0x1, P1 ;  /* 0x000000795d0d7211 */ /* 0x000fe200008f0eff */
[----:B---3--:R0:W-:Y:S01]  /*2c10*/  STL [R1+0xd0], R90 ;  /* 0x0000d05a01007387 */ /* 0x0081e20000100800 */
[----:B-1----:R-:W-:Y:S01]  /*2c20*/  IMAD R2, R0, 0x76, RZ ;  /* 0x0000007600027824 */ /* 0x002fe200078e02ff */
[----:B------:R-:W1:Y:S02]  /*2c30*/  LDC R93, c[0x0][0x248] ;  /* 0x00009200ff5d7b82 */ /* 0x000e640000000800 */
[----:B------:R-:W3:Y:S04]  /*2c40*/  LDG.E.U16 R67, desc[UR60][R12.64] ;  /* 0x0000003c0c437981 */ /* 0x000ee8000c1e1500 */
[----:B------:R4:W3:Y:S04]  /*2c50*/  LDG.E.U16 R10, desc[UR60][R10.64] ;  /* 0x0000003c0a0a7981 */ /* 0x0008e8000c1e1500 */
[----:B0-----:R0:W3:Y:S04]  /*2c60*/  LDG.E.U16 R90, desc[UR60][R6.64] ;  /* 0x0000003c065a7981 */ /* 0x0010e8000c1e1500 */
[----:B----4-:R4:W-:Y:S01]  /*2c70*/  STL [R1+0x94], R66 ;  /* 0x0000944201007387 */ /* 0x0109e20000100800 */
[----:B------:R-:W1:Y:S01]  /*2c80*/  LDC R11, c[0x0][0x248] ;  /* 0x00009200ff0b7b82 */ /* 0x000e620000000800 */
[----:B0-----:R-:W-:-:S02]  /*2c90*/  IADD3 R6, P2, R222, R120, RZ ;  /* 0x00000078de067210 */ /* 0x001fc40007f5e0ff */
[----:B--2---:R0:W-:Y:S01]  /*2ca0*/  STL [R1+0x40], R22 ;  /* 0x0000401601007387 */ /* 0x0041e20000100800 */
[----:B------:R-:W-:Y:S01]  /*2cb0*/  IMAD R71, R0, 0x3b, RZ ;  /* 0x0000003b00477824 */ /* 0x000fe200078e02ff */
[----:B------:R-:W-:-:S03]  /*2cc0*/  IADD3 R2, P1, R2, R120, RZ ;  /* 0x0000007802027210 */ /* 0x000fc60007f3e0ff */
[----:B------:R-:W2:Y:S01]  /*2cd0*/  LDC R13, c[0x0][0x248] ;  /* 0x00009200ff0d7b82 */ /* 0x000ea20000000800 */
[C---:B----4-:R-:W-:Y:S01]  /*2ce0*/  IMAD.SHL.U32 R66, R70.reuse, 0x2, RZ ;  /* 0x0000000246427824 */ /* 0x050fe200078e00ff */
[-C--:B------:R-:W-:Y:S02]  /*2cf0*/  LEA.HI.X.SX32 R7, R91, R121.reuse, 0x1, P2 ;  /* 0x000000795b077211 */ /* 0x080fe400010f0eff */
[----:B0-----:R-:W-:Y:S02]  /*2d00*/  LOP3.LUT R22, R70, 0x40, RZ, 0xc0, !PT ;  /* 0x0000004046167812 */ /* 0x001fe400078ec0ff */
[----:B------:R-:W-:Y:S01]  /*2d10*/  LOP3.LUT R66, R66, 0x7e, RZ, 0xc0, !PT ;  /* 0x0000007e42427812 */ /* 0x000fe200078ec0ff */
[----:B------:R-:W-:Y:S01]  /*2d20*/  STL [R1+0x88], R98 ;  /* 0x0000886201007387 */ /* 0x000fe20000100800 */
[----:B------:R-:W-:Y:S01]  /*2d30*/  LEA.HI.X.SX32 R3, R71, R121, 0x1, P1 ;  /* 0x0000007947037211 */ /* 0x000fe200008f0eff */
[----:B------:R-:W0:Y:S01]  /*2d40*/  LDC R70, c[0x0][0x248] ;  /* 0x00009200ff467b82 */ /* 0x000e220000000800 */
[----:B------:R-:W-:-:S02]  /*2d50*/  LEA R12, R22, R66, 0x9 ;  /* 0x00000042160c7211 */ /* 0x000fc400078e48ff */
[----:B------:R4:W3:Y:S02]  /*2d60*/  LDG.E.U16 R66, desc[UR60][R6.64] ;  /* 0x0000003c06427981 */ /* 0x0008e4000c1e1500 */
[----:B------:R-:W-:Y:S02]  /*2d70*/  IADD3 R131, R12, R60, RZ ;  /* 0x0000003c0c837210 */ /* 0x000fe40007ffe0ff */
[----:B-----5:R-:W-:Y:S01]  /*2d80*/  STL [R1+0xc0], R97 ;  /* 0x0000c06101007387 */ /* 0x020fe20000100800 */
[----:B------:R-:W5:Y:S03]  /*2d90*/  LDC R60, c[0x0][0x248] ;  /* 0x00009200ff3c7b82 */ /* 0x000f660000000800 */
[----:B------:R2:W5:Y:S01]  /*2da0*/  LDG.E.U16 R22, desc[UR60][R2.64] ;  /* 0x0000003c02167981 */ /* 0x000562000c1e1500 */
[----:B----4-:R-:W-:-:S03]  /*2db0*/  IADD3 R6, P0, R57, R120, RZ ;  /* 0x0000007839067210 */ /* 0x010fc60007f1e0ff */
[----:B------:R-:W-:Y:S01]  /*2dc0*/  STL [R1+0x7c], R96 ;  /* 0x00007c6001007387 */ /* 0x000fe20000100800 */
[----:B--2---:R-:W-:Y:S01]  /*2dd0*/  IMAD R13, R13, 0x130, RZ ;  /* 0x000001300d0d7824 */ /* 0x004fe200078e02ff */
[----:B------:R-:W-:Y:S01]  /*2de0*/  LEA.HI.X.SX32 R7, R95, R121, 0x1, P0 ;  /* 0x000000795f077211 */ /* 0x000fe200000f0eff */
[----:B------:R-:W2:Y:S01]  /*2df0*/  LDC R71, c[0x0][0x248] ;  /* 0x00009200ff477b82 */ /* 0x000ea20000000800 */
[----:B------:R4:W-:Y:S01]  /*2e00*/  STS.U16 [R131+0x800], R53 ;  /* 0x0008003583007388 */ /* 0x0009e20000000400 */
[----:B------:R-:W-:-:S03]  /*2e10*/  IADD3 R2, P1, R50, R120, RZ ;  /* 0x0000007832027210 */ /* 0x000fc60007f3e0ff */
[----:B------:R0:W-:Y:S03]  /*2e20*/  STS.U16 [R131+0x10000], R48 ;  /* 0x0100003083007388 */ /* 0x0001e60000000400 */
[----:B------:R-:W2:Y:S01]  /*2e30*/  LDC R91, c[0x0][0x248] ;  /* 0x00009200ff5b7b82 */ /* 0x000ea20000000800 */
[----:B----4-:R1:W4:Y:S04]  /*2e40*/  LDG.E.U16 R53, desc[UR60][R6.64] ;  /* 0x0000003c06357981 */ /* 0x010328000c1e1500 */
[----:B------:R0:W-:Y:S03]  /*2e50*/  STS.U16 [R131+0x10400], R44 ;  /* 0x0104002c83007388 */ /* 0x0001e60000000400 */
[----:B------:R-:W4:Y:S01]  /*2e60*/  LDC R97, c[0x0][0x248] ;  /* 0x00009200ff617b82 */ /* 0x000f220000000800 */
[----:B-1----:R-:W-:Y:S01]  /*2e70*/  IMAD R7, R11, 0x260, RZ ;  /* 0x000002600b077824 */ /* 0x002fe200078e02ff */
[----:B------:R1:W-:Y:S06]  /*2e80*/  STS.U16 [R131+0x4400], R46 ;  /* 0x0044002e83007388 */ /* 0x0003ec0000000400 */
[----:B------:R-:W4:Y:S01]  /*2e90*/  LDC R98, c[0x0][0x248] ;  /* 0x00009200ff627b82 */ /* 0x000f220000000800 */
[----:B------:R1:W-:Y:S04]  /*2ea0*/  STS.U16 [R131+0x1000], R52 ;  /* 0x0010003483007388 */ /* 0x0003e80000000400 */
[----:B------:R-:W-:Y:S03]  /*2eb0*/  STS.U16 [R131+0x11000], R27 ;  /* 0x0110001b83007388 */ /* 0x000fe60000000400 */
[----:B------:R-:W4:Y:S01]  /*2ec0*/  LDC R96, c[0x0][0x248] ;  /* 0x00009200ff607b82 */ /* 0x000f220000000800 */
[----:B------:R-:W-:Y:S01]  /*2ed0*/  STL [R1+0x70], R94 ;  /* 0x0000705e01007387 */ /* 0x000fe20000100800 */
[----:B------:R-:W-:-:S06]  /*2ee0*/  LEA.HI.X.SX32 R3, R28, R121, 0x1, P1 ;  /* 0x000000791c037211 */ /* 0x000fcc00008f0eff */
[----:B0-----:R-:W0:Y:S01]  /*2ef0*/  LDC R48, c[0x0][0x248] ;  /* 0x00009200ff307b82 */ /* 0x001e220000000800 */
[----:B------:R-:W-:Y:S07]  /*2f00*/  STL [R1+0xb0], R92 ;  /* 0x0000b05c01007387 */ /* 0x000fee0000100800 */
[----:B------:R-:W2:Y:S08]  /*2f10*/  LDC R28, c[0x0][0x248] ;  /* 0x00009200ff1c7b82 */ /* 0x000eb00000000800 */
[----:B------:R-:W0:Y:S08]  /*2f20*/  LDC R44, c[0x0][0x248] ;  /* 0x00009200ff2c7b82 */ /* 0x000e300000000800 */
[----:B------:R-:W4:Y:S01]  /*2f30*/  LDC R50, c[0x0][0x248] ;  /* 0x00009200ff327b82 */ /* 0x000f220000000800 */
[----:B---3--:R-:W-:Y:S04]  /*2f40*/  STL [R1+0x64], R90 ;  /* 0x0000645a01007387 */ /* 0x008fe80000100800 */
[----:B------:R-:W-:Y:S03]  /*2f50*/  STL [R1+0x58], R67 ;  /* 0x0000584301007387 */ /* 0x000fe60000100800 */
[----:B-1----:R-:W1:Y:S01]  /*2f60*/  LDC R46, c[0x0][0x248] ;  /* 0x00009200ff2e7b82 */ /* 0x002e620000000800 */
[----:B------:R3:W-:Y:S01]  /*2f70*/  STL [R1+0xa0], R10 ;  /* 0x0000a00a01007387 */ /* 0x0007e20000100800 */
[----:B------:R-:W-:-:S03]  /*2f80*/  IADD3 R6, P1, R13, R120, RZ ;  /* 0x000000780d067210 */ /* 0x000fc60007f3e0ff */
[----:B------:R5:W-:Y:S03]  /*2f90*/  STS.U16 [R131+0x10800], R47 ;  /* 0x0108002f83007388 */ /* 0x000be60000000400 */
[----:B------:R-:W4:Y:S01]  /*2fa0*/  LDC R52, c[0x0][0x248] ;  /* 0x00009200ff347b82 */ /* 0x000f220000000800 */
[----:B---3--:R-:W-:-:S04]  /*2fb0*/  IADD3 R10, P0, R26, R120, RZ ;  /* 0x000000781a0a7210 */ /* 0x008fc80007f1e0ff */
[----:B------:R-:W-:Y:S01]  /*2fc0*/  LEA.HI.X.SX32 R11, R18, R121, 0x1, P0 ;  /* 0x00000079120b7211 */ /* 0x000fe200000f0eff */
[----:B------:R3:W-:Y:S02]  /*2fd0*/  STS.U16 [R131], R51 ;  /* 0x0000003383007388 */ /* 0x0007e40000000400 */
[----:B------:R-:W4:Y:S02]  /*2fe0*/  LDC R90, c[0x0][0x248] ;  /* 0x00009200ff5a7b82 */ /* 0x000f240000000800 */
[----:B------:R-:W4:Y:S01]  /*2ff0*/  LDG.E.U16 R10, desc[UR60][R10.64] ;  /* 0x0000003c0a0a7981 */ /* 0x000f22000c1e1500 */
[----:B------:R-:W-:Y:S01]  /*3000*/  IADD3 R26, P0, R7, R120, RZ ;  /* 0x00000078071a7210 */ /* 0x000fe20007f1e0ff */
[----:B-----5:R-:W-:-:S03]  /*3010*/  IMAD R47, R60, 0x270, RZ ;  /* 0x000002703c2f7824 */ /* 0x020fc600078e02ff */
[-C--:B------:R-:W-:Y:S01]  /*3020*/  LEA.HI.X.SX32 R27, R13, R121.reuse, 0x1, P0 ;  /* 0x000000790d1b7211 */ /* 0x080fe200000f0eff */
[----:B--2---:R-:W-:Y:S01]  /*3030*/  IMAD R13, R28, 0x140, RZ ;  /* 0x000001401c0d7824 */ /* 0x004fe200078e02ff */
[----:B---3--:R-:W2:Y:S01]  /*3040*/  LDC R51, c[0x0][0x248] ;  /* 0x00009200ff337b82 */ /* 0x008ea20000000800 */
[----:B------:R3:W-:Y:S04]  /*3050*/  STS.U16 [R131+0x10c00], R17 ;  /* 0x010c001183007388 */ /* 0x0007e80000000400 */
[----:B------:R-:W-:Y:S03]  /*3060*/  STL [R1+0x4c], R66 ;  /* 0x00004c4201007387 */ /* 0x000fe60000100800 */
[----:B------:R-:W5:Y:S01]  /*3070*/  LDC R28, c[0x0][0x248] ;  /* 0x00009200ff1c7b82 */ /* 0x000f620000000800 */
[----:B------:R-:W-:Y:S01]  /*3080*/  LEA.HI.X.SX32 R7, R61, R121, 0x1, P1 ;  /* 0x000000793d077211 */ /* 0x000fe200008f0eff */
[----:B------:R4:W-:Y:S04]  /*3090*/  STS.U16 [R131+0x4000], R55 ;  /* 0x0040003783007388 */ /* 0x0009e80000000400 */
[----:B---3--:R3:W5:Y:S01]  /*30a0*/  LDG.E.U16 R17, desc[UR60][R2.64] ;  /* 0x0000003c02117981 */ /* 0x008762000c1e1500 */
[----:B------:R-:W-:-:S03]  /*30b0*/  IADD3 R60, P0, R13, R120, RZ ;  /* 0x000000780d3c7210 */ /* 0x000fc60007f1e0ff */
[----:B------:R4:W-:Y:S01]  /*30c0*/  STS.U16 [R131+0x11400], R15 ;  /* 0x0114000f83007388 */ /* 0x0009e20000000400 */
[----:B-1----:R-:W-:Y:S01]  /*30d0*/  IMAD R57, R46, 0x2a0, RZ ;  /* 0x000002a02e397824 */ /* 0x002fe200078e02ff */
[----:B------:R-:W1:Y:S02]  /*30e0*/  LDC R92, c[0x0][0x248] ;  /* 0x00009200ff5c7b82 */ /* 0x000e640000000800 */
[----:B------:R4:W-:Y:S01]  /*30f0*/  STS.U16 [R131+0x400], R56 ;  /* 0x0004003883007388 */ /* 0x0009e20000000400 */
[----:B---3--:R-:W-:Y:S01]  /*3100*/  IADD3 R2, P2, R47, R120, RZ ;  /* 0x000000782f027210 */ /* 0x008fe20007f5e0ff */
[----:B0-----:R-:W-:Y:S02]  /*3110*/  IMAD R47, R44, 0x150, RZ ;  /* 0x000001502c2f7824 */ /* 0x001fe400078e02ff */
[----:B------:R-:W3:Y:S04]  /*3120*/  LDG.E.U16 R26, desc[UR60][R26.64] ;  /* 0x0000003c1a1a7981 */ /* 0x000ee8000c1e1500 */
[----:B------:R-:W-:Y:S01]  /*3130*/  STS.U16 [R131+0x2000], R54 ;  /* 0x0020003683007388 */ /* 0x000fe20000000400 */
[----:B------:R-:W-:Y:S01]  /*3140*/  IMAD R71, R71, 0x340, RZ ;  /* 0x0000034047477824 */ /* 0x000fe200078e02ff */
[----:B------:R-:W0:Y:S02]  /*3150*/  LDC R94, c[0x0][0x248] ;  /* 0x00009200ff5e7b82 */ /* 0x000e240000000800 */
[----:B----4-:R4:W-:Y:S01]  /*3160*/  STL [R1+0x30], R53 ;  /* 0x0000303501007387 */ /* 0x0109e20000100800 */
[-C--:B------:R-:W-:Y:S01]  /*3170*/  LEA.HI.X.SX32 R3, R197, R121.reuse, 0x1, P2 ;  /* 0x00000079c5037211 */ /* 0x080fe200010f0eff */
[----:B------:R-:W-:Y:S01]  /*3180*/  IMAD R55, R50, 0x290, RZ ;  /* 0x0000029032377824 */ /* 0x000fe200078e02ff */
[----:B------:R-:W-:Y:S01]  /*3190*/  LEA.HI.X.SX32 R61, R19, R121, 0x1, P0 ;  /* 0x00000079133d7211 */ /* 0x000fe200000f0eff */
[----:B------:R-:W3:Y:S02]  /*31a0*/  LDG.E.U16 R15, desc[UR60][R6.64] ;  /* 0x0000003c060f7981 */ /* 0x000ee4000c1e1500 */
[----:B------:R-:W1:Y:S02]  /*31b0*/  LDC R56, c[0x0][0x248] ;  /* 0x00009200ff387b82 */ /* 0x000e640000000800 */
[----:B------:R2:W3:Y:S01]  /*31c0*/  LDG.E.U16 R11, desc[UR60][R2.64] ;  /* 0x0000003c020b7981 */ /* 0x0004e2000c1e1500 */
[----:B----4-:R-:W-:-:S03]  /*31d0*/  IMAD R53, R48, 0x280, RZ ;  /* 0x0000028030357824 */ /* 0x010fc600078e02ff */
[----:B------:R4:W3:Y:S02]  /*31e0*/  LDG.E.U16 R60, desc[UR60][R60.64] ;  /* 0x0000003c3c3c7981 */ /* 0x0008e4000c1e1500 */
[----:B------:R-:W0:Y:S01]  /*31f0*/  LDC R48, c[0x0][0x248] ;  /* 0x00009200ff307b82 */ /* 0x000e220000000800 */
[-C--:B------:R-:W-:Y:S02]  /*3200*/  IADD3 R18, P1, R53, R120.reuse, RZ ;  /* 0x0000007835127210 */ /* 0x080fe40007f3e0ff */
[----:B--2---:R-:W-:-:S05]  /*3210*/  IADD3 R2, P0, R47, R120, RZ ;  /* 0x000000782f027210 */ /* 0x004fca0007f1e0ff */
[----:B------:R-:W2:Y:S01]  /*3220*/  LDC R53, c[0x0][0x248] ;  /* 0x00009200ff357b82 */ /* 0x000ea20000000800 */
[-C--:B------:R-:W-:Y:S02]  /*3230*/  IADD3 R6, P2, R55, R120.reuse, RZ ;  /* 0x0000007837067210 */ /* 0x080fe40007f5e0ff */
[-C--:B------:R-:W-:Y:S01]  /*3240*/  LEA.HI.X.SX32 R3, R4, R121.reuse, 0x1, P0 ;  /* 0x0000007904037211 */ /* 0x080fe200000f0eff */
[----:B----4-:R-:W-:Y:S01]  /*3250*/  IMAD R61, R52, 0x2b0, RZ ;  /* 0x000002b0343d7824 */ /* 0x010fe200078e02ff */
[-C--:B------:R-:W-:Y:S01]  /*3260*/  LEA.HI.X.SX32 R7, R211, R121.reuse, 0x1, P2 ;  /* 0x00000079d3077211 */ /* 0x080fe200010f0eff */
[----:B------:R-:W-:Y:S01]  /*3270*/  IMAD R51, R51, 0x160, RZ ;  /* 0x0000016033337824 */ /* 0x000fe200078e02ff */
[-C--:B------:R-:W-:Y:S01]  /*3280*/  LEA.HI.X.SX32 R19, R13, R121.reuse, 0x1, P1 ;  /* 0x000000790d137211 */ /* 0x080fe200008f0eff */
[----:B------:R5:W4:Y:S01]  /*3290*/  LDG.E.U16 R4, desc[UR60][R2.64] ;  /* 0x0000003c02047981 */ /* 0x000b22000c1e1500 */
[----:B------:R-:W-:Y:S01]  /*32a0*/  IADD3 R46, P1, R57, R120, RZ ;  /* 0x00000078392e7210 */ /* 0x000fe20007f3e0ff */
[----:B------:R-:W1:Y:S02]  /*32b0*/  LDC R50, c[0x0][0x248] ;  /* 0x00009200ff327b82 */ /* 0x000e640000000800 */
[----:B------:R0:W4:Y:S01]  /*32c0*/  LDG.E.U16 R27, desc[UR60][R6.64] ;  /* 0x0000003c061b7981 */ /* 0x000122000c1e1500 */
[----:B------:R-:W-:-:S03]  /*32d0*/  LEA.HI.X.SX32 R47, R47, R121, 0x1, P1 ;  /* 0x000000792f2f7211 */ /* 0x000fc600008f0eff */
[----:B------:R0:W4:Y:S01]  /*32e0*/  LDG.E.U16 R13, desc[UR60][R18.64] ;  /* 0x0000003c120d7981 */ /* 0x000122000c1e1500 */
[----:B-----5:R-:W-:Y:S01]  /*32f0*/  IMAD R3, R28, 0x2c0, RZ ;  /* 0x000002c01c037824 */ /* 0x020fe200078e02ff */
[----:B------:R-:W5:Y:S01]  /*3300*/  LDC R55, c[0x0][0x248] ;  /* 0x00009200ff377b82 */ /* 0x000f620000000800 */
[----:B0-----:R-:W-:Y:S01]  /*3310*/  IMAD R67, R48, 0x2d0, RZ ;  /* 0x000002d030437824 */ /* 0x001fe200078e02ff */
[----:B------:R0:W4:Y:S01]  /*3320*/  LDG.E.U16 R28, desc[UR60][R46.64] ;  /* 0x0000003c2e1c7981 */ /* 0x000122000c1e1500 */
[-C--:B------:R-:W-:Y:S02]  /*3330*/  IADD3 R6, P2, R61, R120.reuse, RZ ;  /* 0x000000783d067210 */ /* 0x080fe40007f5e0ff */
[-C--:B------:R-:W-:Y:S02]  /*3340*/  IADD3 R2, P1, R3, R120.reuse, RZ ;  /* 0x0000007803027210 */ /* 0x080fe40007f3e0ff */
[C---:B------:R-:W-:Y:S01]  /*3350*/  IADD3 R18, P0, R51.reuse, R120, RZ ;  /* 0x0000007833127210 */ /* 0x040fe20007f1e0ff */
[----:B------:R-:W1:Y:S01]  /*3360*/  LDC R61, c[0x0][0x248] ;  /* 0x00009200ff3d7b82 */ /* 0x000e620000000800 */
[-C--:B------:R-:W-:Y:S01]  /*3370*/  LEA.HI.X.SX32 R3, R51, R121.reuse, 0x1, P1 ;  /* 0x0000007933037211 */ /* 0x080fe200008f0eff */
[----:B--2---:R-:W-:Y:S01]  /*3380*/  IMAD R53, R53, 0x2e0, RZ ;  /* 0x000002e035357824 */ /* 0x004fe200078e02ff */
[----:B------:R-:W-:-:S02]  /*3390*/  LEA.HI.X.SX32 R19, R20, R121, 0x1, P0 ;  /* 0x0000007914137211 */ /* 0x000fc400000f0eff */
[-C--:B0-----:R-:W-:Y:S01]  /*33a0*/  IADD3 R46, P1, R67, R120.reuse, RZ ;  /* 0x00000078432e7210 */ /* 0x081fe20007f3e0ff */
[----:B------:R-:W2:Y:S02]  /*33b0*/  LDG.E.U16 R44, desc[UR60][R2.64] ;  /* 0x0000003c022c7981 */ /* 0x000ea4000c1e1500 */
[----:B------:R-:W0:Y:S01]  /*33c0*/  LDC R54, c[0x0][0x248] ;  /* 0x00009200ff367b82 */ /* 0x000e220000000800 */
[-C--:B------:R-:W-:Y:S01]  /*33d0*/  LEA.HI.X.SX32 R47, R208, R121.reuse, 0x1, P1 ;  /* 0x00000079d02f7211 */ /* 0x080fe200008f0eff */
[----:B------:R5:W2:Y:S06]  /*33e0*/  LDG.E.U16 R20, desc[UR60][R18.64] ;  /* 0x0000003c12147981 */ /* 0x000aac000c1e1500 */
[----:B------:R-:W0:Y:S01]  /*33f0*/  LDC R57, c[0x0][0x248] ;  /* 0x00009200ff397b82 */ /* 0x000e220000000800 */
[----:B------:R-:W-:Y:S01]  /*3400*/  LEA.HI.X.SX32 R7, R210, R121, 0x1, P2 ;  /* 0x00000079d2077211 */ /* 0x000fe200010f0eff */
[----:B------:R-:W2:Y:S01]  /*3410*/  LDG.E.U16 R47, desc[UR60][R46.64] ;  /* 0x0000003c2e2f7981 */ /* 0x000ea2000c1e1500 */
[----:B-----5:R-:W-:-:S03]  /*3420*/  IADD3 R18, P1, R53, R120, RZ ;  /* 0x0000007835127210 */ /* 0x020fc60007f3e0ff */
[----:B------:R5:W2:Y:S01]  /*3430*/  LDG.E.U16 R6, desc[UR60][R6.64] ;  /* 0x0000003c06067981 */ /* 0x000aa2000c1e1500 */
[----:B------:R-:W-:Y:S01]  /*3440*/  IMAD R55, R55, 0x2f0, RZ ;  /* 0x000002f037377824 */ /* 0x000fe200078e02ff */
[----:B------:R-:W0:Y:S01]  /*3450*/  LDC R95, c[0x0][0x248] ;  /* 0x00009200ff5f7b82 */ /* 0x000e220000000800 */
[----:B-1----:R-:W-:Y:S02]  /*3460*/  IMAD R61, R61, 0x320, RZ ;  /* 0x000003203d3d7824 */ /* 0x002fe400078e02ff */
[----:B-----5:R-:W-:-:S05]  /*3470*/  IMAD R7, R50, 0x180, RZ ;  /* 0x0000018032077824 */ /* 0x020fca00078e02ff */
[----:B------:R-:W1:Y:S01]  /*3480*/  LDC R46, c[0x0][0x248] ;  /* 0x00009200ff2e7b82 */ /* 0x000e620000000800 */
[----:B------:R-:W-:Y:S01]  /*3490*/  IADD3 R2, P2, R55, R120, RZ ;  /* 0x0000007837027210 */ /* 0x000fe20007f5e0ff */
[----:B0-----:R-:W-:-:S03]  /*34a0*/  IMAD R57, R57, 0x310, RZ ;  /* 0x0000031039397824 */ /* 0x001fc600078e02ff */
[----:B------:R-:W-:Y:S02]  /*34b0*/  LEA.HI.X.SX32 R3, R209, R121, 0x1, P2 ;  /* 0x00000079d1037211 */ /* 0x000fe400010f0eff */
[----:B------:R-:W-:-:S03]  /*34c0*/  IADD3 R66, P2, R57, R120, RZ ;  /* 0x0000007839427210 */ /* 0x000fc60007f5e0ff */
[----:B------:R1:W5:Y:S01]  /*34d0*/  LDG.E.U16 R2, desc[UR60][R2.64] ;  /* 0x0000003c02027981 */ /* 0x000362000c1e1500 */
[----:B------:R-:W-:Y:S01]  /*34e0*/  LEA.HI.X.SX32 R67, R207, R121, 0x1, P2 ;  /* 0x00000079cf437211 */ /* 0x000fe200010f0eff */
[----:B------:R-:W-:Y:S02]  /*34f0*/  IMAD R91, R91, 0x360, RZ ;  /* 0x000003605b5b7824 */ /* 0x000fe400078e02ff */
[----:B-1----:R-:W-:Y:S02]  /*3500*/  IMAD R3, R46, 0x1a0, RZ ;  /* 0x000001a02e037824 */ /* 0x002fe400078e02ff */
[----:B------:R-:W-:Y:S02]  /*3510*/  IMAD R95, R95, 0x3c0, RZ ;  /* 0x000003c05f5f7824 */ /* 0x000fe400078e02ff */
[----:B------:R-:W-:Y:S01]  /*3520*/  IMAD R97, R97, 0x3e0, RZ ;  /* 0x000003e061617824 */ /* 0x000fe200078e02ff */
[----:B------:R0:W-:Y:S02]  /*3530*/  STL [R1+0x2c], R10 ;  /* 0x00002c0a01007387 */ /* 0x0001e40000100800 */
[----:B0-----:R-:W0:Y:S02]  /*3540*/  LDC R10, c[0x0][0x248] ;  /* 0x00009200ff0a7b82 */ /* 0x001e240000000800 */
[----:B0-----:R-:W-:-:S05]  /*3550*/  IMAD R51, R10, 0x170, RZ ;  /* 0x000001700a337824 */ /* 0x001fca00078e02ff */
[C---:B------:R-:W-:Y:S02]  /*3560*/  IADD3 R48, P0, R51.reuse, R120, RZ ;  /* 0x0000007833307210 */ /* 0x040fe40007f1e0ff */
[-C--:B------:R-:W-:Y:S01]  /*3570*/  LEA.HI.X.SX32 R19, R51, R121.reuse, 0x1, P1 ;  /* 0x0000007933137211 */ /* 0x080fe200008f0eff */
[----:B------:R-:W-:Y:S01]  /*3580*/  IMAD R51, R56, 0x300, RZ ;  /* 0x0000030038337824 */ /* 0x000fe200078e02ff */
[----:B------:R-:W-:-:S03]  /*3590*/  LEA.HI.X.SX32 R49, R49, R121, 0x1, P0 ;  /* 0x0000007931317211 */ /* 0x000fc600000f0eff */
[----:B------:R0:W2:Y:S01]  /*35a0*/  LDG.E.U16 R18, desc[UR60][R18.64] ;  /* 0x0000003c12127981 */ /* 0x0000a2000c1e1500 */
[-C--:B------:R-:W-:Y:S02]  /*35b0*/  IADD3 R50, P1, R51, R120.reuse, RZ ;  /* 0x0000007833327210 */ /* 0x080fe40007f3e0ff */
[CC--:B------:R-:W-:Y:S01]  /*35c0*/  IADD3 R52, P0, R7.reuse, R120.reuse, RZ ;  /* 0x0000007807347210 */ /* 0x0c0fe20007f1e0ff */
[----:B------:R1:W5:Y:S01]  /*35d0*/  LDG.E.U16 R48, desc[UR60][R48.64] ;  /* 0x0000003c30307981 */ /* 0x000362000c1e1500 */
[-C--:B------:R-:W-:Y:S02]  /*35e0*/  LEA.HI.X.SX32 R51, R7, R121.reuse, 0x1, P1 ;  /* 0x0000007907337211 */ /* 0x080fe400008f0eff */
[----:B------:R-:W3:Y:S01]  /*35f0*/  LDC R7, c[0x0][0x248] ;  /* 0x00009200ff077b82 */ /* 0x000ee20000000800 */
[----:B------:R-:W-:Y:S01]  /*3600*/  LEA.HI.X.SX32 R53, R16, R121, 0x1, P0 ;  /* 0x0000007910357211 */ /* 0x000fe200000f0eff */
[----:B0-----:R-:W-:Y:S01]  /*3610*/  IMAD R19, R70, 0x330, RZ ;  /* 0x0000033046137824 */ /* 0x001fe200078e02ff */
[----:B------:R-:W5:Y:S01]  /*3620*/  LDG.E.U16 R16, desc[UR60][R66.64] ;  /* 0x0000003c42107981 */ /* 0x000f62000c1e1500 */
[----:B-1----:R-:W-:Y:S01]  /*3630*/  IMAD R49, R54, 0x190, RZ ;  /* 0x0000019036317824 */ /* 0x002fe200078e02ff */
[----:B------:R-:W-:-:S02]  /*3640*/  IADD3 R54, P1, R61, R120, RZ ;  /* 0x000000783d367210 */ /* 0x000fc40007f3e0ff */
[----:B------:R-:W5:Y:S01]  /*3650*/  LDG.E.U16 R52, desc[UR60][R52.64] ;  /* 0x0000003c34347981 */ /* 0x000f62000c1e1500 */
[----:B------:R-:W0:Y:S01]  /*3660*/  LDC R61, c[0x0][0x248] ;  /* 0x00009200ff3d7b82 */ /* 0x000e220000000800 */
[CC--:B------:R-:W-:Y:S02]  /*3670*/  IADD3 R56, P0, R49.reuse, R120.reuse, RZ ;  /* 0x0000007831387210 */ /* 0x0c0fe40007f1e0ff */
[----:B------:R-:W5:Y:S01]  /*3680*/  LDG.E.U16 R50, desc[UR60][R50.64] ;  /* 0x0000003c32327981 */ /* 0x000f62000c1e1500 */
[-C--:B------:R-:W-:Y:S02]  /*3690*/  LEA.HI.X.SX32 R55, R49, R121.reuse, 0x1, P1 ;  /* 0x0000007931377211 */ /* 0x080fe400008f0eff */
[----:B------:R-:W-:Y:S02]  /*36a0*/  LEA.HI.X.SX32 R57, R14, R121, 0x1, P0 ;  /* 0x000000790e397211 */ /* 0x000fe400000f0eff */
[-C--:B------:R-:W-:Y:S01]  /*36b0*/  IADD3 R70, P1, R19, R120.reuse, RZ ;  /* 0x0000007813467210 */ /* 0x080fe20007f3e0ff */
[----:B------:R1:W5:Y:S04]  /*36c0*/  LDG.E.U16 R10, desc[UR60][R54.64] ;  /* 0x0000003c360a7981 */ /* 0x000368000c1e1500 */
[----:B------:R1:W5:Y:S02]  /*36d0*/  LDG.E.U16 R14, desc[UR60][R56.64] ;  /* 0x0000003c380e7981 */ /* 0x000364000c1e1500 */
[----:B-1----:R-:W-:Y:S01]  /*36e0*/  IMAD R55, R90, 0x350, RZ ;  /* 0x000003505a377824 */ /* 0x002fe200078e02ff */
[-C--:B------:R-:W-:Y:S01]  /*36f0*/  IADD3 R66, P0, R3, R120.reuse, RZ ;  /* 0x0000007803427210 */ /* 0x080fe20007f1e0ff */
[----:B------:R-:W1:Y:S01]  /*3700*/  LDC R90, c[0x0][0x248] ;  /* 0x00009200ff5a7b82 */ /* 0x000e620000000800 */
[----:B------:R-:W-:-:S02]  /*3710*/  IADD3 R56, P2, R71, R120, RZ ;  /* 0x0000007847387210 */ /* 0x000fc40007f5e0ff */
[-C--:B------:R-:W-:Y:S02]  /*3720*/  LEA.HI.X.SX32 R71, R205, R121.reuse, 0x1, P1 ;  /* 0x00000079cd477211 */ /* 0x080fe400008f0eff */
[-C--:B------:R-:W-:Y:S02]  /*3730*/  IADD3 R54, P1, R55, R120.reuse, RZ ;  /* 0x0000007837367210 */ /* 0x080fe40007f3e0ff */
[-C--:B------:R-:W-:Y:S01]  /*3740*/  LEA.HI.X.SX32 R57, R3, R121.reuse, 0x1, P2 ;  /* 0x0000007903397211 */ /* 0x080fe200010f0eff */
[----:B0-----:R-:W-:Y:S01]  /*3750*/  IMAD R51, R61, 0x1c0, RZ ;  /* 0x000001c03d337824 */ /* 0x001fe200078e02ff */
[-C--:B------:R-:W-:Y:S01]  /*3760*/  LEA.HI.X.SX32 R55, R206, R121.reuse, 0x1, P1 ;  /* 0x00000079ce377211 */ /* 0x080fe200008f0eff */
[----:B---3--:R-:W-:Y:S01]  /*3770*/  IMAD R3, R7, 0x1b0, RZ ;  /* 0x000001b007037824 */ /* 0x008fe200078e02ff */
[----:B------:R-:W-:Y:S01]  /*3780*/  LEA.HI.X.SX32 R67, R72, R121, 0x1, P0 ;  /* 0x0000007948437211 */ /* 0x000fe200000f0eff */
[----:B------:R-:W3:Y:S04]  /*3790*/  LDG.E.U16 R49, desc[UR60][R56.64] ;  /* 0x0000003c38317981 */ /* 0x000ee8000c1e1500 */
[----:B------:R0:W3:Y:S01]  /*37a0*/  LDG.E.U16 R53, desc[UR60][R54.64] ;  /* 0x0000003c36357981 */ /* 0x0000e2000c1e1500 */
[----:B------:R-:W-:-:S03]  /*37b0*/  IADD3 R72, P0, R3, R120, RZ ;  /* 0x0000007803487210 */ /* 0x000fc60007f1e0ff */
[----:B------:R-:W3:Y:S01]  /*37c0*/  LDG.E.U16 R66, desc[UR60][R66.64] ;  /* 0x0000003c42427981 */ /* 0x000ee2000c1e1500 */
[----:B------:R-:W-:-:S03]  /*37d0*/  LEA.HI.X.SX32 R73, R73, R121, 0x1, P0 ;  /* 0x0000007949497211 */ /* 0x000fc600000f0eff */
[----:B------:R4:W3:Y:S01]  /*37e0*/  LDG.E.U16 R19, desc[UR60][R70.64] ;  /* 0x0000003c46137981 */ /* 0x0008e2000c1e1500 */
[-C--:B0-----:R-:W-:Y:S02]  /*37f0*/  IADD3 R54, P1, R91, R120.reuse, RZ ;  /* 0x000000785b367210 */ /* 0x081fe40007f3e0ff */
[----:B------:R-:W0:Y:S01]  /*3800*/  LDC R91, c[0x0][0x248] ;  /* 0x00009200ff5b7b82 */ /* 0x000e220000000800 */
[-C--:B------:R-:W-:Y:S01]  /*3810*/  IADD3 R56, P0, R51, R120.reuse, RZ ;  /* 0x0000007833387210 */ /* 0x080fe20007f1e0ff */
[----:B------:R1:W3:Y:S03]  /*3820*/  LDG.E.U16 R46, desc[UR60][R72.64] ;  /* 0x0000003c482e7981 */ /* 0x0002e6000c1e1500 */
[-C--:B------:R-:W-:Y:S01]  /*3830*/  LEA.HI.X.SX32 R57, R89, R121.reuse, 0x1, P0 ;  /* 0x0000007959397211 */ /* 0x080fe200000f0eff */
[----:B----4-:R-:W-:Y:S02]  /*3840*/  IMAD R71, R92, 0x370, RZ ;  /* 0x000003705c477824 */ /* 0x010fe400078e02ff */
[----:B------:R-:W4:Y:S01]  /*3850*/  LDC R67, c[0x0][0x248] ;  /* 0x00009200ff437b82 */ /* 0x000f220000000800 */
[----:B------:R-:W-:Y:S01]  /*3860*/  IMAD R89, R93, 0x380, RZ ;  /* 0x000003805d597824 */ /* 0x000fe200078e02ff */
[----:B------:R-:W-:Y:S01]  /*3870*/  LEA.HI.X.SX32 R55, R3, R121, 0x1, P1 ;  /* 0x0000007903377211 */ /* 0x000fe200008f0eff */
[----:B------:R-:W3:Y:S01]  /*3880*/  LDG.E.U16 R61, desc[UR60][R56.64] ;  /* 0x0000003c383d7981 */ /* 0x000ee2000c1e1500 */
[----:B------:R-:W-:-:S04]  /*3890*/  IADD3 R70, P2, R71, R120, RZ ;  /* 0x0000007847467210 */ /* 0x000fc80007f5e0ff */
[----:B------:R-:W4:Y:S01]  /*38a0*/  LDC R92, c[0x0][0x248] ;  /* 0x00009200ff5c7b82 */ /* 0x000f220000000800 */
[----:B------:R-:W-:-:S07]  /*38b0*/  LEA.HI.X.SX32 R71, R204, R121, 0x1, P2 ;  /* 0x00000079cc477211 */ /* 0x000fce00010f0eff */
[----:B------:R-:W4:Y:S01]  /*38c0*/  LDC R93, c[0x0][0x248] ;  /* 0x00009200ff5d7b82 */ /* 0x000f220000000800 */
[----:B-1----:R-:W-:Y:S01]  /*38d0*/  IMAD R3, R90, 0x1d0, RZ ;  /* 0x000001d05a037824 */ /* 0x002fe200078e02ff */
[----:B------:R-:W-:Y:S01]  /*38e0*/  IADD3 R90, P1, R89, R120, RZ ;  /* 0x00000078595a7210 */ /* 0x000fe20007f3e0ff */
[----:B------:R0:W3:Y:S01]  /*38f0*/  LDG.E.U16 R7, desc[UR60][R70.64] ;  /* 0x0000003c46077981 */ /* 0x0000e2000c1e1500 */
[----:B------:R-:W-:-:S03]  /*3900*/  IMAD R73, R94, 0x390, RZ ;  /* 0x000003905e497824 */ /* 0x000fc600078e02ff */
[----:B------:R-:W3:Y:S01]  /*3910*/  LDG.E.U16 R55, desc[UR60][R54.64] ;  /* 0x0000003c36377981 */ /* 0x000ee2000c1e1500 */
[----:B------:R-:W1:Y:S01]  /*3920*/  LDC R89, c[0x0][0x248] ;  /* 0x00009200ff597b82 */ /* 0x000e620000000800 */
[----:B0-----:R-:W-:Y:S01]  /*3930*/  IMAD R71, R91, 0x3a0, RZ ;  /* 0x000003a05b477824 */ /* 0x001fe200078e02ff */
[-C--:B------:R-:W-:Y:S02]  /*3940*/  LEA.HI.X.SX32 R91, R51, R121.reuse, 0x1, P1 ;  /* 0x00000079335b7211 */ /* 0x080fe400008f0eff */
[-C--:B------:R-:W-:Y:S01]  /*3950*/  IADD3 R72, P2, R73, R120.reuse, RZ ;  /* 0x0000007849487210 */ /* 0x080fe20007f5e0ff */
[----:B----4-:R-:W-:Y:S01]  /*3960*/  IMAD R67, R67, 0x1e0, RZ ;  /* 0x000001e043437824 */ /* 0x010fe200078e02ff */
[-C--:B------:R-:W-:Y:S01]  /*3970*/  IADD3 R70, P1, R71, R120.reuse, RZ ;  /* 0x0000007847467210 */ /* 0x080fe20007f3e0ff */
[----:B------:R-:W-:Y:S01]  /*3980*/  IMAD R99, R92, 0x3b0, RZ ;  /* 0x000003b05c637824 */ /* 0x000fe200078e02ff */
[CC--:B------:R-:W-:Y:S01]  /*3990*/  IADD3 R56, P0, R3.reuse, R120.reuse, RZ ;  /* 0x0000007803387210 */ /* 0x0c0fe20007f1e0ff */
[----:B------:R-:W4:Y:S01]  /*39a0*/  LDG.E.U16 R51, desc[UR60][R90.64] ;  /* 0x0000003c5a337981 */ /* 0x000f22000c1e1500 */
[-C--:B------:R-:W-:Y:S01]  /*39b0*/  LEA.HI.X.SX32 R71, R3, R121.reuse, 0x1, P1 ;  /* 0x0000007903477211 */ /* 0x080fe200008f0eff */
[----:B------:R-:W0:Y:S01]  /*39c0*/  LDC R94, c[0x0][0x248] ;  /* 0x00009200ff5e7b82 */ /* 0x000e220000000800 */
[-C--:B------:R-:W-:Y:S01]  /*39d0*/  LEA.HI.X.SX32 R73, R203, R121.reuse, 0x1, P2 ;  /* 0x00000079cb497211 */ /* 0x080fe200010f0eff */
[----:B------:R-:W-:Y:S01]  /*39e0*/  IMAD R93, R93, 0x3d0, RZ ;  /* 0x000003d05d5d7824 */ /* 0x000fe200078e02ff */
[----:B------:R-:W-:Y:S01]  /*39f0*/  LEA.HI.X.SX32 R57, R62, R121, 0x1, P0 ;  /* 0x000000793e397211 */ /* 0x000fe200000f0eff */
[----:B------:R1:W4:Y:S01]  /*3a00*/  LDG.E.U16 R54, desc[UR60][R70.64] ;  /* 0x0000003c46367981 */ /* 0x000322000c1e1500 */
[----:B------:R-:W-:-:S03]  /*3a10*/  IADD3 R92, P0, R67, R120, RZ ;  /* 0x00000078435c7210 */ /* 0x000fc60007f1e0ff */
[----:B------:R1:W3:Y:S02]  /*3a20*/  LDG.E.U16 R3, desc[UR60][R72.64] ;  /* 0x0000003c48037981 */ /* 0x0002e4000c1e1500 */
[----:B-1----:R-:W-:Y:S02]  /*3a30*/  IMAD R89, R89, 0x1f0, RZ ;  /* 0x000001f059597824 */ /* 0x002fe400078e02ff */
[----:B------:R-:W4:Y:S01]  /*3a40*/  LDG.E.U16 R57, desc[UR60][R56.64] ;  /* 0x0000003c38397981 */ /* 0x000f22000c1e1500 */
[-C--:B------:R-:W-:Y:S02]  /*3a50*/  IADD3 R70, P1, R99, R120.reuse, RZ ;  /* 0x0000007863467210 */ /* 0x080fe40007f3e0ff */
[----:B------:R-:W-:Y:S02]  /*3a60*/  IADD3 R72, P2, R93, R120, RZ ;  /* 0x000000785d487210 */ /* 0x000fe40007f5e0ff */
[-C--:B------:R-:W-:Y:S02]  /*3a70*/  LEA.HI.X.SX32 R93, R59, R121.reuse, 0x1, P0 ;  /* 0x000000793b5d7211 */ /* 0x080fe400000f0eff */
[----:B------:R-:W-:-:S02]  /*3a80*/  LEA.HI.X.SX32 R71, R213, R121, 0x1, P1 ;  /* 0x00000079d5477211 */ /* 0x000fc400008f0eff */
[----:B------:R-:W-:Y:S01]  /*3a90*/  IADD3 R90, P1, R95, R120, RZ ;  /* 0x000000785f5a7210 */ /* 0x000fe20007f3e0ff */
[----:B------:R1:W4:Y:S01]  /*3aa0*/  LDG.E.U16 R130, desc[UR60][R92.64] ;  /* 0x0000003c5c827981 */ /* 0x000322000c1e1500 */
[----:B------:R-:W0:Y:S02]  /*3ab0*/  LDC R95, c[0x0][0x248] ;  /* 0x00009200ff5f7b82 */ /* 0x000e240000000800 */
[----:B------:R-:W-:Y:S01]  /*3ac0*/  LEA.HI.X.SX32 R91, R67, R121, 0x1, P1 ;  /* 0x00000079435b7211 */ /* 0x000fe200008f0eff */
[----:B------:R1:W4:Y:S01]  /*3ad0*/  LDG.E.U16 R56, desc[UR60][R70.64] ;  /* 0x0000003c46387981 */ /* 0x000322000c1e1500 */
[----:B------:R-:W-:-:S03]  /*3ae0*/  IMAD R99, R98, 0x3f0, RZ ;  /* 0x000003f062637824 */ /* 0x000fc600078e02ff */
[----:B------:R1:W4:Y:S02]  /*3af0*/  LDG.E.U16 R62, desc[UR60][R90.64] ;  /* 0x0000003c5a3e7981 */ /* 0x000324000c1e1500 */
[----:B-1----:R-:W1:Y:S01]  /*3b00*/  LDC R92, c[0x0][0x248] ;  /* 0x00009200ff5c7b82 */ /* 0x002e620000000800 */
[----:B------:R-:W-:-:S04]  /*3b10*/  IADD3 R70, P0, R89, R120, RZ ;  /* 0x0000007859467210 */ /* 0x000fc80007f1e0ff */
[-C--:B------:R-:W-:Y:S02]  /*3b20*/  LEA.HI.X.SX32 R71, R8, R121.reuse, 0x1, P0 ;  /* 0x0000007908477211 */ /* 0x080fe400000f0eff */
[-C--:B------:R-:W-:Y:S01]  /*3b30*/  LEA.HI.X.SX32 R73, R202, R121.reuse, 0x1, P2 ;  /* 0x00000079ca497211 */ /* 0x080fe200010f0eff */
[----:B------:R-:W-:Y:S01]  /*3b40*/  IMAD R93, R96, 0x202, RZ ;  /* 0x00000202605d7824 */ /* 0x000fe200078e02ff */
[-C--:B------:R-:W-:Y:S01]  /*3b50*/  IADD3 R90, P1, R97, R120.reuse, RZ ;  /* 0x00000078615a7210 */ /* 0x080fe20007f3e0ff */
[----:B------:R0:W4:Y:S01]  /*3b60*/  LDG.E.U16 R59, desc[UR60][R70.64] ;  /* 0x0000003c463b7981 */ /* 0x000122000c1e1500 */
[----:B------:R-:W1:Y:S01]  /*3b70*/  LDC R97, c[0x0][0x248] ;  /* 0x00009200ff617b82 */ /* 0x000e620000000800 */
[----:B------:R-:W-:Y:S01]  /*3b80*/  IMAD R67, R0, 0x101, RZ ;  /* 0x0000010100437824 */ /* 0x000fe200078e02ff */
[----:B------:R-:W-:Y:S01]  /*3b90*/  LEA.HI.X.SX32 R91, R89, R121, 0x1, P1 ;  /* 0x00000079595b7211 */ /* 0x000fe200008f0eff */
[----:B------:R0:W4:Y:S05]  /*3ba0*/  LDG.E.U16 R8, desc[UR60][R72.64] ;  /* 0x0000003c48087981 */ /* 0x00012a000c1e1500 */
[----:B------:R-:W1:Y:S01]  /*3bb0*/  LDC R98, c[0x0][0x248] ;  /* 0x00009200ff627b82 */ /* 0x000e620000000800 */
[----:B0-----:R-:W-:-:S04]  /*3bc0*/  IADD3 R70, P2, R99, R120, RZ ;  /* 0x0000007863467210 */ /* 0x001fc80007f5e0ff */
[-C--:B------:R-:W-:Y:S02]  /*3bd0*/  LEA.HI.X.SX32 R71, R212, R121.reuse, 0x1, P2 ;  /* 0x00000079d4477211 */ /* 0x080fe400010f0eff */
[----:B------:R-:W-:Y:S01]  /*3be0*/  IADD3 R72, P0, R93, R120, RZ ;  /* 0x000000785d487210 */ /* 0x000fe20007f1e0ff */
[----:B------:R-:W0:Y:S02]  /*3bf0*/  LDC R99, c[0x0][0x248] ;  /* 0x00009200ff637b82 */ /* 0x000e240000000800 */
[----:B------:R1:W4:Y:S01]  /*3c00*/  LDG.E.U16 R70, desc[UR60][R70.64] ;  /* 0x0000003c46467981 */ /* 0x000322000c1e1500 */
[----:B------:R-:W-:-:S03]  /*3c10*/  LEA.HI.X.SX32 R73, R67, R121, 0x1, P0 ;  /* 0x0000007943497211 */ /* 0x000fc600000f0eff */
[----:B------:R1:W4:Y:S02]  /*3c20*/  LDG.E.U16 R67, desc[UR60][R90.64] ;  /* 0x0000003c5a437981 */ /* 0x000324000c1e1500 */
[----:B------:R-:W0:Y:S02]  /*3c30*/  LDC R89, c[0x0][0x248] ;  /* 0x00009200ff597b82 */ /* 0x000e240000000800 */
[----:B------:R1:W4:Y:S02]  /*3c40*/  LDG.E.U16 R119, desc[UR60][R72.64] ;  /* 0x0000003c48777981 */ /* 0x000324000c1e1500 */
[----:B-1----:R-:W-:Y:S01]  /*3c50*/  IMAD R71, R94, 0x111, RZ ;  /* 0x000001115e477824 */ /* 0x002fe200078e02ff */
[----:B------:R-:W-:Y:S01]  /*3c60*/  IADD3 R94, P0, R101, R120, RZ ;  /* 0x00000078655e7210 */ /* 0x000fe20007f1e0ff */
[----:B------:R-:W-:Y:S02]  /*3c70*/  IMAD R101, R92, 0x242, RZ ;  /* 0x000002425c657824 */ /* 0x000fe400078e02ff */
[----:B------:R-:W-:Y:S01]  /*3c80*/  IMAD R91, R0, 0x109, RZ ;  /* 0x00000109005b7824 */ /* 0x000fe200078e02ff */
[----:B------:R-:W1:Y:S01]  /*3c90*/  LDC R96, c[0x0][0x248] ;  /* 0x00009200ff607b82 */ /* 0x000e620000000800 */
[----:B------:R-:W-:-:S03]  /*3ca0*/  IMAD R73, R95, 0x119, RZ ;  /* 0x000001195f497824 */ /* 0x000fc600078e02ff */
[----:B------:R-:W-:Y:S02]  /*3cb0*/  LEA.HI.X.SX32 R95, R91, R121, 0x1, P0 ;  /* 0x000000795b5f7211 */ /* 0x000fe400000f0eff */
[-C--:B------:R-:W-:Y:S02]  /*3cc0*/  IADD3 R72, P2, R101, R120.reuse, RZ ;  /* 0x0000007865487210 */ /* 0x080fe40007f5e0ff */
[----:B------:R-:W-:Y:S01]  /*3cd0*/  IADD3 R90, P0, R103, R120, RZ ;  /* 0x00000078675a7210 */ /* 0x000fe20007f1e0ff */
[----:B------:R-:W1:Y:S01]  /*3ce0*/  LDC R101, c[0x0][0x248] ;  /* 0x00009200ff657b82 */ /* 0x000e620000000800 */
[----:B------:R-:W-:Y:S01]  /*3cf0*/  IMAD R97, R97, 0x121, RZ ;  /* 0x0000012161617824 */ /* 0x000fe200078e02ff */
[----:B------:R0:W4:Y:S01]  /*3d00*/  LDG.E.U16 R118, desc[UR60][R94.64] ;  /* 0x0000003c5e767981 */ /* 0x000122000c1e1500 */
[----:B------:R-:W-:-:S05]  /*3d10*/  IMAD R93, R102, 0x222, RZ ;  /* 0x00000222665d7824 */ /* 0x000fca00078e02ff */
[----:B------:R-:W1:Y:S01]  /*3d20*/  LDC R103, c[0x0][0x248] ;  /* 0x00009200ff677b82 */ /* 0x000e620000000800 */
[-C--:B------:R-:W-:Y:S02]  /*3d30*/  LEA.HI.X.SX32 R91, R73, R121.reuse, 0x1, P0 ;  /* 0x00000079495b7211 */ /* 0x080fe400000f0eff */
[----:B------:R-:W-:-:S05]  /*3d40*/  LEA.HI.X.SX32 R73, R97, R121, 0x1, P2 ;  /* 0x0000007961497211 */ /* 0x000fca00010f0eff */
[----:B------:R-:W2:Y:S01]  /*3d50*/  LDC R102, c[0x0][0x248] ;  /* 0x00009200ff667b82 */ /* 0x000ea20000000800 */
[-C--:B------:R-:W-:Y:S01]  /*3d60*/  IADD3 R92, P1, R93, R120.reuse, RZ ;  /* 0x000000785d5c7210 */ /* 0x080fe20007f3e0ff */
[----:B------:R0:W4:Y:S06]  /*3d70*/  LDG.E.U16 R116, desc[UR60][R90.64] ;  /* 0x0000003c5a747981 */ /* 0x00012c000c1e1500 */
[----:B------:R-:W2:Y:S01]  /*3d80*/  LDC R97, c[0x0][0x248] ;  /* 0x00009200ff617b82 */ /* 0x000ea20000000800 */
[----:B------:R-:W-:Y:S01]  /*3d90*/  LEA.HI.X.SX32 R93, R71, R121, 0x1, P1 ;  /* 0x00000079475d7211 */ /* 0x000fe200008f0eff */
[----:B0-----:R-:W-:Y:S01]  /*3da0*/  IMAD R95, R98, 0x129, RZ ;  /* 0x00000129625f7824 */ /* 0x001fe200078e02ff */
[----:B------:R-:W-:Y:S01]  /*3db0*/  IADD3 R94, P0, R109, R120, RZ ;  /* 0x000000786d5e7210 */ /* 0x000fe20007f1e0ff */
[----:B------:R-:W-:Y:S01]  /*3dc0*/  IMAD R91, R106, 0x272, RZ ;  /* 0x000002726a5b7824 */ /* 0x000fe200078e02ff */
[----:B------:R0:W4:Y:S01]  /*3dd0*/  LDG.E.U16 R115, desc[UR60][R72.64] ;  /* 0x0000003c48737981 */ /* 0x000122000c1e1500 */
[----:B-1----:R-:W-:-:S03]  /*3de0*/  IMAD R103, R103, 0x292, RZ ;  /* 0x0000029267677824 */ /* 0x002fc600078e02ff */
[----:B------:R1:W4:Y:S01]  /*3df0*/  LDG.E.U16 R117, desc[UR60][R92.64] ;  /* 0x0000003c5c757981 */ /* 0x000322000c1e1500 */
[-C--:B------:R-:W-:Y:S01]  /*3e00*/  LEA.HI.X.SX32 R95, R95, R121.reuse, 0x1, P0 ;  /* 0x000000795f5f7211 */ /* 0x080fe200000f0eff */
[----:B------:R-:W5:Y:S01]  /*3e10*/  LDC R71, c[0x0][0x248] ;  /* 0x00009200ff477b82 */ /* 0x000f620000000800 */
[-C--:B------:R-:W-:Y:S01]  /*3e20*/  IADD3 R90, P2, R91, R120.reuse, RZ ;  /* 0x000000785b5a7210 */ /* 0x080fe20007f5e0ff */
[----:B0-----:R-:W-:Y:S02]  /*3e30*/  IMAD R73, R100, 0x139, RZ ;  /* 0x0000013964497824 */ /* 0x001fe400078e02ff */
[----:B------:R2:W4:Y:S01]  /*3e40*/  LDG.E.U16 R114, desc[UR60][R94.64] ;  /* 0x0000003c5e727981 */ /* 0x000522000c1e1500 */
[----:B-1----:R-:W-:Y:S01]  /*3e50*/  IMAD R93, R99, 0x131, RZ ;  /* 0x00000131635d7824 */ /* 0x002fe200078e02ff */
[-C--:B------:R-:W-:Y:S01]  /*3e60*/  IADD3 R92, P1, R105, R120.reuse, RZ ;  /* 0x00000078695c7210 */ /* 0x080fe20007f3e0ff */
[----:B------:R-:W-:Y:S01]  /*3e70*/  IMAD R99, R89, 0x282, RZ ;  /* 0x0000028259637824 */ /* 0x000fe200078e02ff */
[-C--:B------:R-:W-:Y:S01]  /*3e80*/  LEA.HI.X.SX32 R91, R73, R121.reuse, 0x1, P2 ;  /* 0x00000079495b7211 */ /* 0x080fe200010f0eff */
[----:B------:R-:W-:Y:S01]  /*3e90*/  IMAD R89, R101, 0x141, RZ ;  /* 0x0000014165597824 */ /* 0x000fe200078e02ff */
[-C--:B------:R-:W-:Y:S01]  /*3ea0*/  LEA.HI.X.SX32 R93, R93, R121.reuse, 0x1, P1 ;  /* 0x000000795d5d7211 */ /* 0x080fe200008f0eff */
[----:B------:R-:W0:Y:S01]  /*3eb0*/  LDC R106, c[0x0][0x248] ;  /* 0x00009200ff6a7b82 */ /* 0x000e220000000800 */
[----:B------:R-:W-:Y:S01]  /*3ec0*/  IADD3 R72, P0, R99, R120, RZ ;  /* 0x0000007863487210 */ /* 0x000fe20007f1e0ff */
[----:B--2---:R-:W-:Y:S01]  /*3ed0*/  IMAD R95, R102, 0x149, RZ ;  /* 0x00000149665f7824 */ /* 0x004fe200078e02ff */
[----:B------:R-:W2:Y:S02]  /*3ee0*/  LDG.E.U16 R112, desc[UR60][R90.64] ;  /* 0x0000003c5a707981 */ /* 0x000ea4000c1e1500 */
[----:B------:R-:W-:-:S02]  /*3ef0*/  LEA.HI.X.SX32 R73, R89, R121, 0x1, P0 ;  /* 0x0000007959497211 */ /* 0x000fc400000f0eff */
[----:B------:R1:W2:Y:S01]  /*3f00*/  LDG.E.U16 R113, desc[UR60][R92.64] ;  /* 0x0000003c5c717981 */ /* 0x0002a2000c1e1500 */
[----:B------:R-:W0:Y:S01]  /*3f10*/  LDC R99, c[0x0][0x248] ;  /* 0x00009200ff637b82 */ /* 0x000e220000000800 */
[----:B------:R-:W-:Y:S02]  /*3f20*/  IMAD R97, R97, 0x2b2, RZ ;  /* 0x000002b261617824 */ /* 0x000fe400078e02ff */
[----:B------:R1:W2:Y:S05]  /*3f30*/  LDG.E.U16 R111, desc[UR60][R72.64] ;  /* 0x0000003c486f7981 */ /* 0x0002aa000c1e1500 */
[----:B------:R-:W0:Y:S01]  /*3f40*/  LDC R89, c[0x0][0x248] ;  /* 0x00009200ff597b82 */ /* 0x000e220000000800 */
[----:B-1----:R-:W-:-:S04]  /*3f50*/  IADD3 R92, P0, R103, R120, RZ ;  /* 0x00000078675c7210 */ /* 0x002fc80007f1e0ff */
[----:B------:R-:W-:-:S03]  /*3f60*/  LEA.HI.X.SX32 R93, R95, R121, 0x1, P0 ;  /* 0x000000795f5d7211 */ /* 0x000fc600000f0eff */
[----:B------:R-:W1:Y:S01]  /*3f70*/  LDC R95, c[0x0][0x248] ;  /* 0x00009200ff5f7b82 */ /* 0x000e620000000800 */
[----:B------:R-:W-:-:S07]  /*3f80*/  IADD3 R72, P2, R97, R120, RZ ;  /* 0x0000007861487210 */ /* 0x000fce0007f5e0ff */
[----:B------:R-:W1:Y:S08]  /*3f90*/  LDC R105, c[0x0][0x248] ;  /* 0x00009200ff697b82 */ /* 0x000e700000000800 */
[----:B------:R-:W1:Y:S01]  /*3fa0*/  LDC R98, c[0x0][0x248] ;  /* 0x00009200ff627b82 */ /* 0x000e620000000800 */
[----:B------:R-:W-:Y:S01]  /*3fb0*/  IMAD R73, R96, 0x151, RZ ;  /* 0x0000015160497824 */ /* 0x000fe200078e02ff */
[----:B------:R-:W-:Y:S01]  /*3fc0*/  IADD3 R90, P1, R107, R120, RZ ;  /* 0x000000786b5a7210 */ /* 0x000fe20007f3e0ff */
[----:B-----5:R-:W-:Y:S01]  /*3fd0*/  IMAD R71, R71, 0x159, RZ ;  /* 0x0000015947477824 */ /* 0x020fe200078e02ff */
[----:B------:R1:W5:Y:S04]  /*3fe0*/  LDG.E.U16 R110, desc[UR60][R92.64] ;  /* 0x0000003c5c6e7981 */ /* 0x000368000c1e1500 */
[----:B------:R-:W1:Y:S01]  /*3ff0*/  LDC R97, c[0x0][0x248] ;  /* 0x00009200ff617b82 */ /* 0x000e620000000800 */
[----:B0-----:R-:W-:Y:S01]  /*4000*/  IMAD R107, R106, 0x2c2, RZ ;  /* 0x000002c26a6b7824 */ /* 0x001fe200078e02ff */
[----:B------:R-:W-:-:S06]  /*4010*/  LEA.HI.X.SX32 R91, R73, R121, 0x1, P1 ;  /* 0x00000079495b7211 */ /* 0x000fcc00008f0eff */
[----:B------:R-:W0:Y:S01]  /*4020*/  LDC R103, c[0x0][0x248] ;  /* 0x00009200ff677b82 */ /* 0x000e220000000800 */
[----:B------:R-:W-:Y:S01]  /*4030*/  LEA.HI.X.SX32 R73, R71, R121, 0x1, P2 ;  /* 0x0000007947497211 */ /* 0x000fe200010f0eff */
[----:B------:R-:W-:-:S06]  /*4040*/  IMAD R71, R104, 0x161, RZ ;  /* 0x0000016168477824 */ /* 0x000fcc00078e02ff */
[----:B------:R-:W0:Y:S01]  /*4050*/  LDC R100, c[0x0][0x248] ;  /* 0x00009200ff647b82 */ /* 0x000e220000000800 */
[----:B------:R-:W-:Y:S01]  /*4060*/  IMAD R99, R99, 0x2d2, RZ ;  /* 0x000002d263637824 */ /* 0x000fe200078e02ff */
[-C--:B------:R-:W-:Y:S01]  /*4070*/  IADD3 R94, P0, R107, R120.reuse, RZ ;  /* 0x000000786b5e7210 */ /* 0x080fe20007f1e0ff */
[----:B------:R-:W-:Y:S01]  /*4080*/  IMAD R89, R89, 0x2e2, RZ ;  /* 0x000002e259597824 */ /* 0x000fe200078e02ff */
[----:B------:R1:W5:Y:S04]  /*4090*/  LDG.E.U16 R109, desc[UR60][R90.64] ;  /* 0x0000003c5a6d7981 */ /* 0x000368000c1e1500 */
[----:B------:R-:W3:Y:S01]  /*40a0*/  LDC R96, c[0x0][0x248] ;  /* 0x00009200ff607b82 */ /* 0x000ee20000000800 */
[----:B-1----:R-:W-:Y:S01]  /*40b0*/  IMAD R93, R95, 0x2f2, RZ ;  /* 0x000002f25f5d7824 */ /* 0x002fe200078e02ff */
[----:B------:R1:W5:Y:S01]  /*40c0*/  LDG.E.U16 R108, desc[UR60][R72.64] ;  /* 0x0000003c486c7981 */ /* 0x000362000c1e1500 */
[----:B------:R-:W-:-:S02]  /*40d0*/  IADD3 R92, P1, R99, R120, RZ ;  /* 0x00000078635c7210 */ /* 0x000fc40007f3e0ff */
[----:B------:R-:W-:Y:S01]  /*40e0*/  LEA.HI.X.SX32 R95, R71, R121, 0x1, P0 ;  /* 0x00000079475f7211 */ /* 0x000fe200000f0eff */
[----:B------:R-:W-:Y:S02]  /*40f0*/  IMAD R91, R105, 0x169, RZ ;  /* 0x00000169695b7824 */ /* 0x000fe400078e02ff */
[----:B------:R-:W3:Y:S01]  /*4100*/  LDC R102, c[0x0][0x248] ;  /* 0x00009200ff667b82 */ /* 0x000ee20000000800 */
[----:B------:R-:W-:Y:S01]  /*4110*/  IMAD R71, R97, 0x179, RZ ;  /* 0x0000017961477824 */ /* 0x000fe200078e02ff */
[----:B------:R-:W-:-:S06]  /*4120*/  IADD3 R90, P0, R89, R120, RZ ;  /* 0x00000078595a7210 */ /* 0x000fcc0007f1e0ff */
[----:B------:R-:W3:Y:S01]  /*4130*/  LDC R101, c[0x0][0x248] ;  /* 0x00009200ff657b82 */ /* 0x000ee20000000800 */
[----:B-1----:R-:W-:Y:S01]  /*4140*/  IMAD R73, R98, 0x171, RZ ;  /* 0x0000017162497824 */ /* 0x002fe200078e02ff */
[-C--:B------:R-:W-:Y:S01]  /*4150*/  IADD3 R72, P2, R93, R120.reuse, RZ ;  /* 0x000000785d487210 */ /* 0x080fe20007f5e0ff */
[----:B0-----:R-:W-:Y:S01]  /*4160*/  IMAD R103, R103, 0x302, RZ ;  /* 0x0000030267677824 */ /* 0x001fe200078e02ff */
[-C--:B------:R-:W-:Y:S01]  /*4170*/  LEA.HI.X.SX32 R93, R91, R121.reuse, 0x1, P1 ;  /* 0x000000795b5d7211 */ /* 0x080fe200008f0eff */
[----:B------:R0:W5:Y:S01]  /*4180*/  LDG.E.U16 R107, desc[UR60][R94.64] ;  /* 0x0000003c5e6b7981 */ /* 0x000162000c1e1500 */
[-C--:B------:R-:W-:Y:S02]  /*4190*/  LEA.HI.X.SX32 R91, R73, R121.reuse, 0x1, P0 ;  /* 0x00000079495b7211 */ /* 0x080fe400000f0eff */
[----:B------:R-:W1:Y:S01]  /*41a0*/  LDC R98, c[0x0][0x248] ;  /* 0x00009200ff627b82 */ /* 0x000e620000000800 */
[----:B------:R-:W-:Y:S01]  /*41b0*/  LEA.HI.X.SX32 R73, R71, R121, 0x1, P2 ;  /* 0x0000007947497211 */ /* 0x000fe200010f0eff */
[----:B------:R3:W5:Y:S04]  /*41c0*/  LDG.E.U16 R106, desc[UR60][R92.64] ;  /* 0x0000003c5c6a7981 */ /* 0x000768000c1e1500 */
[----:B------:R3:W5:Y:S02]  /*41d0*/  LDG.E.U16 R104, desc[UR60][R72.64] ;  /* 0x0000003c48687981 */ /* 0x000764000c1e1500 */
[----:B------:R-:W1:Y:S01]  /*41e0*/  LDC R97, c[0x0][0x248] ;  /* 0x00009200ff617b82 */ /* 0x000e620000000800 */
[----:B0-----:R-:W-:Y:S01]  /*41f0*/  IMAD R95, R124, 0x181, RZ ;  /* 0x000001817c5f7824 */ /* 0x001fe200078e02ff */
[----:B------:R-:W-:Y:S01]  /*4200*/  IADD3 R94, P0, R103, R120, RZ ;  /* 0x00000078675e7210 */ /* 0x000fe20007f1e0ff */
[----:B------:R0:W5:Y:S05]  /*4210*/  LDG.E.U16 R105, desc[UR60][R90.64] ;  /* 0x0000003c5a697981 */ /* 0x00016a000c1e1500 */
[----:B------:R-:W1:Y:S01]  /*4220*/  LDC R71, c[0x0][0x248] ;  /* 0x00009200ff477b82 */ /* 0x000e620000000800 */
[----:B---3--:R-:W-:-:S02]  /*4230*/  IMAD R93, R100, 0x312, RZ ;  /* 0x00000312645d7824 */ /* 0x008fc400078e02ff */
[----:B------:R-:W-:-:S03]  /*4240*/  IMAD R73, R96, 0x332, RZ ;  /* 0x0000033260497824 */ /* 0x000fc600078e02ff */
[-C--:B------:R-:W-:Y:S01]  /*4250*/  IADD3 R92, P1, R93, R120.reuse, RZ ;  /* 0x000000785d5c7210 */ /* 0x080fe20007f3e0ff */
[----:B------:R-:W-:Y:S01]  /*4260*/  IMAD R125, R125, 0x199, RZ ;  /* 0x000001997d7d7824 */ /* 0x000fe200078e02ff */
[----:B------:R-:W3:Y:S01]  /*4270*/  LDC R99, c[0x0][0x248] ;  /* 0x00009200ff637b82 */ /* 0x000ee20000000800 */
[-C--:B------:R-:W-:Y:S01]  /*4280*/  LEA.HI.X.SX32 R95, R95, R121.reuse, 0x1, P0 ;  /* 0x000000795f5f7211 */ /* 0x080fe200000f0eff */
[----:B0-----:R-:W-:Y:S01]  /*4290*/  IMAD R91, R102, 0x322, RZ ;  /* 0x00000322665b7824 */ /* 0x001fe200078e02ff */
[-C--:B------:R-:W-:Y:S02]  /*42a0*/  IADD3 R72, P0, R73, R120.reuse, RZ ;  /* 0x0000007849487210 */ /* 0x080fe40007f1e0ff */
[-C--:B------:R-:W-:Y:S01]  /*42b0*/  LEA.HI.X.SX32 R93, R123, R121.reuse, 0x1, P1 ;  /* 0x000000797b5d7211 */ /* 0x080fe200008f0eff */
[----:B------:R-:W-:Y:S01]  /*42c0*/  IMAD R123, R122, 0x342, RZ ;  /* 0x000003427a7b7824 */ /* 0x000fe200078e02ff */
[----:B------:R0:W5:Y:S01]  /*42d0*/  LDG.E.U16 R103, desc[UR60][R94.64] ;  /* 0x0000003c5e677981 */ /* 0x000162000c1e1500 */
[----:B------:R-:W3:Y:S01]  /*42e0*/  LDC R89, c[0x0][0x248] ;  /* 0x00009200ff597b82 */ /* 0x000ee20000000800 */
[----:B------:R-:W-:Y:S01]  /*42f0*/  IMAD R101, R101, 0x191, RZ ;  /* 0x0000019165657824 */ /* 0x000fe200078e02ff */
[----:B------:R-:W-:Y:S01]  /*4300*/  LEA.HI.X.SX32 R73, R125, R121, 0x1, P0 ;  /* 0x000000797d497211 */ /* 0x000fe200000f0eff */
[----:B------:R0:W5:Y:S01]  /*4310*/  LDG.E.U16 R102, desc[UR60][R92.64] ;  /* 0x0000003c5c667981 */ /* 0x000162000c1e1500 */
[----:B------:R-:W-:Y:S01]  /*4320*/  IADD3 R90, P2, R91, R120, RZ ;  /* 0x000000785b5a7210 */ /* 0x000fe20007f5e0ff */
[----:B-1----:R-:W-:-:S02]  /*4330*/  IMAD R97, R97, 0x362, RZ ;  /* 0x0000036261617824 */ /* 0x002fc400078e02ff */
[----:B------:R1:W5:Y:S01]  /*4340*/  LDG.E.U16 R100, desc[UR60][R72.64] ;  /* 0x0000003c48647981 */ /* 0x000362000c1e1500 */
[----:B------:R-:W-:Y:S01]  /*4350*/  IMAD R71, R71, 0x1b1, RZ ;  /* 0x000001b147477824 */ /* 0x000fe200078e02ff */
[----:B------:R-:W3:Y:S01]  /*4360*/  LDC R96, c[0x0][0x248] ;  /* 0x00009200ff607b82 */ /* 0x000ee20000000800 */
[----:B0-----:R-:W-:Y:S01]  /*4370*/  IMAD R95, R98, 0x1a1, RZ ;  /* 0x000001a1625f7824 */ /* 0x001fe200078e02ff */
[----:B------:R-:W-:Y:S02]  /*4380*/  IADD3 R92, P0, R123, R120, RZ ;  /* 0x000000787b5c7210 */ /* 0x000fe40007f1e0ff */
[----:B------:R-:W-:-:S04]  /*4390*/  LEA.HI.X.SX32 R91, R101, R121, 0x1, P2 ;  /* 0x00000079655b7211 */ /* 0x000fc800010f0eff */
[----:B------:R-:W0:Y:S01]  /*43a0*/  LDC R94, c[0x0][0x248] ;  /* 0x00009200ff5e7b82 */ /* 0x000e220000000800 */
[-C--:B-1----:R-:W-:Y:S02]  /*43b0*/  IADD3 R72, P2, R97, R120.reuse, RZ ;  /* 0x0000007861487210 */ /* 0x082fe40007f5e0ff */
[-C--:B------:R-:W-:Y:S01]  /*43c0*/  LEA.HI.X.SX32 R93, R95, R121.reuse, 0x1, P0 ;  /* 0x000000795f5d7211 */ /* 0x080fe200000f0eff */
[----:B---3--:R-:W-:Y:S01]  /*43d0*/  IMAD R99, R99, 0x352, RZ ;  /* 0x0000035263637824 */ /* 0x008fe200078e02ff */
[-C--:B------:R-:W-:Y:S01]  /*43e0*/  LEA.HI.X.SX32 R73, R71, R121.reuse, 0x1, P2 ;  /* 0x0000007947497211 */ /* 0x080fe200010f0eff */
[----:B------:R1:W3:Y:S02]  /*43f0*/  LDG.E.U16 R101, desc[UR60][R90.64] ;  /* 0x0000003c5a657981 */ /* 0x0002e4000c1e1500 */
[----:B------:R-:W0:Y:S01]  /*4400*/  LDC R95, c[0x0][0x248] ;  /* 0x00009200ff5f7b82 */ /* 0x000e220000000800 */
[----:B------:R-:W-:Y:S01]  /*4410*/  IMAD R89, R89, 0x1a9, RZ ;  /* 0x000001a959597824 */ /* 0x000fe200078e02ff */
[----:B------:R0:W3:Y:S06]  /*4420*/  LDG.E.U16 R97, desc[UR60][R72.64] ;  /* 0x0000003c48617981 */ /* 0x0000ec000c1e1500 */
[----:B------:R-:W0:Y:S01]  /*4430*/  LDC R71, c[0x0][0x248] ;  /* 0x00009200ff477b82 */ /* 0x000e220000000800 */
[----:B-1----:R-:W-:Y:S01]  /*4440*/  IADD3 R90, P1, R99, R120, RZ ;  /* 0x00000078635a7210 */ /* 0x002fe20007f3e0ff */
[----:B------:R-:W-:Y:S01]  /*4450*/  IMAD R129, R129, 0x372, RZ ;  /* 0x0000037281817824 */ /* 0x000fe200078e02ff */
[----:B------:R1:W3:Y:S05]  /*4460*/  LDG.E.U16 R99, desc[UR60][R92.64] ;  /* 0x0000003c5c637981 */ /* 0x0002ea000c1e1500 */
[----:B------:R-:W1:Y:S01]  /*4470*/  LDC R123, c[0x0][0x248] ;  /* 0x00009200ff7b7b82 */ /* 0x000e620000000800 */
[----:B------:R-:W-:-:S07]  /*4480*/  LEA.HI.X.SX32 R91, R89, R121, 0x1, P1 ;  /* 0x00000079595b7211 */ /* 0x000fce00008f0eff */
[----:B------:R-:W4:Y:S01]  /*4490*/  LDC R124, c[0x0][0x248] ;  /* 0x00009200ff7c7b82 */ /* 0x000f220000000800 */
[----:B0-----:R-:W-:-:S07]  /*44a0*/  IMAD R73, R94, 0x1c9, RZ ;  /* 0x000001c95e497824 */ /* 0x001fce00078e02ff */
[----:B------:R-:W0:Y:S01]  /*44b0*/  LDC R125, c[0x0][0x248] ;  /* 0x00009200ff7d7b82 */ /* 0x000e220000000800 */
[----:B-1----:R-:W-:Y:S01]  /*44c0*/  IMAD R93, R96, 0x1b9, RZ ;  /* 0x000001b9605d7824 */ /* 0x002fe200078e02ff */
[----:B------:R-:W-:Y:S01]  /*44d0*/  IADD3 R94, P0, R129, R120, RZ ;  /* 0x00000078815e7210 */ /* 0x000fe20007f1e0ff */
[----:B------:R-:W-:Y:S01]  /*44e0*/  IMAD R135, R135, 0x392, RZ ;  /* 0x0000039287877824 */ /* 0x000fe200078e02ff */
[----:B------:R1:W3:Y:S04]  /*44f0*/  LDG.E.U16 R98, desc[UR60][R90.64] ;  /* 0x0000003c5a627981 */ /* 0x0002e8000c1e1500 */
[----:B------:R-:W2:Y:S01]  /*4500*/  LDC R122, c[0x0][0x248] ;  /* 0x00009200ff7a7b82 */ /* 0x000ea20000000800 */
[----:B------:R-:W-:Y:S01]  /*4510*/  IMAD R129, R95, 0x3a2, RZ ;  /* 0x000003a25f817824 */ /* 0x000fe200078e02ff */
[----:B------:R-:W-:Y:S01]  /*4520*/  LEA.HI.X.SX32 R95, R93, R121, 0x1, P0 ;  /* 0x000000795d5f7211 */ /* 0x000fe200000f0eff */
[----:B------:R-:W-:-:S02]  /*4530*/  IMAD R71, R71, 0x1d1, RZ ;  /* 0x000001d147477824 */ /* 0x000fc400078e02ff */
[----:B-1----:R-:W-:-:S03]  /*4540*/  IMAD R91, R134, 0x382, RZ ;  /* 0x00000382865b7824 */ /* 0x002fc600078e02ff */
[----:B------:R-:W1:Y:S01]  /*4550*/  LDC R89, c[0x0][0x248] ;  /* 0x00009200ff597b82 */ /* 0x000e620000000800 */
[-C--:B------:R-:W-:Y:S01]  /*4560*/  IADD3 R90, P2, R135, R120.reuse, RZ ;  /* 0x00000078875a7210 */ /* 0x080fe20007f5e0ff */
[----:B------:R-:W-:Y:S01]  /*4570*/  IMAD R133, R133, 0x1c1, RZ ;  /* 0x000001c185857824 */ /* 0x000fe200078e02ff */
[-C--:B------:R-:W-:Y:S01]  /*4580*/  IADD3 R72, P0, R129, R120.reuse, RZ ;  /* 0x0000007881487210 */ /* 0x080fe20007f1e0ff */
[----:B------:R-:W3:Y:S01]  /*4590*/  LDG.E.U16 R96, desc[UR60][R94.64] ;  /* 0x0000003c5e607981 */ /* 0x000ee2000c1e1500 */
[----:B------:R-:W-:Y:S02]  /*45a0*/  IADD3 R92, P1, R91, R120, RZ ;  /* 0x000000785b5c7210 */ /* 0x000fe40007f3e0ff */
[-C--:B------:R-:W-:Y:S02]  /*45b0*/  LEA.HI.X.SX32 R91, R73, R121.reuse, 0x1, P2 ;  /* 0x00000079495b7211 */ /* 0x080fe400010f0eff */
[-C--:B------:R-:W-:Y:S02]  /*45c0*/  LEA.HI.X.SX32 R73, R71, R121.reuse, 0x1, P0 ;  /* 0x0000007947497211 */ /* 0x080fe400000f0eff */
[----:B------:R-:W2:Y:S01]  /*45d0*/  LDC R71, c[0x0][0x248] ;  /* 0x00009200ff477b82 */ /* 0x000ea20000000800 */
[----:B------:R-:W-:Y:S01]  /*45e0*/  LEA.HI.X.SX32 R93, R133, R121, 0x1, P1 ;  /* 0x00000079855d7211 */ /* 0x000fe200008f0eff */
[----:B------:R-:W-:Y:S01]  /*45f0*/  IMAD R129, R123, 0x1d9, RZ ;  /* 0x000001d97b817824 */ /* 0x000fe200078e02ff */
[----:B------:R0:W3:Y:S01]  /*4600*/  LDG.E.U16 R94, desc[UR60][R90.64] ;  /* 0x0000003c5a5e7981 */ /* 0x0000e2000c1e1500 */
[----:B----4-:R-:W-:-:S02]  /*4610*/  IMAD R133, R124, 0x3b2, RZ ;  /* 0x000003b27c857824 */ /* 0x010fc400078e02ff */
[----:B0-----:R-:W-:Y:S01]  /*4620*/  IMAD R123, R125, 0x1e1, RZ ;  /* 0x000001e17d7b7824 */ /* 0x001fe200078e02ff */
[----:B------:R-:W4:Y:S01]  /*4630*/  LDG.E.U16 R95, desc[UR60][R92.64] ;  /* 0x0000003c5c5f7981 */ /* 0x000f22000c1e1500 */
[----:B------:R-:W-:Y:S01]  /*4640*/  IMAD R125, R126, 0x3c2, RZ ;  /* 0x000003c27e7d7824 */ /* 0x000fe200078e02ff */
[-C--:B------:R-:W-:Y:S01]  /*4650*/  IADD3 R124, P0, R133, R120.reuse, RZ ;  /* 0x00000078857c7210 */ /* 0x080fe20007f1e0ff */
[----:B------:R-:W-:Y:S02]  /*4660*/  IMAD R135, R128, 0x3d2, RZ ;  /* 0x000003d280877824 */ /* 0x000fe400078e02ff */
[----:B------:R-:W-:Y:S01]  /*4670*/  IMAD R127, R127, 0x1e9, RZ ;  /* 0x000001e97f7f7824 */ /* 0x000fe200078e02ff */
[----:B------:R-:W-:Y:S01]  /*4680*/  IADD3 R90, P1, R125, R120, RZ ;  /* 0x000000787d5a7210 */ /* 0x000fe20007f3e0ff */
[----:B------:R2:W4:Y:S01]  /*4690*/  LDG.E.U16 R93, desc[UR60][R72.64] ;  /* 0x0000003c485d7981 */ /* 0x000522000c1e1500 */
[-C--:B------:R-:W-:Y:S01]  /*46a0*/  LEA.HI.X.SX32 R125, R129, R121.reuse, 0x1, P0 ;  /* 0x00000079817d7211 */ /* 0x080fe200000f0eff */
[----:B-1----:R-:W-:Y:S01]  /*46b0*/  IMAD R89, R89, 0x1f1, RZ ;  /* 0x000001f159597824 */ /* 0x002fe200078e02ff */
[----:B------:R-:W-:-:S02]  /*46c0*/  LEA.HI.X.SX32 R91, R123, R121, 0x1, P1 ;  /* 0x000000797b5b7211 */ /* 0x000fc400008f0eff */
[----:B------:R-:W-:Y:S01]  /*46d0*/  SHF.L.U32 R147, R0, 0x1, RZ ;  /* 0x0000000100937819 */ /* 0x000fe200000006ff */
[----:B------:R-:W-:Y:S01]  /*46e0*/  IMAD R151, R151, 0x122, RZ ;  /* 0x0000012297977824 */ /* 0x000fe200078e02ff */
[----:B------:R0:W4:Y:S01]  /*46f0*/  LDG.E.U16 R92, desc[UR60][R124.64] ;  /* 0x0000003c7c5c7981 */ /* 0x000122000c1e1500 */
[----:B--2---:R-:W-:Y:S01]  /*4700*/  IMAD R73, R122, 0x3e2, RZ ;  /* 0x000003e27a497824 */ /* 0x004fe200078e02ff */
[-C--:B------:R-:W-:Y:S01]  /*4710*/  IADD3 R122, P2, R135, R120.reuse, RZ ;  /* 0x00000078877a7210 */ /* 0x080fe20007f5e0ff */
[----:B------:R-:W-:Y:S01]  /*4720*/  IMAD R153, R153, 0x132, RZ ;  /* 0x0000013299997824 */ /* 0x000fe200078e02ff */
[----:B------:R-:W2:Y:S02]  /*4730*/  LDG.E.U16 R91, desc[UR60][R90.64] ;  /* 0x0000003c5a5b7981 */ /* 0x000ea4000c1e1500 */
[----:B------:R-:W-:Y:S02]  /*4740*/  IADD3 R72, P0, R73, R120, RZ ;  /* 0x0000007849487210 */ /* 0x000fe40007f1e0ff */
[----:B------:R-:W-:-:S02]  /*4750*/  LEA.HI.X.SX32 R123, R127, R121, 0x1, P2 ;  /* 0x000000797f7b7211 */ /* 0x000fc400010f0eff */
[-C--:B------:R-:W-:Y:S02]  /*4760*/  LEA.HI.X.SX32 R73, R89, R121.reuse, 0x1, P0 ;  /* 0x0000007959497211 */ /* 0x080fe400000f0eff */
[-C--:B------:R-:W-:Y:S01]  /*4770*/  IADD3 R136, P0, R147, R120.reuse, RZ ;  /* 0x0000007893887210 */ /* 0x080fe20007f1e0ff */
[----:B------:R1:W2:Y:S01]  /*4780*/  LDG.E.U16 R90, desc[UR60][R122.64] ;  /* 0x0000003c7a5a7981 */ /* 0x0002a2000c1e1500 */
[----:B------:R-:W-:Y:S02]  /*4790*/  IMAD R148, R148, 0x112, RZ ;  /* 0x0000011294947824 */ /* 0x000fe400078e02ff */
[-C--:B------:R-:W-:Y:S01]  /*47a0*/  LEA.HI.X.SX32 R137, R71, R121.reuse, 0x1, P0 ;  /* 0x0000007947897211 */ /* 0x080fe200000f0eff */
[----:B------:R-:W-:Y:S01]  /*47b0*/  IMAD R71, R0, 0x99, RZ ;  /* 0x0000009900477824 */ /* 0x000fe200078e02ff */
[-C--:B0-----:R-:W-:Y:S01]  /*47c0*/  IADD3 R124, P2, R151, R120.reuse, RZ ;  /* 0x00000078977c7210 */ /* 0x081fe20007f5e0ff */
[----:B------:R-:W-:Y:S01]  /*47d0*/  IMAD R164, R164, 0x162, RZ ;  /* 0x00000162a4a47824 */ /* 0x000fe200078e02ff */
[----:B------:R0:W2:Y:S01]  /*47e0*/  LDG.E.U16 R89, desc[UR60][R72.64] ;  /* 0x0000003c48597981 */ /* 0x0000a2000c1e1500 */
[C---:B-1----:R-:W-:Y:S01]  /*47f0*/  IMAD R123, R0.reuse, 0x91, RZ ;  /* 0x00000091007b7824 */ /* 0x042fe200078e02ff */
[-C--:B------:R-:W-:Y:S01]  /*4800*/  IADD3 R122, P0, R153, R120.reuse, RZ ;  /* 0x00000078997a7210 */ /* 0x080fe20007f1e0ff */
[C---:B------:R-:W-:Y:S01]  /*4810*/  IMAD R127, R0.reuse, 0xb1, RZ ;  /* 0x000000b1007f7824 */ /* 0x040fe200078e02ff */
[----:B------:R-:W2:Y:S02]  /*4820*/  LDG.E.U16 R136, desc[UR60][R136.64] ;  /* 0x0000003c88887981 */ /* 0x000ea4000c1e1500 */
[----:B------:R-:W-:Y:S01]  /*4830*/  LEA.HI.X.SX32 R125, R123, R121, 0x1, P2 ;  /* 0x000000797b7d7211 */ /* 0x000fe200010f0eff */
[----:B0-----:R-:W-:Y:S01]  /*4840*/  IMAD R73, R0, 0x89, RZ ;  /* 0x0000008900497824 */ /* 0x001fe200078e02ff */
[----:B------:R-:W-:-:S02]  /*4850*/  IADD3 R72, P1, R148, R120, RZ ;  /* 0x0000007894487210 */ /* 0x000fc40007f3e0ff */
[-C--:B------:R-:W-:Y:S01]  /*4860*/  LEA.HI.X.SX32 R123, R71, R121.reuse, 0x1, P0 ;  /* 0x00000079477b7211 */ /* 0x080fe200000f0eff */
[----:B------:R-:W-:Y:S01]  /*4870*/  IMAD R157, R157, 0x142, RZ ;  /* 0x000001429d9d7824 */ /* 0x000fe200078e02ff */
[----:B------:R-:W-:Y:S02]  /*4880*/  IADD3 R126, P2, R164, R120, RZ ;  /* 0x00000078a47e7210 */ /* 0x000fe40007f5e0ff */
[-C--:B------:R-:W-:Y:S01]  /*4890*/  LEA.HI.X.SX32 R73, R73, R121.reuse, 0x1, P1 ;  /* 0x0000007949497211 */ /* 0x080fe200008f0eff */
[----:B------:R0:W2:Y:S01]  /*48a0*/  LDG.E.U16 R71, desc[UR60][R122.64] ;  /* 0x0000003c7a477981 */ /* 0x0000a2000c1e1500 */
[----:B------:R-:W-:Y:S01]  /*48b0*/  LEA.HI.X.SX32 R127, R127, R121, 0x1, P2 ;  /* 0x000000797f7f7211 */ /* 0x000fe200010f0eff */
[----:B------:R-:W-:Y:S02]  /*48c0*/  IMAD R165, R165, 0x172, RZ ;  /* 0x00000172a5a57824 */ /* 0x000fe400078e02ff */
[----:B------:R-:W-:Y:S01]  /*48d0*/  IMAD R159, R159, 0x152, RZ ;  /* 0x000001529f9f7824 */ /* 0x000fe200078e02ff */
[----:B------:R-:W2:Y:S01]  /*48e0*/  LDG.E.U16 R73, desc[UR60][R72.64] ;  /* 0x0000003c48497981 */ /* 0x000ea2000c1e1500 */
[----:B------:R-:W-:-:S02]  /*48f0*/  IMAD R172, R172, 0x1a2, RZ ;  /* 0x000001a2acac7824 */ /* 0x000fc400078e02ff */
[C---:B------:R-:W-:Y:S01]  /*4900*/  IMAD R129, R0.reuse, 0xb9, RZ ;  /* 0x000000b900817824 */ /* 0x040fe200078e02ff */
[----:B------:R1:W2:Y:S01]  /*4910*/  LDG.E.U16 R135, desc[UR60][R126.64] ;  /* 0x0000003c7e877981 */ /* 0x0002a2000c1e1500 */
[----:B0-----:R-:W-:Y:S01]  /*4920*/  IMAD R123, R0, 0xa1, RZ ;  /* 0x000000a1007b7824 */ /* 0x001fe200078e02ff */
[-C--:B------:R-:W-:Y:S01]  /*4930*/  IADD3 R122, P0, R157, R120.reuse, RZ ;  /* 0x000000789d7a7210 */ /* 0x080fe20007f1e0ff */
[----:B------:R-:W-:Y:S01]  /*4940*/  IMAD R168, R168, 0x182, RZ ;  /* 0x00000182a8a87824 */ /* 0x000fe200078e02ff */
[----:B------:R0:W2:Y:S02]  /*4950*/  LDG.E.U16 R72, desc[UR60][R124.64] ;  /* 0x0000003c7c487981 */ /* 0x0000a4000c1e1500 */
[----:B------:R-:W-:Y:S02]  /*4960*/  LEA.HI.X.SX32 R123, R123, R121, 0x1, P0 ;  /* 0x000000797b7b7211 */ /* 0x000fe400000f0eff */
[-C--:B------:R-:W-:Y:S01]  /*4970*/  IADD3 R128, P0, R165, R120.reuse, RZ ;  /* 0x00000078a5807210 */ /* 0x080fe20007f1e0ff */
[----:B-1----:R-:W-:Y:S01]  /*4980*/  IMAD R127, R0, 0xd1, RZ ;  /* 0x000000d1007f7824 */ /* 0x002fe200078e02ff */
[-C--:B------:R-:W-:Y:S01]  /*4990*/  IADD3 R126, P2, R172, R120.reuse, RZ ;  /* 0x00000078ac7e7210 */ /* 0x080fe20007f5e0ff */
[----:B------:R1:W2:Y:S01]  /*49a0*/  LDG.E.U16 R133, desc[UR60][R122.64] ;  /* 0x0000003c7a857981 */ /* 0x0002a2000c1e1500 */
[----:B0-----:R-:W-:Y:S01]  /*49b0*/  IMAD R125, R0, 0xa9, RZ ;  /* 0x000000a9007d7824 */ /* 0x001fe200078e02ff */
[----:B------:R-:W-:-:S02]  /*49c0*/  IADD3 R124, P1, R159, R120, RZ ;  /* 0x000000789f7c7210 */ /* 0x000fc40007f3e0ff */
[-C--:B------:R-:W-:Y:S01]  /*49d0*/  LEA.HI.X.SX32 R129, R129, R121.reuse, 0x1, P0 ;  /* 0x0000007981817211 */ /* 0x080fe200000f0eff */
[----:B------:R-:W-:Y:S01]  /*49e0*/  IMAD R173, R173, 0x1b2, RZ ;  /* 0x000001b2adad7824 */ /* 0x000fe200078e02ff */
[-C--:B------:R-:W-:Y:S01]  /*49f0*/  LEA.HI.X.SX32 R125, R125, R121.reuse, 0x1, P1 ;  /* 0x000000797d7d7211 */ /* 0x080fe200008f0eff */
[----:B-1----:R-:W-:Y:S01]  /*4a00*/  IMAD R123, R0, 0xc1, RZ ;  /* 0x000000c1007b7824 */ /* 0x002fe200078e02ff */
[-C--:B------:R-:W-:Y:S01]  /*4a10*/  LEA.HI.X.SX32 R127, R127, R121.reuse, 0x1, P2 ;  /* 0x000000797f7f7211 */ /* 0x080fe200010f0eff */
[----:B------:R-:W-:Y:S01]  /*4a20*/  IMAD R169, R169, 0x192, RZ ;  /* 0x00000192a9a97824 */ /* 0x000fe200078e02ff */
[----:B------:R-:W-:Y:S01]  /*4a30*/  IADD3 R122, P0, R168, R120, RZ ;  /* 0x00000078a87a7210 */ /* 0x000fe20007f1e0ff */
[----:B------:R-:W-:Y:S01]  /*4a40*/  IMAD R180, R180, 0x1e2, RZ ;  /* 0x000001e2b4b47824 */ /* 0x000fe200078e02ff */
[----:B------:R0:W2:Y:S02]  /*4a50*/  LDG.E.U16 R137, desc[UR60][R128.64] ;  /* 0x0000003c80897981 */ /* 0x0000a4000c1e1500 */
[----:B------:R-:W-:-:S02]  /*4a60*/  LEA.HI.X.SX32 R123, R123, R121, 0x1, P0 ;  /* 0x000000797b7b7211 */ /* 0x000fc400000f0eff */
[----:B------:R1:W2:Y:S01]  /*4a70*/  LDG.E.U16 R134, desc[UR60][R124.64] ;  /* 0x0000003c7c867981 */ /* 0x0002a2000c1e1500 */
[----:B------:R-:W-:-:S03]  /*4a80*/  IMAD R175, R175, 0x1c2, RZ ;  /* 0x000001c2afaf7824 */ /* 0x000fc600078e02ff */
[----:B------:R1:W2:Y:S01]  /*4a90*/  LDG.E.U16 R140, desc[UR60][R126.64] ;  /* 0x0000003c7e8c7981 */ /* 0x0002a2000c1e1500 */
[C---:B0-----:R-:W-:Y:S01]  /*4aa0*/  IMAD R129, R0.reuse, 0xd9, RZ ;  /* 0x000000d900817824 */ /* 0x041fe200078e02ff */
[-C--:B------:R-:W-:Y:S02]  /*4ab0*/  IADD3 R128, P0, R173, R120.reuse, RZ ;  /* 0x00000078ad807210 */ /* 0x080fe40007f1e0ff */
[----:B------:R0:W2:Y:S01]  /*4ac0*/  LDG.E.U16 R138, desc[UR60][R122.64] ;  /* 0x0000003c7a8a7981 */ /* 0x0000a2000c1e1500 */
[C---:B-1----:R-:W-:Y:S01]  /*4ad0*/  IMAD R125, R0.reuse, 0xc9, RZ ;  /* 0x000000c9007d7824 */ /* 0x042fe200078e02ff */
[-C--:B------:R-:W-:Y:S01]  /*4ae0*/  IADD3 R124, P1, R169, R120.reuse, RZ ;  /* 0x00000078a97c7210 */ /* 0x080fe20007f3e0ff */
[----:B------:R-:W-:Y:S01]  /*4af0*/  IMAD R127, R0, 0xf1, RZ ;  /* 0x000000f1007f7824 */ /* 0x000fe200078e02ff */
[-C--:B------:R-:W-:Y:S02]  /*4b00*/  IADD3 R126, P2, R180, R120.reuse, RZ ;  /* 0x00000078b47e7210 */ /* 0x080fe40007f5e0ff */
[-C--:B------:R-:W-:Y:S01]  /*4b10*/  LEA.HI.X.SX32 R129, R129, R121.reuse, 0x1, P0 ;  /* 0x0000007981817211 */ /* 0x080fe200000f0eff */
[----:B0-----:R-:W-:Y:S01]  /*4b20*/  IMAD R123, R0, 0xe1, RZ ;  /* 0x000000e1007b7824 */ /* 0x001fe200078e02ff */
[-C--:B------:R-:W-:Y:S01]  /*4b30*/  LEA.HI.X.SX32 R125, R125, R121.reuse, 0x1, P1 ;  /* 0x000000797d7d7211 */ /* 0x080fe200008f0eff */
[----:B------:R-:W-:Y:S01]  /*4b40*/  IMAD R179, R179, 0x1f2, RZ ;  /* 0x000001f2b3b37824 */ /* 0x000fe200078e02ff */
[-C--:B------:R-:W-:Y:S01]  /*4b50*/  LEA.HI.X.SX32 R127, R127, R121.reuse, 0x1, P2 ;  /* 0x000000797f7f7211 */ /* 0x080fe200010f0eff */
[----:B------:R-:W-:Y:S01]  /*4b60*/  IMAD R176, R176, 0x1d2, RZ ;  /* 0x000001d2b0b07824 */ /* 0x000fe200078e02ff */
[-C--:B------:R-:W-:Y:S01]  /*4b70*/  IADD3 R122, P0, R175, R120.reuse, RZ ;  /* 0x00000078af7a7210 */ /* 0x080fe20007f1e0ff */
[----:B------:R0:W2:Y:S03]  /*4b80*/  LDG.E.U16 R141, desc[UR60][R128.64] ;  /* 0x0000003c808d7981 */ /* 0x0000a6000c1e1500 */
[----:B------:R-:W-:Y:S01]  /*4b90*/  LEA.HI.X.SX32 R123, R123, R121, 0x1, P0 ;  /* 0x000000797b7b7211 */ /* 0x000fe200000f0eff */
[----:B------:R1:W2:Y:S04]  /*4ba0*/  LDG.E.U16 R139, desc[UR60][R124.64] ;  /* 0x0000003c7c8b7981 */ /* 0x0002a8000c1e1500 */
[----:B------:R1:W2:Y:S01]  /*4bb0*/  LDG.E.U16 R144, desc[UR60][R126.64] ;  /* 0x0000003c7e907981 */ /* 0x0002a2000c1e1500 */
[----:B0-----:R-:W-:Y:S01]  /*4bc0*/  IMAD R129, R0, 0xf9, RZ ;  /* 0x000000f900817824 */ /* 0x001fe200078e02ff */
[----:B------:R-:W-:-:S02]  /*4bd0*/  IADD3 R128, P0, R179, R120, RZ ;  /* 0x00000078b3807210 */ /* 0x000fc40007f1e0ff */
[----:B------:R0:W2:Y:S01]  /*4be0*/  LDG.E.U16 R142, desc[UR60][R122.64] ;  /* 0x0000003c7a8e7981 */ /* 0x0000a2000c1e1500 */
[----:B-1----:R-:W-:Y:S01]  /*4bf0*/  IMAD R125, R0, 0xe9, RZ ;  /* 0x000000e9007d7824 */ /* 0x002fe200078e02ff */
[-C--:B------:R-:W-:Y:S01]  /*4c00*/  IADD3 R124, P1, R176, R120.reuse, RZ ;  /* 0x00000078b07c7210 */ /* 0x080fe20007f3e0ff */
[----:B------:R-:W-:Y:S02]  /*4c10*/  IMAD R126, R155, 0x204, RZ ;  /* 0x000002049b7e7824 */ /* 0x000fe400078e02ff */
[----:B------:R-:W1:Y:S01]  /*4c20*/  LDC R155, c[0x0][0x248] ;  /* 0x00009200ff9b7b82 */ /* 0x000e620000000800 */
[-C--:B------:R-:W-:Y:S01]  /*4c30*/  LEA.HI.X.SX32 R129, R129, R121.reuse, 0x1, P0 ;  /* 0x0000007981817211 */ /* 0x080fe200000f0eff */
[----:B0-----:R-:W-:Y:S01]  /*4c40*/  IMAD R122, R150, 0x3f2, RZ ;  /* 0x000003f2967a7824 */ /* 0x001fe200078e02ff */
[-C--:B------:R-:W-:Y:S01]  /*4c50*/  LEA.HI.X.SX32 R125, R125, R121.reuse, 0x1, P1 ;  /* 0x000000797d7d7211 */ /* 0x080fe200008f0eff */
[----:B------:R-:W-:Y:S01]  /*4c60*/  IMAD R123, R161, 0x1f9, RZ ;  /* 0x000001f9a17b7824 */ /* 0x000fe200078e02ff */
[-C--:B------:R-:W-:Y:S01]  /*4c70*/  IADD3 R126, P1, R126, R120.reuse, RZ ;  /* 0x000000787e7e7210 */ /* 0x080fe20007f3e0ff */
[----:B------:R0:W2:Y:S01]  /*4c80*/  LDG.E.U16 R145, desc[UR60][R128.64] ;  /* 0x0000003c80917981 */ /* 0x0000a2000c1e1500 */
[----:B------:R-:W-:Y:S01]  /*4c90*/  IADD3 R122, P2, R122, R120, RZ ;  /* 0x000000787a7a7210 */ /* 0x000fe20007f5e0ff */
[----:B------:R-:W5:Y:S02]  /*4ca0*/  LDC R161, c[0x0][0x248] ;  /* 0x00009200ffa17b82 */ /* 0x000f640000000800 */
[----:B------:R0:W2:Y:S01]  /*4cb0*/  LDG.E.U16 R143, desc[UR60][R124.64] ;  /* 0x0000003c7c8f7981 */ /* 0x0000a2000c1e1500 */
[-C--:B------:R-:W-:Y:S01]  /*4cc0*/  LEA.HI.X.SX32 R127, R149, R121.reuse, 0x1, P1 ;  /* 0x00000079957f7211 */ /* 0x080fe200008f0eff */
[----:B0-----:R-:W-:Y:S01]  /*4cd0*/  IMAD R128, R167, 0x224, RZ ;  /* 0x00000224a7807824 */ /* 0x001fe200078e02ff */
[----:B------:R-:W-:-:S03]  /*4ce0*/  LEA.HI.X.SX32 R123, R123, R121, 0x1, P2 ;  /* 0x000000797b7b7211 */ /* 0x000fc600010f0eff */
[----:B------:R-:W0:Y:S01]  /*4cf0*/  LDC R167, c[0x0][0x248] ;  /* 0x00009200ffa77b82 */ /* 0x000e220000000800 */
[----:B------:R1:W2:Y:S01]  /*4d00*/  LDG.E.U16 R149, desc[UR60][R126.64] ;  /* 0x0000003c7e957981 */ /* 0x0002a2000c1e1500 */
[-C--:B------:R-:W-:Y:S02]  /*4d10*/  LEA R124, P0, R170, R120.reuse, 0x2 ;  /* 0x00000078aa7c7211 */ /* 0x080fe400078010ff */
[----:B------:R-:W-:Y:S02]  /*4d20*/  IADD3 R128, P2, R128, R120, RZ ;  /* 0x0000007880807210 */ /* 0x000fe40007f5e0ff */
[-C--:B------:R-:W-:Y:S02]  /*4d30*/  LEA.HI.X.SX32 R125, R147, R121.reuse, 0x1, P0 ;  /* 0x00000079937d7211 */ /* 0x080fe400000f0eff */
[----:B------:R1:W2:Y:S01]  /*4d40*/  LDG.E.U16 R147, desc[UR60][R122.64] ;  /* 0x0000003c7a937981 */ /* 0x0002a2000c1e1500 */
[----:B------:R-:W-:Y:S01]  /*4d50*/  LEA.HI.X.SX32 R129, R148, R121, 0x1, P2 ;  /* 0x0000007994817211 */ /* 0x000fe200010f0eff */
[----:B------:R-:W-:Y:S01]  /*4d60*/  IMAD R200, R200, 0x11a, RZ ;  /* 0x0000011ac8c87824 */ /* 0x000fe200078e02ff */
[----:B------:R-:W0:Y:S01]  /*4d70*/  LDC R170, c[0x0][0x248] ;  /* 0x00009200ffaa7b82 */ /* 0x000e220000000800 */
[----:B-1----:R-:W-:Y:S01]  /*4d80*/  IMAD R126, R163, 0x254, RZ ;  /* 0x00000254a37e7824 */ /* 0x002fe200078e02ff */
[----:B------:R1:W2:Y:S04]  /*4d90*/  LDG.E.U16 R148, desc[UR60][R124.64] ;  /* 0x0000003c7c947981 */ /* 0x0002a8000c1e1500 */
[----:B------:R1:W2:Y:S01]  /*4da0*/  LDG.E.U16 R150, desc[UR60][R128.64] ;  /* 0x0000003c80967981 */ /* 0x0002a2000c1e1500 */
[----:B------:R-:W-:Y:S01]  /*4db0*/  IMAD R122, R154, 0x234, RZ ;  /* 0x000002349a7a7824 */ /* 0x000fe200078e02ff */
[----:B------:R-:W0:Y:S01]  /*4dc0*/  LDC R163, c[0x0][0x248] ;  /* 0x00009200ffa37b82 */ /* 0x000e220000000800 */
[----:B-1----:R-:W-:-:S03]  /*4dd0*/  IMAD R124, R166, 0x244, RZ ;  /* 0x00000244a67c7824 */ /* 0x002fc600078e02ff */
[-C--:B------:R-:W-:Y:S01]  /*4de0*/  IADD3 R122, P0, R122, R120.reuse, RZ ;  /* 0x000000787a7a7210 */ /* 0x080fe20007f1e0ff */
[----:B------:R-:W-:Y:S01]  /*4df0*/  IMAD R128, R155, 0x264, RZ ;  /* 0x000002649b807824 */ /* 0x000fe200078e02ff */
[-C--:B------:R-:W-:Y:S02]  /*4e00*/  IADD3 R124, P1, R124, R120.reuse, RZ ;  /* 0x000000787c7c7210 */ /* 0x080fe40007f3e0ff */
[----:B------:R-:W1:Y:S01]  /*4e10*/  LDC R166, c[0x0][0x248] ;  /* 0x00009200ffa67b82 */ /* 0x000e620000000800 */
[-C--:B------:R-:W-:Y:S02]  /*4e20*/  LEA.HI.X.SX32 R123, R200, R121.reuse, 0x1, P0 ;  /* 0x00000079c87b7211 */ /* 0x080fe400000f0eff */
[-C--:B------:R-:W-:Y:S02]  /*4e30*/  IADD3 R128, P0, R128, R120.reuse, RZ ;  /* 0x0000007880807210 */ /* 0x080fe40007f1e0ff */
[-C--:B------:R-:W-:Y:S01]  /*4e40*/  LEA.HI.X.SX32 R125, R151, R121.reuse, 0x1, P1 ;  /* 0x00000079977d7211 */ /* 0x080fe200008f0eff */
[----:B------:R-:W-:Y:S01]  /*4e50*/  IMAD R201, R201, 0x12a, RZ ;  /* 0x0000012ac9c97824 */ /* 0x000fe200078e02ff */
[----:B------:R-:W-:Y:S01]  /*4e60*/  LEA.HI.X.SX32 R129, R153, R121, 0x1, P0 ;  /* 0x0000007999817211 */ /* 0x000fe200000f0eff */
[----:B------:R5:W2:Y:S01]  /*4e70*/  LDG.E.U16 R151, desc[UR60][R122.64] ;  /* 0x0000003c7a977981 */ /* 0x000aa2000c1e1500 */
[----:B------:R-:W-:-:S03]  /*4e80*/  IADD3 R126, P2, R126, R120, RZ ;  /* 0x000000787e7e7210 */ /* 0x000fc60007f5e0ff */
[----:B------:R0:W2:Y:S01]  /*4e90*/  LDG.E.U16 R153, desc[UR60][R124.64] ;  /* 0x0000003c7c997981 */ /* 0x0000a2000c1e1500 */
[----:B------:R-:W-:Y:S01]  /*4ea0*/  LEA.HI.X.SX32 R127, R201, R121, 0x1, P2 ;  /* 0x00000079c97f7211 */ /* 0x000fe200010f0eff */
[----:B------:R-:W-:Y:S02]  /*4eb0*/  IMAD R199, R199, 0x13a, RZ ;  /* 0x0000013ac7c77824 */ /* 0x000fe400078e02ff */
[----:B------:R0:W2:Y:S01]  /*4ec0*/  LDG.E.U16 R155, desc[UR60][R128.64] ;  /* 0x0000003c809b7981 */ /* 0x0000a2000c1e1500 */
[----:B-----5:R-:W-:-:S03]  /*4ed0*/  IMAD R122, R161, 0x274, RZ ;  /* 0x00000274a17a7824 */ /* 0x020fc600078e02ff */
[----:B------:R5:W2:Y:S01]  /*4ee0*/  LDG.E.U16 R154, desc[UR60][R126.64] ;  /* 0x0000003c7e9a7981 */ /* 0x000aa2000c1e1500 */
[----:B0-----:R-:W-:Y:S02]  /*4ef0*/  IMAD R124, R167, 0x284, RZ ;  /* 0x00000284a77c7824 */ /* 0x001fe400078e02ff */
[----:B------:R-:W0:Y:S01]  /*4f00*/  LDC R167, c[0x0][0x248] ;  /* 0x00009200ffa77b82 */ /* 0x000e220000000800 */
[-C--:B------:R-:W-:Y:S01]  /*4f10*/  IADD3 R122, P0, R122, R120.reuse, RZ ;  /* 0x000000787a7a7210 */ /* 0x080fe20007f1e0ff */
[----:B------:R-:W-:Y:S01]  /*4f20*/  IMAD R128, R163, 0x2a4, RZ ;  /* 0x000002a4a3807824 */ /* 0x000fe200078e02ff */
[-C--:B------:R-:W-:Y:S01]  /*4f30*/  IADD3 R124, P1, R124, R120.reuse, RZ ;  /* 0x000000787c7c7210 */ /* 0x080fe20007f3e0ff */
[----:B-----5:R-:W-:Y:S01]  /*4f40*/  IMAD R126, R171, 0x294, RZ ;  /* 0x00000294ab7e7824 */ /* 0x020fe200078e02ff */
[-C--:B------:R-:W-:Y:S01]  /*4f50*/  LEA.HI.X.SX32 R123, R199, R121.reuse, 0x1, P0 ;  /* 0x00000079c77b7211 */ /* 0x080fe200000f0eff */
[----:B------:R-:W-:Y:S01]  /*4f60*/  IMAD R248, R248, 0x14a, RZ ;  /* 0x0000014af8f87824 */ /* 0x000fe200078e02ff */
[----:B------:R-:W-:Y:S01]  /*4f70*/  IADD3 R128, P0, R128, R120, RZ ;  /* 0x0000007880807210 */ /* 0x000fe20007f1e0ff */
[----:B------:R-:W5:Y:S01]  /*4f80*/  LDC R171, c[0x0][0x248] ;  /* 0x00009200ffab7b82 */ /* 0x000f620000000800 */
[----:B------:R-:W-:-:S02]  /*4f90*/  LEA.HI.X.SX32 R125, R157, R121, 0x1, P1 ;  /* 0x000000799d7d7211 */ /* 0x000fc400008f0eff */
[----:B------:R-:W-:Y:S01]  /*4fa0*/  IADD3 R126, P2, R126, R120, RZ ;  /* 0x000000787e7e7210 */ /* 0x000fe20007f5e0ff */
[----:B------:R1:W2:Y:S01]  /*4fb0*/  LDG.E.U16 R157, desc[UR60][R122.64] ;  /* 0x0000003c7a9d7981 */ /* 0x0002a2000c1e1500 */
[-C--:B------:R-:W-:Y:S02]  /*4fc0*/  LEA.HI.X.SX32 R129, R159, R121.reuse, 0x1, P0 ;  /* 0x000000799f817211 */ /* 0x080fe400000f0eff */
[----:B------:R-:W-:Y:S01]  /*4fd0*/  LEA.HI.X.SX32 R127, R248, R121, 0x1, P2 ;  /* 0x00000079f87f7211 */ /* 0x000fe200010f0eff */
[----:B------:R1:W2:Y:S01]  /*4fe0*/  LDG.E.U16 R159, desc[UR60][R124.64] ;  /* 0x0000003c7c9f7981 */ /* 0x0002a2000c1e1500 */
[----:B------:R-:W-:-:S03]  /*4ff0*/  IMAD R246, R246, 0x15a, RZ ;  /* 0x0000015af6f67824 */ /* 0x000fc600078e02ff */
[----:B------:R0:W2:Y:S01]  /*5000*/  LDG.E.U16 R161, desc[UR60][R126.64] ;  /* 0x0000003c7ea17981 */ /* 0x0000a2000c1e1500 */
[----:B-1----:R-:W-:-:S03]  /*5010*/  IMAD R122, R166, 0x2b4, RZ ;  /* 0x000002b4a67a7824 */ /* 0x002fc600078e02ff */
[----:B------:R1:W2:Y:S01]  /*5020*/  LDG.E.U16 R163, desc[UR60][R128.64] ;  /* 0x0000003c80a37981 */ /* 0x0002a2000c1e1500 */
[----:B------:R-:W-:Y:S02]  /*5030*/  IMAD R124, R170, 0x2c4, RZ ;  /* 0x000002c4aa7c7824 */ /* 0x000fe400078e02ff */
[----:B------:R-:W3:Y:S01]  /*5040*/  LDC R170, c[0x0][0x248] ;  /* 0x00009200ffaa7b82 */ /* 0x000ee20000000800 */
[-C--:B------:R-:W-:Y:S01]  /*5050*/  IADD3 R122, P0, R122, R120.reuse, RZ ;  /* 0x000000787a7a7210 */ /* 0x080fe20007f1e0ff */
[----:B0-----:R-:W-:Y:S01]  /*5060*/  IMAD R126, R174, 0x2d4, RZ ;  /* 0x000002d4ae7e7824 */ /* 0x001fe200078e02ff */
[-C--:B------:R-:W-:Y:S01]  /*5070*/  IADD3 R124, P1, R124, R120.reuse, RZ ;  /* 0x000000787c7c7210 */ /* 0x080fe20007f3e0ff */
[----:B-1----:R-:W-:Y:S01]  /*5080*/  IMAD R128, R167, 0x2e4, RZ ;  /* 0x000002e4a7807824 */ /* 0x002fe200078e02ff */
[----:B------:R-:W-:Y:S01]  /*5090*/  LEA.HI.X.SX32 R123, R246, R121, 0x1, P0 ;  /* 0x00000079f67b7211 */ /* 0x000fe200000f0eff */
[----:B------:R-:W-:Y:S01]  /*50a0*/  IMAD R244, R244, 0x16a, RZ ;  /* 0x0000016af4f47824 */ /* 0x000fe200078e02ff */
[-C--:B------:R-:W-:Y:S01]  /*50b0*/  IADD3 R126, P2, R126, R120.reuse, RZ ;  /* 0x000000787e7e7210 */ /* 0x080fe20007f5e0ff */
[----:B------:R-:W0:Y:S01]  /*50c0*/  LDC R174, c[0x0][0x248] ;  /* 0x00009200ffae7b82 */ /* 0x000e220000000800 */
[----:B------:R-:W-:-:S02]  /*50d0*/  IADD3 R128, P0, R128, R120, RZ ;  /* 0x0000007880807210 */ /* 0x000fc40007f1e0ff */
[-C--:B------:R-:W-:Y:S02]  /*50e0*/  LEA.HI.X.SX32 R125, R164, R121.reuse, 0x1, P1 ;  /* 0x00000079a47d7211 */ /* 0x080fe400008f0eff */
[-C--:B------:R-:W-:Y:S01]  /*50f0*/  LEA.HI.X.SX32 R127, R244, R121.reuse, 0x1, P2 ;  /* 0x00000079f47f7211 */ /* 0x080fe200010f0eff */
[----:B------:R5:W2:Y:S01]  /*5100*/  LDG.E.U16 R164, desc[UR60][R122.64] ;  /* 0x0000003c7aa47981 */ /* 0x000aa2000c1e1500 */
[----:B------:R-:W-:-:S03]  /*5110*/  LEA.HI.X.SX32 R129, R165, R121, 0x1, P0 ;  /* 0x00000079a5817211 */ /* 0x000fc600000f0eff */
[----:B------:R1:W2:Y:S04]  /*5120*/  LDG.E.U16 R165, desc[UR60][R124.64] ;  /* 0x0000003c7ca57981 */ /* 0x0002a8000c1e1500 */
[----:B------:R1:W2:Y:S01]  /*5130*/  LDG.E.U16 R166, desc[UR60][R126.64] ;  /* 0x0000003c7ea67981 */ /* 0x0002a2000c1e1500 */
[----:B-----5:R-:W-:-:S03]  /*5140*/  IMAD R122, R171, 0x2f4, RZ ;  /* 0x000002f4ab7a7824 */ /* 0x020fc600078e02ff */
[----:B------:R3:W5:Y:S01]  /*5150*/  LDG.E.U16 R167, desc[UR60][R128.64] ;  /* 0x0000003c80a77981 */ /* 0x000762000c1e1500 */
[----:B-1----:R-:W-:Y:S02]  /*5160*/  IMAD R124, R177, 0x304, RZ ;  /* 0x00000304b17c7824 */ /* 0x002fe400078e02ff */
[----:B------:R-:W1:Y:S01]  /*5170*/  LDC R177, c[0x0][0x248] ;  /* 0x00009200ffb17b82 */ /* 0x000e620000000800 */
[----:B------:R-:W-:Y:S01]  /*5180*/  IMAD R126, R178, 0x314, RZ ;  /* 0x00000314b27e7824 */ /* 0x000fe200078e02ff */
[-C--:B------:R-:W-:Y:S01]  /*5190*/  IADD3 R122, P0, R122, R120.reuse, RZ ;  /* 0x000000787a7a7210 */ /* 0x080fe20007f1e0ff */
[----:B------:R-:W-:Y:S01]  /*51a0*/  IMAD R242, R242, 0x17a, RZ ;  /* 0x0000017af2f27824 */ /* 0x000fe200078e02ff */
[-C--:B------:R-:W-:Y:S01]  /*51b0*/  IADD3 R124, P1, R124, R120.reuse, RZ ;  /* 0x000000787c7c7210 */ /* 0x080fe20007f3e0ff */
[----:B------:R-:W-:Y:S01]  /*51c0*/  IMAD R240, R240, 0x18a, RZ ;  /* 0x0000018af0f07824 */ /* 0x000fe200078e02ff */
[----:B------:R-:W-:Y:S01]  /*51d0*/  IADD3 R126, P2, R126, R120, RZ ;  /* 0x000000787e7e7210 */ /* 0x000fe20007f5e0ff */
[----:B---3--:R-:W-:Y:S01]  /*51e0*/  IMAD R128, R170, 0x324, RZ ;  /* 0x00000324aa807824 */ /* 0x008fe200078e02ff */
[----:B------:R-:W3:Y:S01]  /*51f0*/  LDC R178, c[0x0][0x248] ;  /* 0x00009200ffb27b82 */ /* 0x000ee20000000800 */
[----:B------:R-:W-:-:S02]  /*5200*/  LEA.HI.X.SX32 R123, R242, R121, 0x1, P0 ;  /* 0x00000079f27b7211 */ /* 0x000fc400000f0eff */
[-C--:B------:R-:W-:Y:S02]  /*5210*/  LEA.HI.X.SX32 R125, R168, R121.reuse, 0x1, P1 ;  /* 0x00000079a87d7211 */ /* 0x080fe400008f0eff */
[----:B------:R-:W-:Y:S01]  /*5220*/  IADD3 R128, P0, R128, R120, RZ ;  /* 0x0000007880807210 */ /* 0x000fe20007f1e0ff */
[----:B------:R0:W5:Y:S01]  /*5230*/  LDG.E.U16 R168, desc[UR60][R122.64] ;  /* 0x0000003c7aa87981 */ /* 0x000162000c1e1500 */
[-C--:B------:R-:W-:Y:S02]  /*5240*/  LEA.HI.X.SX32 R127, R240, R121.reuse, 0x1, P2 ;  /* 0x00000079f07f7211 */ /* 0x080fe400010f0eff */
[----:B------:R-:W-:Y:S02]  /*5250*/  LEA.HI.X.SX32 R129, R169, R121, 0x1, P0 ;  /* 0x00000079a9817211 */ /* 0x000fe400000f0eff */
[----:B------:R4:W5:Y:S04]  /*5260*/  LDG.E.U16 R169, desc[UR60][R124.64] ;  /* 0x0000003c7ca97981 */ /* 0x000968000c1e1500 */
[----:B------:R4:W5:Y:S01]  /*5270*/  LDG.E.U16 R170, desc[UR60][R126.64] ;  /* 0x0000003c7eaa7981 */ /* 0x000962000c1e1500 */
[----:B0-----:R-:W-:-:S02]  /*5280*/  IMAD R122, R174, 0x334, RZ ;  /* 0x00000334ae7a7824 */ /* 0x001fc400078e02ff */
[----:B------:R-:W-:Y:S01]  /*5290*/  IMAD R236, R236, 0x1aa, RZ ;  /* 0x000001aaecec7824 */ /* 0x000fe200078e02ff */
[----:B------:R1:W5:Y:S01]  /*52a0*/  LDG.E.U16 R171, desc[UR60][R128.64] ;  /* 0x0000003c80ab7981 */ /* 0x000362000c1e1500 */
[----:B----4-:R-:W-:Y:S02]  /*52b0*/  IMAD R124, R181, 0x344, RZ ;  /* 0x00000344b57c7824 */ /* 0x010fe400078e02ff */
[----:B------:R-:W0:Y:S01]  /*52c0*/  LDC R181, c[0x0][0x248] ;  /* 0x00009200ffb57b82 */ /* 0x000e220000000800 */
[----:B------:R-:W-:Y:S01]  /*52d0*/  IMAD R126, R215, 0x354, RZ ;  /* 0x00000354d77e7824 */ /* 0x000fe200078e02ff */
[-C--:B------:R-:W-:Y:S01]  /*52e0*/  IADD3 R122, P0, R122, R120.reuse, RZ ;  /* 0x000000787a7a7210 */ /* 0x080fe20007f1e0ff */
[----:B------:R-:W-:Y:S01]  /*52f0*/  IMAD R238, R238, 0x19a, RZ ;  /* 0x0000019aeeee7824 */ /* 0x000fe200078e02ff */
[-C--:B------:R-:W-:Y:S01]  /*5300*/  IADD3 R124, P1, R124, R120.reuse, RZ ;  /* 0x000000787c7c7210 */ /* 0x080fe20007f3e0ff */
[----:B-1----:R-:W-:Y:S01]  /*5310*/  IMAD R128, R177, 0x364, RZ ;  /* 0x00000364b1807824 */ /* 0x002fe200078e02ff */
[----:B------:R-:W-:-:S02]  /*5320*/  IADD3 R126, P2, R126, R120, RZ ;  /* 0x000000787e7e7210 */ /* 0x000fc40007f5e0ff */
[----:B------:R-:W1:Y:S01]  /*5330*/  LDC R177, c[0x0][0x248] ;  /* 0x00009200ffb17b82 */ /* 0x000e620000000800 */
[-C--:B------:R-:W-:Y:S02]  /*5340*/  LEA.HI.X.SX32 R123, R238, R121.reuse, 0x1, P0 ;  /* 0x00000079ee7b7211 */ /* 0x080fe400000f0eff */
[-C--:B------:R-:W-:Y:S02]  /*5350*/  LEA.HI.X.SX32 R127, R236, R121.reuse, 0x1, P2 ;  /* 0x00000079ec7f7211 */ /* 0x080fe400010f0eff */
[----:B------:R-:W-:Y:S02]  /*5360*/  IADD3 R128, P0, R128, R120, RZ ;  /* 0x0000007880807210 */ /* 0x000fe40007f1e0ff */
[-C--:B------:R-:W-:Y:S01]  /*5370*/  LEA.HI.X.SX32 R125, R172, R121.reuse, 0x1, P1 ;  /* 0x00000079ac7d7211 */ /* 0x080fe200008f0eff */
[----:B------:R3:W4:Y:S01]  /*5380*/  LDG.E.U16 R174, desc[UR60][R126.64] ;  /* 0x0000003c7eae7981 */ /* 0x000722000c1e1500 */
[----:B------:R-:W-:Y:S01]  /*5390*/  LEA.HI.X.SX32 R129, R173, R121, 0x1, P0 ;  /* 0x00000079ad817211 */ /* 0x000fe200000f0eff */
[----:B------:R-:W-:Y:S01]  /*53a0*/  IMAD R234, R234, 0x1ba, RZ ;  /* 0x000001baeaea7824 */ /* 0x000fe200078e02ff */
[----:B------:R-:W1:Y:S01]  /*53b0*/  LDC R215, c[0x0][0x248] ;  /* 0x00009200ffd77b82 */ /* 0x000e620000000800 */
[----:B------:R3:W4:Y:S04]  /*53c0*/  LDG.E.U16 R173, desc[UR60][R124.64] ;  /* 0x0000003c7cad7981 */ /* 0x000728000c1e1500 */
[----:B------:R0:W4:Y:S01]  /*53d0*/  LDG.E.U16 R172, desc[UR60][R122.64] ;  /* 0x0000003c7aac7981 */ /* 0x000122000c1e1500 */
[----:B---3--:R-:W-:-:S02]  /*53e0*/  IMAD R126, R178, 0x374, RZ ;  /* 0x00000374b27e7824 */ /* 0x008fc400078e02ff */
[----:B------:R-:W3:Y:S01]  /*53f0*/  LDC R178, c[0x0][0x248] ;  /* 0x00009200ffb27b82 */ /* 0x000ee20000000800 */
[----:B------:R-:W-:Y:S01]  /*5400*/  IMAD R232, R232, 0x1ca, RZ ;  /* 0x000001cae8e87824 */ /* 0x000fe200078e02ff */
[----:B------:R-:W4:Y:S01]  /*5410*/  LDG.E.U16 R128, desc[UR60][R128.64] ;  /* 0x0000003c80807981 */ /* 0x000f22000c1e1500 */
[----:B------:R-:W-:Y:S01]  /*5420*/  IMAD R124, R198, 0x384, RZ ;  /* 0x00000384c67c7824 */ /* 0x000fe200078e02ff */
[----:B------:R-:W-:Y:S01]  /*5430*/  IADD3 R126, P0, R126, R120, RZ ;  /* 0x000000787e7e7210 */ /* 0x000fe20007f1e0ff */
[----:B0-----:R-:W-:-:S03]  /*5440*/  IMAD R122, R227, 0x394, RZ ;  /* 0x00000394e37a7824 */ /* 0x001fc600078e02ff */
[-C--:B------:R-:W-:Y:S01]  /*5450*/  IADD3 R124, P1, R124, R120.reuse, RZ ;  /* 0x000000787c7c7210 */ /* 0x080fe20007f3e0ff */
[----:B------:R-:W-:Y:S01]  /*5460*/  IMAD R123, R181, 0x3a4, RZ ;  /* 0x000003a4b57b7824 */ /* 0x000fe200078e02ff */
[-C--:B------:R-:W-:Y:S01]  /*5470*/  LEA.HI.X.SX32 R127, R234, R121.reuse, 0x1, P0 ;  /* 0x00000079ea7f7211 */ /* 0x080fe200000f0eff */
[----:B------:R-:W0:Y:S01]  /*5480*/  LDC R181, c[0x0][0x248] ;  /* 0x00009200ffb57b82 */ /* 0x000e220000000800 */
[----:B------:R-:W-:Y:S02]  /*5490*/  LEA.HI.X.SX32 R125, R175, R121, 0x1, P1 ;  /* 0x00000079af7d7211 */ /* 0x000fe400008f0eff */
[-C--:B------:R-:W-:Y:S01]  /*54a0*/  IADD3 R122, P0, R122, R120.reuse, RZ ;  /* 0x000000787a7a7210 */ /* 0x080fe20007f1e0ff */
[----:B------:R1:W4:Y:S04]  /*54b0*/  LDG.E.U16 R129, desc[UR60][R126.64] ;  /* 0x0000003c7e817981 */ /* 0x000328000c1e1500 */
[----:B------:R1:W4:Y:S01]  /*54c0*/  LDG.E.U16 R175, desc[UR60][R124.64] ;  /* 0x0000003c7caf7981 */ /* 0x000322000c1e1500 */
[----:B------:R-:W-:Y:S01]  /*54d0*/  IMAD R230, R230, 0x1da, RZ ;  /* 0x000001dae6e67824 */ /* 0x000fe200078e02ff */
[----:B------:R-:W0:Y:S01]  /*54e0*/  LDC R227, c[0x0][0x248] ;  /* 0x00009200ffe37b82 */ /* 0x000e220000000800 */
[----:B-1----:R-:W-:-:S02]  /*54f0*/  IADD3 R126, P1, R123, R120, RZ ;  /* 0x000000787b7e7210 */ /* 0x002fc40007f3e0ff */
[-C--:B------:R-:W-:Y:S01]  /*5500*/  LEA.HI.X.SX32 R123, R232, R121.reuse, 0x1, P0 ;  /* 0x00000079e87b7211 */ /* 0x080fe200000f0eff */
[----:B------:R-:W-:Y:S01]  /*5510*/  IMAD R124, R177, 0x3b4, RZ ;  /* 0x000003b4b17c7824 */ /* 0x000fe200078e02ff */
[----:B------:R-:W-:-:S03]  /*5520*/  LEA.HI.X.SX32 R127, R176, R121, 0x1, P1 ;  /* 0x00000079b07f7211 */ /* 0x000fc600008f0eff */
[----:B------:R-:W1:Y:S01]  /*5530*/  LDC R198, c[0x0][0x248] ;  /* 0x00009200ffc67b82 */ /* 0x000e620000000800 */
[----:B------:R3:W4:Y:S04]  /*5540*/  LDG.E.U16 R176, desc[UR60][R122.64] ;  /* 0x0000003c7ab07981 */ /* 0x000728000c1e1500 */
[----:B------:R3:W4:Y:S02]  /*5550*/  LDG.E.U16 R177, desc[UR60][R126.64] ;  /* 0x0000003c7eb17981 */ /* 0x000724000c1e1500 */
[----:B---3--:R-:W-:Y:S01]  /*5560*/  IADD3 R122, P0, R124, R120, RZ ;  /* 0x000000787c7a7210 */ /* 0x008fe20007f1e0ff */
[----:B------:R-:W-:-:S03]  /*5570*/  IMAD R124, R223, 0x3c4, RZ ;  /* 0x000003c4df7c7824 */ /* 0x000fc600078e02ff */
[----:B------:R-:W-:Y:S01]  /*5580*/  LEA.HI.X.SX32 R123, R230, R121, 0x1, P0 ;  /* 0x00000079e67b7211 */ /* 0x000fe200000f0eff */
[----:B------:R-:W-:-:S04]  /*5590*/  IMAD R126, R178, 0x3e4, RZ ;  /* 0x000003e4b27e7824 */ /* 0x000fc800078e02ff */
[----:B------:R3:W4:Y:S01]  /*55a0*/  LDG.E.U16 R178, desc[UR60][R122.64] ;  /* 0x0000003c7ab27981 */ /* 0x000722000c1e1500 */
[-C--:B------:R-:W-:Y:S01]  /*55b0*/  IADD3 R126, P2, R126, R120.reuse, RZ ;  /* 0x000000787e7e7210 */ /* 0x080fe20007f5e0ff */
[----:B0-----:R-:W-:Y:S02]  /*55c0*/  IMAD R181, R181, 0x214, RZ ;  /* 0x00000214b5b57824 */ /* 0x001fe400078e02ff */
[----:B------:R-:W-:Y:S01]  /*55d0*/  IMAD R125, R231, 0x3d4, RZ ;  /* 0x000003d4e77d7824 */ /* 0x000fe200078e02ff */
[----:B---3--:R-:W-:Y:S01]  /*55e0*/  IADD3 R122, P0, R124, R120, RZ ;  /* 0x000000787c7a7210 */ /* 0x008fe20007f1e0ff */
[----:B------:R-:W0:Y:S03]  /*55f0*/  LDC R231, c[0x0][0x248] ;  /* 0x00009200ffe77b82 */ /* 0x000e260000000800 */
[-C--:B------:R-:W-:Y:S02]  /*5600*/  LEA.HI.X.SX32 R123, R180, R121.reuse, 0x1, P0 ;  /* 0x00000079b47b7211 */ /* 0x080fe400000f0eff */
[----:B------:R-:W-:Y:S01]  /*5610*/  LEA.HI.X.SX32 R127, R179, R121, 0x1, P2 ;  /* 0x00000079b37f7211 */ /* 0x000fe200010f0eff */
[----:B------:R-:W-:-:S02]  /*5620*/  IMAD R215, R215, 0x114, RZ ;  /* 0x00000114d7d77824 */ /* 0x000fc400078e02ff */
[----:B------:R3:W4:Y:S01]  /*5630*/  LDG.E.U16 R179, desc[UR60][R122.64] ;  /* 0x0000003c7ab37981 */ /* 0x000722000c1e1500 */
[----:B------:R-:W-:Y:S02]  /*5640*/  IMAD R223, R227, 0x124, RZ ;  /* 0x00000124e3df7824 */ /* 0x000fe400078e02ff */
[----:B------:R-:W-:Y:S01]  /*5650*/  IMAD R227, R233, 0x134, RZ ;  /* 0x00000134e9e37824 */ /* 0x000fe200078e02ff */
[-C--:B------:R-:W-:Y:S01]  /*5660*/  IADD3 R124, P1, R125, R120.reuse, RZ ;  /* 0x000000787d7c7210 */ /* 0x080fe20007f3e0ff */
[----:B------:R-:W-:Y:S01]  /*5670*/  IMAD R228, R228, 0x1ea, RZ ;  /* 0x000001eae4e47824 */ /* 0x000fe200078e02ff */
[----:B------:R-:W0:Y:S01]  /*5680*/  LDC R233, c[0x0][0x248] ;  /* 0x00009200ffe97b82 */ /* 0x000e220000000800 */
[-C--:B---3--:R-:W-:Y:S02]  /*5690*/  IADD3 R122, P0, R181, R120.reuse, RZ ;  /* 0x00000078b57a7210 */ /* 0x088fe40007f1e0ff */
[----:B------:R3:W4:Y:S02]  /*56a0*/  LDG.E.U16 R181, desc[UR60][R126.64] ;  /* 0x0000003c7eb57981 */ /* 0x000724000c1e1500 */
[-C--:B------:R-:W-:Y:S01]  /*56b0*/  LEA.HI.X.SX32 R123, R182, R121.reuse, 0x1, P0 ;  /* 0x00000079b67b7211 */ /* 0x080fe200000f0eff */
[----:B------:R-:W-:Y:S01]  /*56c0*/  IMAD R239, R235, 0x144, RZ ;  /* 0x00000144ebef7824 */ /* 0x000fe200078e02ff */
[----:B------:R-:W-:Y:S01]  /*56d0*/  LEA.HI.X.SX32 R125, R228, R121, 0x1, P1 ;  /* 0x00000079e47d7211 */ /* 0x000fe200008f0eff */
[----:B------:R-:W0:Y:S02]  /*56e0*/  LDC R235, c[0x0][0x248] ;  /* 0x00009200ffeb7b82 */ /* 0x000e240000000800 */
[----:B------:R1:W4:Y:S01]  /*56f0*/  LDG.E.U16 R182, desc[UR60][R122.64] ;  /* 0x0000003c7ab67981 */ /* 0x000322000c1e1500 */
[----:B---3--:R-:W-:-:S03]  /*5700*/  IADD3 R126, P0, R215, R120, RZ ;  /* 0x00000078d77e7210 */ /* 0x008fc60007f1e0ff */
[----:B------:R3:W4:Y:S01]  /*5710*/  LDG.E.U16 R180, desc[UR60][R124.64] ;  /* 0x0000003c7cb47981 */ /* 0x000722000c1e1500 */
[----:B------:R-:W-:Y:S02]  /*5720*/  LEA.HI.X.SX32 R127, R185, R121, 0x1, P0 ;  /* 0x00000079b97f7211 */ /* 0x000fe400000f0eff */
[----:B-1----:R-:W-:-:S04]  /*5730*/  IADD3 R122, P2, R227, R120, RZ ;  /* 0x00000078e37a7210 */ /* 0x002fc80007f5e0ff */
[-C--:B------:R-:W-:Y:S02]  /*5740*/  LEA.HI.X.SX32 R123, R183, R121.reuse, 0x1, P2 ;  /* 0x00000079b77b7211 */ /* 0x080fe400010f0eff */
[----:B------:R1:W4:Y:S01]  /*5750*/  LDG.E.U16 R183, desc[UR60][R126.64] ;  /* 0x0000003c7eb77981 */ /* 0x000322000c1e1500 */
[-C--:B---3--:R-:W-:Y:S01]  /*5760*/  IADD3 R124, P1, R223, R120.reuse, RZ ;  /* 0x00000078df7c7210 */ /* 0x088fe20007f3e0ff */
[----:B------:R-:W-:Y:S02]  /*5770*/  IMAD R198, R198, 0x164, RZ ;  /* 0x00000164c6c67824 */ /* 0x000fe400078e02ff */
[----:B------:R-:W3:Y:S01]  /*5780*/  LDG.E.U16 R185, desc[UR60][R122.64] ;  /* 0x0000003c7ab97981 */ /* 0x000ee2000c1e1500 */
[----:B-1----:R-:W-:Y:S01]  /*5790*/  IADD3 R126, P0, R239, R120, RZ ;  /* 0x00000078ef7e7210 */ /* 0x002fe20007f1e0ff */
[----:B0-----:R-:W-:Y:S01]  /*57a0*/  IMAD R239, R231, 0x154, RZ ;  /* 0x00000154e7ef7824 */ /* 0x001fe200078e02ff */
[-C--:B------:R-:W-:Y:S01]  /*57b0*/  LEA.HI.X.SX32 R125, R184, R121.reuse, 0x1, P1 ;  /* 0x00000079b87d7211 */ /* 0x080fe200008f0eff */
[----:B------:R-:W0:Y:S01]  /*57c0*/  LDC R231, c[0x0][0x248] ;  /* 0x00009200ffe77b82 */ /* 0x000e220000000800 */
[----:B------:R-:W-:-:S03]  /*57d0*/  LEA.HI.X.SX32 R127, R186, R121, 0x1, P0 ;  /* 0x00000079ba7f7211 */ /* 0x000fc600000f0eff */
[----:B------:R1:W3:Y:S04]  /*57e0*/  LDG.E.U16 R184, desc[UR60][R124.64] ;  /* 0x0000003c7cb87981 */ /* 0x0002e8000c1e1500 */
[----:B------:R1:W3:Y:S02]  /*57f0*/  LDG.E.U16 R186, desc[UR60][R126.64] ;  /* 0x0000003c7eba7981 */ /* 0x0002e4000c1e1500 */
[-C--:B-1----:R-:W-:Y:S02]  /*5800*/  IADD3 R124, P1, R198, R120.reuse, RZ ;  /* 0x00000078c67c7210 */ /* 0x082fe40007f3e0ff */
[-C--:B------:R-:W-:Y:S01]  /*5810*/  IADD3 R126, P0, R239, R120.reuse, RZ ;  /* 0x00000078ef7e7210 */ /* 0x080fe20007f1e0ff */
[----:B------:R-:W-:Y:S01]  /*5820*/  IMAD R198, R237, 0x184, RZ ;  /* 0x00000184edc67824 */ /* 0x000fe200078e02ff */
[-C--:B------:R-:W-:Y:S01]  /*5830*/  LEA.HI.X.SX32 R125, R188, R121.reuse, 0x1, P1 ;  /* 0x00000079bc7d7211 */ /* 0x080fe200008f0eff */
[----:B------:R-:W-:Y:S01]  /*5840*/  IMAD R122, R233, 0x174, RZ ;  /* 0x00000174e97a7824 */ /* 0x000fe200078e02ff */
[----:B------:R-:W-:Y:S01]  /*5850*/  LEA.HI.X.SX32 R127, R187, R121, 0x1, P0 ;  /* 0x00000079bb7f7211 */ /* 0x000fe200000f0eff */
[----:B------:R-:W1:Y:S01]  /*5860*/  LDC R239, c[0x0][0x248] ;  /* 0x00009200ffef7b82 */ /* 0x000e620000000800 */
[----:B0-----:R-:W-:Y:S01]  /*5870*/  IMAD R231, R231, 0x1a4, RZ ;  /* 0x000001a4e7e77824 */ /* 0x001fe200078e02ff */
[----:B------:R-:W5:Y:S04]  /*5880*/  LDG.E.U16 R188, desc[UR60][R124.64] ;  /* 0x0000003c7cbc7981 */ /* 0x000f68000c1e1500 */
[----:B------:R0:W3:Y:S01]  /*5890*/  LDG.E.U16 R187, desc[UR60][R126.64] ;  /* 0x0000003c7ebb7981 */ /* 0x0000e2000c1e1500 */
[-C--:B------:R-:W-:Y:S01]  /*58a0*/  IADD3 R122, P0, R122, R120.reuse, RZ ;  /* 0x000000787a7a7210 */ /* 0x080fe20007f1e0ff */
[----:B------:R-:W2:Y:S01]  /*58b0*/  LDC R237, c[0x0][0x248] ;  /* 0x00009200ffed7b82 */ /* 0x000ea20000000800 */
[----:B0-----:R-:W-:Y:S01]  /*58c0*/  IADD3 R126, P1, R198, R120, RZ ;  /* 0x00000078c67e7210 */ /* 0x001fe20007f3e0ff */
[----:B------:R-:W-:-:S06]  /*58d0*/  IMAD R198, R235, 0x194, RZ ;  /* 0x00000194ebc67824 */ /* 0x000fcc00078e02ff */
[----:B------:R-:W0:Y:S01]  /*58e0*/  LDC R233, c[0x0][0x248] ;  /* 0x00009200ffe97b82 */ /* 0x000e220000000800 */
[-C--:B------:R-:W-:Y:S02]  /*58f0*/  LEA.HI.X.SX32 R127, R190, R121.reuse, 0x1, P1 ;  /* 0x00000079be7f7211 */ /* 0x080fe400008f0eff */
[----:B------:R-:W-:-:S03]  /*5900*/  LEA.HI.X.SX32 R123, R189, R121, 0x1, P0 ;  /* 0x00000079bd7b7211 */ /* 0x000fc600000f0eff */
[----:B------:R1:W3:Y:S01]  /*5910*/  LDG.E.U16 R190, desc[UR60][R126.64] ;  /* 0x0000003c7ebe7981 */ /* 0x0002e2000c1e1500 */
[-C--:B------:R-:W-:Y:S02]  /*5920*/  IADD3 R124, P1, R231, R120.reuse, RZ ;  /* 0x00000078e77c7210 */ /* 0x080fe40007f3e0ff */
[----:B------:R-:W2:Y:S01]  /*5930*/  LDC R231, c[0x0][0x248] ;  /* 0x00009200ffe77b82 */ /* 0x000ea20000000800 */
[----:B------:R1:W3:Y:S02]  /*5940*/  LDG.E.U16 R189, desc[UR60][R122.64] ;  /* 0x0000003c7abd7981 */ /* 0x0002e4000c1e1500 */
[----:B-1----:R-:W-:-:S05]  /*5950*/  IADD3 R126, P0, R198, R120, RZ ;  /* 0x00000078c67e7210 */ /* 0x002fca0007f1e0ff */
[----:B------:R-:W1:Y:S01]  /*5960*/  LDC R198, c[0x0][0x248] ;  /* 0x00009200ffc67b82 */ /* 0x000e620000000800 */
[----:B------:R-:W-:Y:S01]  /*5970*/  IMAD R122, R241, 0x1b4, RZ ;  /* 0x000001b4f17a7824 */ /* 0x000fe200078e02ff */
[-C--:B------:R-:W-:Y:S01]  /*5980*/  LEA.HI.X.SX32 R127, R191, R121.reuse, 0x1, P0 ;  /* 0x00000079bf7f7211 */ /* 0x080fe200000f0eff */
[----:B------:R-:W-:Y:S01]  /*5990*/  IMAD R235, R243, 0x1c4, RZ ;  /* 0x000001c4f3eb7824 */ /* 0x000fe200078e02ff */
[-C--:B------:R-:W-:Y:S02]  /*59a0*/  LEA.HI.X.SX32 R125, R192, R121.reuse, 0x1, P1 ;  /* 0x00000079c07d7211 */ /* 0x080fe400008f0eff */
[----:B------:R-:W-:Y:S01]  /*59b0*/  IADD3 R122, P0, R122, R120, RZ ;  /* 0x000000787a7a7210 */ /* 0x000fe20007f1e0ff */
[----:B------:R0:W3:Y:S01]  /*59c0*/  LDG.E.U16 R191, desc[UR60][R126.64] ;  /* 0x0000003c7ebf7981 */ /* 0x0000e2000c1e1500 */
[----:B------:R-:W-:Y:S02]  /*59d0*/  IMAD R239, R239, 0x1d4, RZ ;  /* 0x000001d4efef7824 */ /* 0x000fe400078e02ff */
[----:B------:R-:W-:Y:S01]  /*59e0*/  LEA.HI.X.SX32 R123, R193, R121, 0x1, P0 ;  /* 0x00000079c17b7211 */ /* 0x000fe200000f0eff */
[----:B------:R2:W3:Y:S01]  /*59f0*/  LDG.E.U16 R192, desc[UR60][R124.64] ;  /* 0x0000003c7cc07981 */ /* 0x0004e2000c1e1500 */
[----:B0-----:R-:W-:-:S03]  /*5a00*/  IMAD R233, R233, 0x1f4, RZ ;  /* 0x000001f4e9e97824 */ /* 0x001fc600078e02ff */
[----:B------:R0:W3:Y:S01]  /*5a10*/  LDG.E.U16 R193, desc[UR60][R122.64] ;  /* 0x0000003c7ac17981 */ /* 0x0000e2000c1e1500 */
[----:B------:R-:W-:Y:S01]  /*5a20*/  IADD3 R126, P1, R235, R120, RZ ;  /* 0x00000078eb7e7210 */ /* 0x000fe20007f3e0ff */
[----:B--2---:R-:W-:-:S03]  /*5a30*/  IMAD R235, R237, 0x1e4, RZ ;  /* 0x000001e4edeb7824 */ /* 0x004fc600078e02ff */
[-C--:B------:R-:W-:Y:S02]  /*5a40*/  LEA.HI.X.SX32 R127, R194, R121.reuse, 0x1, P1 ;  /* 0x00000079c27f7211 */ /* 0x080fe400008f0eff */
[-C--:B------:R-:W-:Y:S02]  /*5a50*/  IADD3 R124, P0, R239, R120.reuse, RZ ;  /* 0x00000078ef7c7210 */ /* 0x080fe40007f1e0ff */
[----:B0-----:R-:W-:Y:S01]  /*5a60*/  IADD3 R122, P1, R235, R120, RZ ;  /* 0x00000078eb7a7210 */ /* 0x001fe20007f3e0ff */
[----:B------:R1:W2:Y:S01]  /*5a70*/  LDG.E.U16 R194, desc[UR60][R126.64] ;  /* 0x0000003c7ec27981 */ /* 0x0002a2000c1e1500 */
[-C--:B------:R-:W-:Y:S02]  /*5a80*/  LEA.HI.X.SX32 R125, R195, R121.reuse, 0x1, P0 ;  /* 0x00000079c37d7211 */ /* 0x080fe400000f0eff */
[----:B------:R-:W-:-:S03]  /*5a90*/  LEA.HI.X.SX32 R123, R196, R121, 0x1, P1 ;  /* 0x00000079c47b7211 */ /* 0x000fc600008f0eff */
[----:B------:R0:W4:Y:S01]  /*5aa0*/  LDG.E.U16 R195, desc[UR60][R124.64] ;  /* 0x0000003c7cc37981 */ /* 0x000122000c1e1500 */
[----:B-1----:R-:W-:Y:S01]  /*5ab0*/  IMAD R127, R198, 0x3f4, RZ ;  /* 0x000003f4c67f7824 */ /* 0x002fe200078e02ff */
[-C--:B------:R-:W-:Y:S01]  /*5ac0*/  IADD3 R126, P0, R233, R120.reuse, RZ ;  /* 0x00000078e97e7210 */ /* 0x080fe20007f1e0ff */
[----:B------:R-:W-:Y:S01]  /*5ad0*/  IMAD R198, R231, 0x1fa, RZ ;  /* 0x000001fae7c67824 */ /* 0x000fe200078e02ff */
[----:B------:R1:W3:Y:S02]  /*5ae0*/  LDG.E.U16 R196, desc[UR60][R122.64] ;  /* 0x0000003c7ac47981 */ /* 0x0002e4000c1e1500 */
[----:B0-----:R-:W-:Y:S02]  /*5af0*/  IADD3 R124, P1, R127, R120, RZ ;  /* 0x000000787f7c7210 */ /* 0x001fe40007f3e0ff */
[-C--:B------:R-:W-:Y:S02]  /*5b00*/  LEA.HI.X.SX32 R127, R214, R121.reuse, 0x1, P0 ;  /* 0x00000079d67f7211 */ /* 0x080fe400000f0eff */
[----:B------:R-:W-:-:S02]  /*5b10*/  LEA.HI.X.SX32 R125, R198, R121, 0x1, P1 ;  /* 0x00000079c67d7211 */ /* 0x000fc400008f0eff */
[-C--:B-1----:R-:W-:Y:S02]  /*5b20*/  IADD3 R122, P0, R197, R120.reuse, RZ ;  /* 0x00000078c57a7210 */ /* 0x082fe40007f1e0ff */
[----:B------:R0:W3:Y:S02]  /*5b30*/  LDG.E.U16 R197, desc[UR60][R126.64] ;  /* 0x0000003c7ec57981 */ /* 0x0000e4000c1e1500 */
[----:B------:R-:W-:Y:S02]  /*5b40*/  LEA.HI.X.SX32 R123, R216, R121, 0x1, P0 ;  /* 0x00000079d87b7211 */ /* 0x000fe400000f0eff */
[----:B------:R1:W-:Y:S04]  /*5b50*/  STS.U16 [R131+0x4c00], R15 ;  /* 0x004c000f83007388 */ /* 0x0003e80000000400 */
[----:B------:R1:W-:Y:S01]  /*5b60*/  STS.U16 [R131+0x11c00], R11 ;  /* 0x011c000b83007388 */ /* 0x0003e20000000400 */
[----:B0-----:R-:W-:-:S03]  /*5b70*/  IADD3 R126, P1, R211, R120, RZ ;  /* 0x00000078d37e7210 */ /* 0x001fc60007f3e0ff */
[----:B------:R0:W-:Y:S01]  /*5b80*/  STS.U16 [R131+0x11800], R26 ;  /* 0x0118001a83007388 */ /* 0x0001e20000000400 */
[----:B------:R-:W-:-:S03]  /*5b90*/  LEA.HI.X.SX32 R127, R218, R121, 0x1, P1 ;  /* 0x00000079da7f7211 */ /* 0x000fc600008f0eff */
[----:B-1----:R1:W5:Y:S04]  /*5ba0*/  LDG.E.U16 R15, desc[UR60][R122.64] ;  /* 0x0000003c7a0f7981 */ /* 0x002368000c1e1500 */
[----:B------:R5:W2:Y:S01]  /*5bb0*/  LDG.E.U16 R11, desc[UR60][R126.64] ;  /* 0x0000003c7e0b7981 */ /* 0x000aa2000c1e1500 */
[----:B0-----:R-:W-:-:S03]  /*5bc0*/  IADD3 R26, P1, R208, R120, RZ ;  /* 0x00000078d01a7210 */ /* 0x001fc60007f3e0ff */
[----:B------:R0:W-:Y:S01]  /*5bd0*/  STS.U16 [R131+0x12400], R27 ;  /* 0x0124001b83007388 */ /* 0x0001e20000000400 */
[----:B-1----:R-:W-:-:S03]  /*5be0*/  IADD3 R122, P0, R210, R120, RZ ;  /* 0x00000078d27a7210 */ /* 0x002fc60007f1e0ff */
[----:B------:R-:W3:Y:S01]  /*5bf0*/  LDG.E.U16 R124, desc[UR60][R124.64] ;  /* 0x0000003c7c7c7981 */ /* 0x000ee2000c1e1500 */
[----:B------:R-:W-:-:S03]  /*5c00*/  LEA.HI.X.SX32 R123, R217, R121, 0x1, P0 ;  /* 0x00000079d97b7211 */ /* 0x000fc600000f0eff */
[----:B------:R-:W-:Y:S04]  /*5c10*/  STS.U16 [R131+0x5400], R4 ;  /* 0x0054000483007388 */ /* 0x000fe80000000400 */
[----:B------:R-:W-:Y:S01]  /*5c20*/  STS.U16 [R131+0x12800], R28 ;  /* 0x0128001c83007388 */ /* 0x000fe20000000400 */
[----:B0-----:R-:W-:-:S03]  /*5c30*/  LEA.HI.X.SX32 R27, R221, R121, 0x1, P1 ;  /* 0x00000079dd1b7211 */ /* 0x001fc600008f0eff */
[----:B------:R-:W-:Y:S04]  /*5c40*/  STS.U16 [R131+0x13800], R18 ;  /* 0x0138001283007388 */ /* 0x000fe80000000400 */
[----:B------:R-:W-:Y:S04]  /*5c50*/  STS.U16 [R131+0x14800], R10 ;  /* 0x0148000a83007388 */ /* 0x000fe80000000400 */
[----:B------:R-:W-:Y:S04]  /*5c60*/  STS.U16 [R131+0x13c00], R2 ;  /* 0x013c000283007388 */ /* 0x000fe80000000400 */
[----:B------:R-:W-:Y:S04]  /*5c70*/  STS.U16 [R131+0x6400], R14 ;  /* 0x0064000e83007388 */ /* 0x000fe80000000400 */
[----:B------:R-:W-:Y:S04]  /*5c80*/  STS.U16 [R131+0x14400], R16 ;  /* 0x0144001083007388 */ /* 0x000fe80000000400 */
[----:B------:R-:W-:Y:S04]  /*5c90*/  STS.U16 [R131+0x12000], R13 ;  /* 0x0120000d83007388 */ /* 0x000fe80000000400 */
[----:B------:R-:W-:Y:S04]  /*5ca0*/  STS.U16 [R131+0x12c00], R6 ;  /* 0x012c000683007388 */ /* 0x000fe80000000400 */
[----:B------:R-:W-:Y:S04]  /*5cb0*/  STS.U16 [R131+0x16400], R3 ;  /* 0x0164000383007388 */ /* 0x000fe80000000400 */
[----:B-----5:R-:W-:Y:S04]  /*5cc0*/  STL [R1+0x28], R15 ;  /* 0x0000280f01007387 */ /* 0x020fe80000100800 */
[----:B------:R-:W-:Y:S04]  /*5cd0*/  STS.U16 [R131+0x17400], R8 ;  /* 0x0174000883007388 */ /* 0x000fe80000000400 */
[----:B------:R-:W-:Y:S04]  /*5ce0*/  STS.U16 [R131+0x15c00], R7 ;  /* 0x015c000783007388 */ /* 0x000fe80000000400 */
[----:B------:R-:W-:Y:S04]  /*5cf0*/  STS.U16 [R131+0x2400], R5 ;  /* 0x0024000583007388 */ /* 0x000fe80000000400 */
[----:B------:R-:W-:Y:S04]  /*5d00*/  STS.U16 [R131+0x3400], R9 ;  /* 0x0034000983007388 */ /* 0x000fe80000000400 */
[----:B------:R-:W-:Y:S04]  /*5d10*/  STS.U16 [R131+0x13000], R44 ;  /* 0x0130002c83007388 */ /* 0x000fe80000000400 */
[----:B------:R-:W-:Y:S04]  /*5d20*/  STS.U16 [R131+0x13400], R47 ;  /* 0x0134002f83007388 */ /* 0x000fe80000000400 */
[----:B------:R-:W-:Y:S04]  /*5d30*/  STS.U16 [R131+0x5c00], R48 ;  /* 0x005c003083007388 */ /* 0x000fe80000000400 */
[----:B------:R0:W-:Y:S04]  /*5d40*/  STS.U16 [R131+0x14000], R50 ;  /* 0x0140003283007388 */ /* 0x0001e80000000400 */
        /* <DEDUP_REMOVED lines=23> */
[----:B------:R4:W-:Y:S04]  /*5ec0*/  STS.U16 [R131+0x1c00], R45 ;  /* 0x001c002d83007388 */ /* 0x0009e80000000400 */
[----:B------:R-:W-:Y:S04]  /*5ed0*/  STS.U16 [R131+0x3800], R65 ;  /* 0x0038004183007388 */ /* 0x000fe80000000400 */
[----:B------:R-:W-:Y:S04]  /*5ee0*/  STS.U16 [R131+0x7000], R61 ;  /* 0x0070003d83007388 */ /* 0x000fe80000000400 */
[----:B------:R-:W-:Y:S04]  /*5ef0*/  STS.U16 [R131+0x17c00], R70 ;  /* 0x017c004683007388 */ /* 0x000fe80000000400 */
[----:B------:R-:W-:Y:S04]  /*5f00*/  STS.U16 [R131+0x3c00], R132 ;  /* 0x003c008483007388 */ /* 0x000fe80000000400 */
[----:B------:R-:W-:Y:S01]  /*5f10*/  STS.U16 [R131+0x7800], R130 ;  /* 0x0078008283007388 */ /* 0x000fe20000000400 */
[----:B------:R-:W-:Y:S01]  /*5f20*/  IMAD R127, R0, 0x104, RZ ;  /* 0x00000104007f7824 */ /* 0x000fe200078e02ff */
[----:B0-----:R-:W0:Y:S02]  /*5f30*/  LDC R50, c[0x0][0x248] ;  /* 0x00009200ff327b82 */ /* 0x001e240000000800 */
[----:B------:R2:W3:Y:S04]  /*5f40*/  LDG.E.U16 R125, desc[UR60][R122.64] ;  /* 0x0000003c7a7d7981 */ /* 0x0004e8000c1e1500 */
[----:B------:R1:W3:Y:S02]  /*5f50*/  LDG.E.U16 R4, desc[UR60][R26.64] ;  /* 0x0000003c1a047981 */ /* 0x0002e4000c1e1500 */
[----:B------:R-:W0:Y:S01]  /*5f60*/  LDC R126, c[0x0][0x248] ;  /* 0x00009200ff7e7b82 */ /* 0x000e220000000800 */
[----:B--2---:R-:W-:-:S02]  /*5f70*/  IADD3 R122, P0, R209, R120, RZ ;  /* 0x00000078d17a7210 */ /* 0x004fc40007f1e0ff */
[----:B-1----:R-:W-:Y:S01]  /*5f80*/  IADD3 R26, P1, R207, R120, RZ ;  /* 0x00000078cf1a7210 */ /* 0x002fe20007f3e0ff */
[----:B------:R1:W-:Y:S01]  /*5f90*/  STL [R1+0x24], R11 ;  /* 0x0000240b01007387 */ /* 0x0003e20000100800 */
[-C--:B------:R-:W-:Y:S01]  /*5fa0*/  LEA.HI.X.SX32 R123, R220, R121.reuse, 0x1, P0 ;  /* 0x00000079dc7b7211 */ /* 0x080fe200000f0eff */
[----:B------:R-:W-:Y:S01]  /*5fb0*/  IMAD R5, R0, 0x95, RZ ;  /* 0x0000009500057824 */ /* 0x000fe200078e02ff */
[----:B------:R-:W-:Y:S01]  /*5fc0*/  LEA.HI.X.SX32 R27, R224, R121, 0x1, P1 ;  /* 0x00000079e01b7211 */ /* 0x000fe200008f0eff */
[C---:B------:R-:W-:Y:S01]  /*5fd0*/  IMAD R7, R0.reuse, 0x9d, RZ ;  /* 0x0000009d00077824 */ /* 0x040fe200078e02ff */
[----:B------:R-:W2:Y:S01]  /*5fe0*/  LDC R51, c[0x0][0x248] ;  /* 0x00009200ff337b82 */ /* 0x000ea20000000800 */
[----:B------:R1:W2:Y:S04]  /*5ff0*/  LDG.E.U16 R28, desc[UR60][R122.64] ;  /* 0x0000003c7a1c7981 */ /* 0x0002a8000c1e1500 */
[----:B------:R1:W2:Y:S01]  /*6000*/  LDG.E.U16 R18, desc[UR60][R26.64] ;  /* 0x0000003c1a127981 */ /* 0x0002a2000c1e1500 */
[----:B------:R-:W-:-:S02]  /*6010*/  IMAD R9, R0, 0xa5, RZ ;  /* 0x000000a500097824 */ /* 0x000fc400078e02ff */
[----:B-----5:R-:W-:Y:S01]  /*6020*/  IMAD R21, R0, 0x96, RZ ;  /* 0x0000009600157824 */ /* 0x020fe200078e02ff */
[----:B----4-:R-:W4:Y:S01]  /*6030*/  LDC R45, c[0x0][0x248] ;  /* 0x00009200ff2d7b82 */ /* 0x010f220000000800 */
[-C--:B-1----:R-:W-:Y:S02]  /*6040*/  IADD3 R122, P0, R205, R120.reuse, RZ ;  /* 0x00000078cd7a7210 */ /* 0x082fe40007f1e0ff */
[-C--:B------:R-:W-:Y:S02]  /*6050*/  IADD3 R26, P1, R206, R120.reuse, RZ ;  /* 0x00000078ce1a7210 */ /* 0x080fe40007f3e0ff */
[-C--:B------:R-:W-:Y:S01]  /*6060*/  LEA.HI.X.SX32 R123, R219, R121.reuse, 0x1, P0 ;  /* 0x00000079db7b7211 */ /* 0x080fe200000f0eff */
[----:B------:R-:W-:Y:S01]  /*6070*/  IMAD R17, R0, 0x5b, RZ ;  /* 0x0000005b00117824 */ /* 0x000fe200078e02ff */
[-C--:B------:R-:W-:Y:S01]  /*6080*/  IADD3 R10, P0, R204, R120.reuse, RZ ;  /* 0x00000078cc0a7210 */ /* 0x080fe20007f1e0ff */
[----:B------:R-:W-:Y:S01]  /*6090*/  IMAD R19, R0, 0x6b, RZ ;  /* 0x0000006b00137824 */ /* 0x000fe200078e02ff */
[-C--:B------:R-:W-:Y:S01]  /*60a0*/  LEA.HI.X.SX32 R27, R225, R121.reuse, 0x1, P1 ;  /* 0x00000079e11b7211 */ /* 0x080fe200008f0eff */
[----:B------:R1:W5:Y:S01]  /*60b0*/  LDG.E.U16 R16, desc[UR60][R122.64] ;  /* 0x0000003c7a107981 */ /* 0x000362000c1e1500 */
[----:B------:R-:W-:Y:S01]  /*60c0*/  LEA.HI.X.SX32 R11, R222, R121, 0x1, P0 ;  /* 0x00000079de0b7211 */ /* 0x000fe200000f0eff */
[----:B------:R-:W4:Y:S01]  /*60d0*/  LDC R225, c[0x0][0x248] ;  /* 0x00009200ffe17b82 */ /* 0x000f220000000800 */
[-C--:B------:R-:W-:Y:S01]  /*60e0*/  IADD3 R14, P1, R203, R120.reuse, RZ ;  /* 0x00000078cb0e7210 */ /* 0x080fe20007f3e0ff */
[----:B------:R-:W4:Y:S01]  /*60f0*/  LDG.E.U16 R13, desc[UR60][R26.64] ;  /* 0x0000003c1a0d7981 */ /* 0x000f22000c1e1500 */
[----:B------:R-:W-:-:S02]  /*6100*/  IADD3 R2, P0, R202, R120, RZ ;  /* 0x00000078ca027210 */ /* 0x000fc40007f1e0ff */
[-C--:B------:R-:W-:Y:S01]  /*6110*/  LEA.HI.X.SX32 R15, R226, R121.reuse, 0x1, P1 ;  /* 0x00000079e20f7211 */ /* 0x080fe200008f0eff */
[----:B------:R-:W4:Y:S01]  /*6120*/  LDG.E.U16 R6, desc[UR60][R10.64] ;  /* 0x0000003c0a067981 */ /* 0x000f22000c1e1500 */
[----:B------:R-:W-:Y:S01]  /*6130*/  LEA.HI.X.SX32 R3, R229, R121, 0x1, P0 ;  /* 0x00000079e5037211 */ /* 0x000fe200000f0eff */
[----:B------:R-:W4:Y:S05]  /*6140*/  LDC R55, c[0x0][0x248] ;  /* 0x00009200ff377b82 */ /* 0x000f2a0000000800 */
[----:B------:R1:W4:Y:S03]  /*6150*/  LDG.E.U16 R3, desc[UR60][R2.64] ;  /* 0x0000003c02037981 */ /* 0x000326000c1e1500 */
[----:B------:R-:W4:Y:S01]  /*6160*/  LDC R44, c[0x0][0x248] ;  /* 0x00009200ff2c7b82 */ /* 0x000f220000000800 */
[----:B------:R-:W-:-:S07]  /*6170*/  IMAD R25, R0, 0x77, RZ ;  /* 0x0000007700197824 */ /* 0x000fce00078e02ff */
[----:B------:R-:W4:Y:S08]  /*6180*/  LDC R52, c[0x0][0x248] ;  /* 0x00009200ff347b82 */ /* 0x000f300000000800 */
        /* <DEDUP_REMOVED lines=17> */
[----:B------:R-:W4:Y:S01]  /*62a0*/  LDC R131, c[0x0][0x248] ;  /* 0x00009200ff837b82 */ /* 0x000f220000000800 */
[----:B---3--:R3:W-:Y:S01]  /*62b0*/  STL [R1+0x20], R125 ;  /* 0x0000207d01007387 */ /* 0x0087e20000100800 */
[----:B0-----:R-:W-:-:S06]  /*62c0*/  IMAD R50, R50, 0x126, RZ ;  /* 0x0000012632327824 */ /* 0x001fcc00078e02ff */
[----:B-1----:R-:W0:Y:S01]  /*62d0*/  LDC R122, c[0x0][0x248] ;  /* 0x00009200ff7a7b82 */ /* 0x002e220000000800 */
[----:B------:R-:W4:Y:S04]  /*62e0*/  LDL R214, [R1+0x764] ;  /* 0x0007640001d67983 */ /* 0x000f280000100800 */
[----:B------:R1:W-:Y:S01]  /*62f0*/  STL [R1+0x1c], R4 ;  /* 0x00001c0401007387 */ /* 0x0003e20000100800 */
[----:B------:R-:W-:Y:S01]  /*6300*/  LOP3.LUT R2, R12, 0x10, RZ, 0x3c, !PT ;  /* 0x000000100c027812 */ /* 0x000fe200078e3cff */
[----:B------:R-:W-:Y:S01]  /*6310*/  IMAD R11, R0, 0xfc, RZ ;  /* 0x000000fc000b7824 */ /* 0x000fe200078e02ff */
[----:B---3--:R-:W3:Y:S01]  /*6320*/  LDC R125, c[0x0][0x248] ;  /* 0x00009200ff7d7b82 */ /* 0x008ee20000000800 */
[----:B-1----:R1:W3:Y:S01]  /*6330*/  LDG.E.U16 R4, desc[UR60][R14.64] ;  /* 0x0000003c0e047981 */ /* 0x0022e2000c1e1500 */
[----:B--2---:R-:W-:-:S06]  /*6340*/  IMAD R51, R51, 0x12c, RZ ;  /* 0x0000012c33337824 */ /* 0x004fcc00078e02ff */
[----:B------:R-:W2:Y:S01]  /*6350*/  LDC R123, c[0x0][0x248] ;  /* 0x00009200ff7b7b82 */ /* 0x000ea20000000800 */
[----:B------:R-:W-:Y:S04]  /*6360*/  STL [R1+0x18], R28 ;  /* 0x0000181c01007387 */ /* 0x000fe80000100800 */
[----:B------:R-:W-:Y:S04]  /*6370*/  STL [R1+0x14], R18 ;  /* 0x0000141201007387 */ /* 0x000fe80000100800 */
[----:B-----5:R-:W-:Y:S04]  /*6380*/  STL [R1+0x10], R16 ;  /* 0x0000101001007387 */ /* 0x020fe80000100800 */
[----:B----4-:R4:W-:Y:S04]  /*6390*/  STL [R1+0xc], R13 ;  /* 0x00000c0d01007387 */ /* 0x0109e80000100800 */
[----:B------:R5:W-:Y:S01]  /*63a0*/  STL [R1+0x8], R6 ;  /* 0x0000080601007387 */ /* 0x000be20000100800 */
[----:B-1----:R-:W-:-:S02]  /*63b0*/  IMAD R15, R0, 0x9e, RZ ;  /* 0x0000009e000f7824 */ /* 0x002fc400078e02ff */
[C---:B----4-:R-:W-:Y:S02]  /*63c0*/  IMAD R13, R0.reuse, 0xa6, RZ ;  /* 0x000000a6000d7824 */ /* 0x050fe400078e02ff */
[C---:B------:R-:W-:Y:S02]  /*63d0*/  IMAD R16, R0.reuse, 0xde, RZ ;  /* 0x000000de00107824 */ /* 0x040fe400078e02ff */
[C---:B------:R-:W-:Y:S02]  /*63e0*/  IMAD R14, R0.reuse, 0xd6, RZ ;  /* 0x000000d6000e7824 */ /* 0x040fe400078e02ff */
[C---:B------:R-:W-:Y:S02]  /*63f0*/  IMAD R18, R0.reuse, 0xf6, RZ ;  /* 0x000000f600127824 */ /* 0x040fe400078e02ff */
[----:B------:R-:W-:Y:S02]  /*6400*/  IMAD R27, R0, 0x7b, RZ ;  /* 0x0000007b001b7824 */ /* 0x000fe400078e02ff */
[----:B------:R-:W-:-:S02]  /*6410*/  IMAD R45, R45, 0x11e, RZ ;  /* 0x0000011e2d2d7824 */ /* 0x000fc400078e02ff */
[----:B------:R-:W-:Y:S02]  /*6420*/  IMAD R55, R55, 0x13c, RZ ;  /* 0x0000013c37377824 */ /* 0x000fe400078e02ff */
[----:B------:R-:W-:Y:S02]  /*6430*/  IMAD R44, R44, 0x11c, RZ ;  /* 0x0000011c2c2c7824 */ /* 0x000fe400078e02ff */
[----:B------:R-:W-:Y:S02]  /*6440*/  IMAD R52, R52, 0x12e, RZ ;  /* 0x0000012e34347824 */ /* 0x000fe400078e02ff */
[----:B------:R-:W-:Y:S02]  /*6450*/  IMAD R53, R53, 0x136, RZ ;  /* 0x0000013635357824 */ /* 0x000fe400078e02ff */
[----:B------:R-:W-:Y:S02]  /*6460*/  IMAD R54, R54, 0x13e, RZ ;  /* 0x0000013e36367824 */ /* 0x000fe400078e02ff */
[----:B------:R-:W-:-:S02]  /*6470*/  IMAD R56, R56, 0x146, RZ ;  /* 0x0000014638387824 */ /* 0x000fc400078e02ff */
[----:B------:R-:W-:Y:S02]  /*6480*/  IMAD R57, R57, 0x14c, RZ ;  /* 0x0000014c39397824 */ /* 0x000fe400078e02ff */
[----:B------:R-:W-:Y:S02]  /*6490*/  IMAD R58, R58, 0x14e, RZ ;  /* 0x0000014e3a3a7824 */ /* 0x000fe400078e02ff */
[----:B------:R-:W-:Y:S02]  /*64a0*/  IMAD R69, R69, 0x15c, RZ ;  /* 0x0000015c45457824 */ /* 0x000fe400078e02ff */
[----:B------:R-:W-:Y:S02]  /*64b0*/  IMAD R68, R68, 0x156, RZ ;  /* 0x0000015644447824 */ /* 0x000fe400078e02ff */
[----:B------:R-:W-:Y:S02]  /*64c0*/  IMAD R70, R70, 0x15e, RZ ;  /* 0x0000015e46467824 */ /* 0x000fe400078e02ff */
[----:B---3--:R-:W-:-:S02]  /*64d0*/  IMAD R125, R125, 0x18c, RZ ;  /* 0x0000018c7d7d7824 */ /* 0x008fc400078e02ff */
[----:B------:R-:W-:Y:S01]  /*64e0*/  IMAD R130, R130, 0x196, RZ ;  /* 0x0000019682827824 */ /* 0x000fe200078e02ff */
[----:B-----5:R-:W-:Y:S02]  /*64f0*/  IADD3 R6, R214, R2, RZ ;  /* 0x00000002d6067210 */ /* 0x020fe40007ffe0ff */
[----:B------:R-:W-:-:S05]  /*6500*/  LOP3.LUT R2, R12, 0x20, RZ, 0x3c, !PT ;  /* 0x000000200c027812 */ /* 0x000fca00078e3cff */
[----:B------:R-:W-:Y:S01]  /*6510*/  IMAD.IADD R8, R214, 0x1, R2 ;  /* 0x00000001d6087824 */ /* 0x000fe200078e0202 */
[----:B------:R-:W-:Y:S01]  /*6520*/  IADD3 R2, P0, R200, R120, RZ ;  /* 0x00000078c8027210 */ /* 0x000fe20007f1e0ff */
[----:B------:R-:W-:Y:S04]  /*6530*/  STL [R1+0x4], R4 ;  /* 0x0000040401007387 */ /* 0x000fe80000100800 */
[----:B------:R1:W-:Y:S02]  /*6540*/  STL [R1], R3 ;  /* 0x0000000301007387 */ /* 0x0003e40000100800 */
[----:B-1----:R-:W-:-:S05]  /*6550*/  IMAD R3, R0, 0x8d, RZ ;  /* 0x0000008d00037824 */ /* 0x002fca00078e02ff */
[----:B------:R-:W-:Y:S02]  /*6560*/  LEA.HI.X.SX32 R3, R3, R121, 0x1, P0 ;  /* 0x0000007903037211 */ /* 0x000fe400000f0eff */
[----:B------:R-:W-:-:S03]  /*6570*/  IADD3 R4, P1, R201, R120, RZ ;  /* 0x00000078c9047210 */ /* 0x000fc60007f3e0ff */
[----:B------:R1:W3:Y:S01]  /*6580*/  LDG.E.U16 R252, desc[UR60][R2.64] ;  /* 0x0000003c02fc7981 */ /* 0x0002e2000c1e1500 */
[----:B------:R-:W-:Y:S02]  /*6590*/  LEA.HI.X.SX32 R5, R5, R121, 0x1, P1 ;  /* 0x0000007905057211 */ /* 0x000fe400008f0eff */
[----:B-1----:R-:W-:-:S03]  /*65a0*/  IADD3 R2, P0, R199, R120, RZ ;  /* 0x00000078c7027210 */ /* 0x002fc60007f1e0ff */
[----:B------:R1:W4:Y:S01]  /*65b0*/  LDG.E.U16 R251, desc[UR60][R4.64] ;  /* 0x0000003c04fb7981 */ /* 0x000322000c1e1500 */
[-C--:B------:R-:W-:Y:S01]  /*65c0*/  LEA.HI.X.SX32 R3, R7, R121.reuse, 0x1, P0 ;  /* 0x0000007907037211 */ /* 0x080fe200000f0eff */
[----:B------:R-:W-:Y:S01]  /*65d0*/  IMAD R7, R0, 0xad, RZ ;  /* 0x000000ad00077824 */ /* 0x000fe200078e02ff */
[-C--:B------:R-:W-:Y:S02]  /*65e0*/  IADD3 R246, P0, R246, R120.reuse, RZ ;  /* 0x00000078f6f67210 */ /* 0x080fe40007f1e0ff */
[-C--:B------:R-:W-:Y:S01]  /*65f0*/  IADD3 R248, P1, R248, R120.reuse, RZ ;  /* 0x00000078f8f87210 */ /* 0x080fe20007f3e0ff */
[----:B------:R5:W4:Y:S01]  /*6600*/  LDG.E.U16 R250, desc[UR60][R2.64] ;  /* 0x0000003c02fa7981 */ /* 0x000b22000c1e1500 */
[-C--:B------:R-:W-:Y:S01]  /*6610*/  LEA.HI.X.SX32 R247, R7, R121.reuse, 0x1, P0 ;  /* 0x0000007907f77211 */ /* 0x080fe200000f0eff */
[----:B-1----:R-:W-:Y:S01]  /*6620*/  IMAD R5, R0, 0xb5, RZ ;  /* 0x000000b500057824 */ /* 0x002fe200078e02ff */
[-C--:B------:R-:W-:Y:S02]  /*6630*/  IADD3 R244, P0, R244, R120.reuse, RZ ;  /* 0x00000078f4f47210 */ /* 0x080fe40007f1e0ff */
[-C--:B------:R-:W-:Y:S01]  /*6640*/  LEA.HI.X.SX32 R249, R9, R121.reuse, 0x1, P1 ;  /* 0x0000007909f97211 */ /* 0x080fe200008f0eff */
[----:B------:R-:W-:Y:S01]  /*6650*/  STS.U16 [R6+0x10080], R119 ;  /* 0x0100807706007388 */ /* 0x000fe20000000400 */
[----:B------:R-:W-:Y:S01]  /*6660*/  LEA.HI.X.SX32 R245, R5, R121, 0x1, P0 ;  /* 0x0000007905f57211 */ /* 0x000fe200000f0eff */
[----:B------:R-:W-:Y:S01]  /*6670*/  IMAD R5, R0, 0xc5, RZ ;  /* 0x000000c500057824 */ /* 0x000fe200078e02ff */
[-C--:B------:R-:W-:Y:S01]  /*6680*/  IADD3 R242, P1, R242, R120.reuse, RZ ;  /* 0x00000078f2f27210 */ /* 0x080fe20007f3e0ff */
[----:B-----5:R-:W-:Y:S01]  /*6690*/  IMAD R3, R0, 0xbd, RZ ;  /* 0x000000bd00037824 */ /* 0x020fe200078e02ff */
[----:B------:R-:W-:-:S02]  /*66a0*/  IADD3 R240, P0, R240, R120, RZ ;  /* 0x00000078f0f07210 */ /* 0x000fc40007f1e0ff */
[----:B------:R-:W-:Y:S01]  /*66b0*/  LOP3.LUT R2, R12, 0x30, RZ, 0x3c, !PT ;  /* 0x000000300c027812 */ /* 0x000fe200078e3cff */
[----:B------:R-:W-:Y:S01]  /*66c0*/  STS.U16 [R6+0x10480], R118 ;  /* 0x0104807606007388 */ /* 0x000fe20000000400 */
[-C--:B------:R-:W-:Y:S01]  /*66d0*/  LEA.HI.X.SX32 R243, R3, R121.reuse, 0x1, P1 ;  /* 0x0000007903f37211 */ /* 0x080fe200008f0eff */
[----:B------:R-:W-:Y:S01]  /*66e0*/  IMAD R3, R0, 0xcd, RZ ;  /* 0x000000cd00037824 */ /* 0x000fe200078e02ff */
[-C--:B------:R-:W-:Y:S01]  /*66f0*/  LEA.HI.X.SX32 R241, R5, R121.reuse, 0x1, P0 ;  /* 0x0000007905f17211 */ /* 0x080fe200000f0eff */
[----:B------:R-:W-:Y:S01]  /*6700*/  STS.U16 [R6+0x10880], R117 ;  /* 0x0108807506007388 */ /* 0x000fe20000000400 */
[-C--:B------:R-:W-:Y:S01]  /*6710*/  IADD3 R238, P0, R238, R120.reuse, RZ ;  /* 0x00000078eeee7210 */ /* 0x080fe20007f1e0ff */
[----:B------:R-:W-:Y:S01]  /*6720*/  IMAD R5, R0, 0xd5, RZ ;  /* 0x000000d500057824 */ /* 0x000fe200078e02ff */
[-C--:B------:R-:W-:Y:S01]  /*6730*/  IADD3 R236, P1, R236, R120.reuse, RZ ;  /* 0x00000078ecec7210 */ /* 0x080fe20007f3e0ff */
[----:B------:R-:W-:Y:S01]  /*6740*/  STS.U16 [R6+0x10c80], R116 ;  /* 0x010c807406007388 */ /* 0x000fe20000000400 */
[-C--:B------:R-:W-:Y:S01]  /*6750*/  LEA.HI.X.SX32 R239, R3, R121.reuse, 0x1, P0 ;  /* 0x0000007903ef7211 */ /* 0x080fe200000f0eff */
[----:B------:R-:W-:Y:S01]  /*6760*/  IMAD R3, R0, 0xdd, RZ ;  /* 0x000000dd00037824 */ /* 0x000fe200078e02ff */
[-C--:B------:R-:W-:Y:S01]  /*6770*/  IADD3 R234, P0, R234, R120.reuse, RZ ;  /* 0x00000078eaea7210 */ /* 0x080fe20007f1e0ff */
[----:B------:R-:W-:Y:S03]  /*6780*/  STS.U16 [R6+0x11080], R115 ;  /* 0x0110807306007388 */ /* 0x000fe60000000400 */
[-C--:B------:R-:W-:Y:S01]  /*6790*/  LEA.HI.X.SX32 R235, R3, R121.reuse, 0x1, P0 ;  /* 0x0000007903eb7211 */ /* 0x080fe200000f0eff */
[----:B------:R-:W-:Y:S01]  /*67a0*/  IMAD R3, R0, 0xe5, RZ ;  /* 0x000000e500037824 */ /* 0x000fe200078e02ff */
[----:B------:R-:W-:Y:S01]  /*67b0*/  IADD3 R232, P0, R232, R120, RZ ;  /* 0x00000078e8e87210 */ /* 0x000fe20007f1e0ff */
[----:B------:R-:W-:Y:S01]  /*67c0*/  STS.U16 [R6+0x11480], R114 ;  /* 0x0114807206007388 */ /* 0x000fe20000000400 */
[----:B------:R-:W-:-:S02]  /*67d0*/  LEA.HI.X.SX32 R237, R5, R121, 0x1, P1 ;  /* 0x0000007905ed7211 */ /* 0x000fc400008f0eff */
[-C--:B------:R-:W-:Y:S01]  /*67e0*/  LEA.HI.X.SX32 R233, R3, R121.reuse, 0x1, P0 ;  /* 0x0000007903e97211 */ /* 0x080fe200000f0eff */
[----:B------:R-:W-:Y:S01]  /*67f0*/  IMAD R3, R0, 0xf5, RZ ;  /* 0x000000f500037824 */ /* 0x000fe200078e02ff */
[-C--:B------:R-:W-:Y:S01]  /*6800*/  IADD3 R228, P0, R228, R120.reuse, RZ ;  /* 0x00000078e4e47210 */ /* 0x080fe20007f1e0ff */
[----:B------:R-:W-:Y:S01]  /*6810*/  IMAD R5, R0, 0xed, RZ ;  /* 0x000000ed00057824 */ /* 0x000fe200078e02ff */
[-C--:B------:R-:W-:Y:S01]  /*6820*/  IADD3 R230, P1, R230, R120.reuse, RZ ;  /* 0x00000078e6e67210 */ /* 0x080fe20007f3e0ff */
[----:B------:R-:W-:Y:S01]  /*6830*/  STS.U16 [R6+0x11880], R113 ;  /* 0x0118807106007388 */ /* 0x000fe20000000400 */
[-C--:B------:R-:W-:Y:S01]  /*6840*/  LEA.HI.X.SX32 R229, R3, R121.reuse, 0x1, P0 ;  /* 0x0000007903e57211 */ /* 0x080fe200000f0eff */
[C---:B------:R-:W-:Y:S01]  /*6850*/  IMAD R3, R0.reuse, 0xfd, RZ ;  /* 0x000000fd00037824 */ /* 0x040fe200078e02ff */
[-C--:B------:R-:W-:Y:S01]  /*6860*/  LEA.HI.X.SX32 R231, R5, R121.reuse, 0x1, P1 ;  /* 0x0000007905e77211 */ /* 0x080fe200008f0eff */
[----:B------:R-:W-:Y:S01]  /*6870*/  IMAD R5, R0, 0xec, RZ ;  /* 0x000000ec00057824 */ /* 0x000fe200078e02ff */
[----:B------:R-:W-:Y:S01]  /*6880*/  IADD3 R198, P0, R198, R120, RZ ;  /* 0x00000078c6c67210 */ /* 0x000fe20007f1e0ff */
[----:B------:R-:W-:Y:S01]  /*6890*/  STS.U16 [R6+0x11c80], R112 ;  /* 0x011c807006007388 */ /* 0x000fe20000000400 */
[----:B------:R-:W-:Y:S01]  /*68a0*/  IADD3 R2, R214, R2, RZ ;  /* 0x00000002d6027210 */ /* 0x000fe20007ffe0ff */
[C---:B------:R-:W-:Y:S01]  /*68b0*/  IMAD R214, R0.reuse, 0x76, RZ ;  /* 0x0000007600d67824 */ /* 0x040fe200078e02ff */
[----:B------:R-:W-:Y:S01]  /*68c0*/  LEA.HI.X.SX32 R199, R3, R121, 0x1, P0 ;  /* 0x0000007903c77211 */ /* 0x000fe200000f0eff */
[----:B------:R-:W-:Y:S01]  /*68d0*/  STS.U16 [R6+0x12080], R111 ;  /* 0x0120806f06007388 */ /* 0x000fe20000000400 */
[----:B------:R-:W-:-:S03]  /*68e0*/  IMAD R9, R0, 0x7e, RZ ;  /* 0x0000007e00097824 */ /* 0x000fc600078e02ff */
        /* <DEDUP_REMOVED lines=54> */
[----:B------:R5:W-:Y:S01]  /*6c50*/  STS.U16 [R6+0x4080], R64 ;  /* 0x0040804006007388 */ /* 0x000be20000000400 */
[----:B------:R-:W-:Y:S01]  /*6c60*/  IMAD R3, R0, 0x3f, RZ ;  /* 0x0000003f00037824 */ /* 0x000fe200078e02ff */
[----:B-1----:R-:W1:Y:S02]  /*6c70*/  LDC R73, c[0x0][0x248] ;  /* 0x00009200ff497b82 */ /* 0x002e640000000800 */
[----:B------:R0:W-:Y:S04]  /*6c80*/  STS.U16 [R8+0x7100], R194 ;  /* 0x007100c208007388 */ /* 0x0001e80000000400 */
[----:B------:R2:W-:Y:S01]  /*6c90*/  STS.U16 [R8+0x7500], R195 ;  /* 0x007500c308007388 */ /* 0x0005e20000000400 */
[-C--:B-----5:R-:W-:Y:S01]  /*6ca0*/  IADD3 R6, P2, R213, R120.reuse, RZ ;  /* 0x00000078d5067210 */ /* 0x0a0fe20007f5e0ff */
[----:B------:R-:W5:Y:S02]  /*6cb0*/  LDC R72, c[0x0][0x248] ;  /* 0x00009200ff487b82 */ /* 0x000f640000000800 */
[----:B------:R-:W4:Y:S01]  /*6cc0*/  LDG.E.U16 R226, desc[UR60][R198.64] ;  /* 0x0000003cc6e27981 */ /* 0x000f22000c1e1500 */
[----:B0-----:R-:W-:-:S03]  /*6cd0*/  IADD3 R194, P0, R5, R120, RZ ;  /* 0x0000007805c27210 */ /* 0x001fc60007f1e0ff */
[----:B------:R0:W-:Y:S01]  /*6ce0*/  STS.U16 [R8+0x3500], R31 ;  /* 0x0035001f08007388 */ /* 0x0001e20000000400 */
[-C--:B--2---:R-:W-:Y:S01]  /*6cf0*/  LEA.HI.X.SX32 R195, R214, R121.reuse, 0x1, P0 ;  /* 0x00000079d6c37211 */ /* 0x084fe200000f0eff */
[----:B------:R-:W2:Y:S01]  /*6d00*/  LDC R109, c[0x0][0x248] ;  /* 0x00009200ff6d7b82 */ /* 0x000ea20000000800 */
[----:B------:R-:W-:Y:S01]  /*6d10*/  IADD3 R4, P0, R9, R120, RZ ;  /* 0x0000007809047210 */ /* 0x000fe20007f1e0ff */
[----:B------:R3:W4:Y:S01]  /*6d20*/  LDG.E.U16 R228, desc[UR60][R228.64] ;  /* 0x0000003ce4e47981 */ /* 0x000722000c1e1500 */
[----:B------:R-:W-:-:S03]  /*6d30*/  LEA.HI.X.SX32 R7, R5, R121, 0x1, P2 ;  /* 0x0000007905077211 */ /* 0x000fc600010f0eff */
[----:B------:R-:W4:Y:S01]  /*6d40*/  LDG.E.U16 R234, desc[UR60][R234.64] ;  /* 0x0000003ceaea7981 */ /* 0x000f22000c1e1500 */
[----:B0-----:R-:W-:Y:S01]  /*6d50*/  IMAD R31, R0, 0x86, RZ ;  /* 0x00000086001f7824 */ /* 0x001fe200078e02ff */
[-C--:B------:R-:W-:Y:S01]  /*6d60*/  IADD3 R212, P2, R212, R120.reuse, RZ ;  /* 0x00000078d4d47210 */ /* 0x080fe20007f5e0ff */
[----:B------:R-:W0:Y:S01]  /*6d70*/  LDC R71, c[0x0][0x248] ;  /* 0x00009200ff477b82 */ /* 0x000e220000000800 */
[-C--:B------:R-:W-:Y:S01]  /*6d80*/  LEA.HI.X.SX32 R5, R3, R121.reuse, 0x1, P0 ;  /* 0x0000007903057211 */ /* 0x080fe200000f0eff */
[C---:B------:R-:W-:Y:S01]  /*6d90*/  IMAD R3, R0.reuse, 0x43, RZ ;  /* 0x0000004300037824 */ /* 0x040fe200078e02ff */
[-C--:B------:R-:W-:Y:S01]  /*6da0*/  IADD3 R220, P0, R31, R120.reuse, RZ ;  /* 0x000000781fdc7210 */ /* 0x080fe20007f1e0ff */
[----:B------:R3:W-:Y:S01]  /*6db0*/  STS.U16 [R8+0x5900], R188 ;  /* 0x005900bc08007388 */ /* 0x0007e20000000400 */
[-C--:B------:R-:W-:Y:S02]  /*6dc0*/  LEA.HI.X.SX32 R213, R11, R121.reuse, 0x1, P2 ;  /* 0x000000790bd57211 */ /* 0x080fe400010f0eff */
[-C--:B------:R-:W-:Y:S01]  /*6dd0*/  IADD3 R216, P2, R21, R120.reuse, RZ ;  /* 0x0000007815d87210 */ /* 0x080fe20007f5e0ff */
[----:B------:R-:W-:Y:S01]  /*6de0*/  STS.U16 [R8+0x100], R148 ;  /* 0x0001009408007388 */ /* 0x000fe20000000400 */
[----:B------:R-:W-:Y:S01]  /*6df0*/  LEA.HI.X.SX32 R221, R3, R121, 0x1, P0 ;  /* 0x0000007903dd7211 */ /* 0x000fe200000f0eff */
[C---:B------:R-:W-:Y:S01]  /*6e00*/  IMAD R3, R0.reuse, 0x4f, RZ ;  /* 0x0000004f00037824 */ /* 0x040fe200078e02ff */
[----:B------:R-:W0:Y:S01]  /*6e10*/  LDC R90, c[0x0][0x248] ;  /* 0x00009200ff5a7b82 */ /* 0x000e220000000800 */
[----:B------:R-:W-:Y:S01]  /*6e20*/  STS.U16 [R8+0x10100], R149 ;  /* 0x0101009508007388 */ /* 0x000fe20000000400 */
[----:B---3--:R-:W-:Y:S01]  /*6e30*/  IADD3 R188, P1, R11, R120, RZ ;  /* 0x000000780bbc7210 */ /* 0x008fe20007f3e0ff */
[----:B------:R-:W-:-:S02]  /*6e40*/  IMAD R11, R0, 0x4b, RZ ;  /* 0x0000004b000b7824 */ /* 0x000fc400078e02ff */
[----:B------:R-:W-:Y:S03]  /*6e50*/  STS.U16 [R8+0x10900], R150 ;  /* 0x0109009608007388 */ /* 0x000fe60000000400 */
[----:B------:R-:W3:Y:S01]  /*6e60*/  LDC R91, c[0x0][0x248] ;  /* 0x00009200ff5b7b82 */ /* 0x000ee20000000800 */
[----:B------:R-:W-:Y:S04]  /*6e70*/  STS.U16 [R8+0x10d00], R151 ;  /* 0x010d009708007388 */ /* 0x000fe80000000400 */
[----:B------:R-:W-:Y:S03]  /*6e80*/  STS.U16 [R8+0x11100], R153 ;  /* 0x0111009908007388 */ /* 0x000fe60000000400 */
[----:B------:R-:W3:Y:S01]  /*6e90*/  LDC R133, c[0x0][0x248] ;  /* 0x00009200ff857b82 */ /* 0x000ee20000000800 */
[----:B------:R-:W-:Y:S04]  /*6ea0*/  STS.U16 [R8+0x11500], R154 ;  /* 0x0115009a08007388 */ /* 0x000fe80000000400 */
[----:B------:R-:W-:Y:S01]  /*6eb0*/  STS.U16 [R8+0x11900], R155 ;  /* 0x0119009b08007388 */ /* 0x000fe20000000400 */
[----:B------:R-:W-:-:S02]  /*6ec0*/  IMAD R61, R49, 0x216, RZ ;  /* 0x00000216313d7824 */ /* 0x000fc400078e02ff */
[----:B------:R-:W-:Y:S01]  /*6ed0*/  IMAD R59, R59, 0x21a, RZ ;  /* 0x0000021a3b3b7824 */ /* 0x000fe200078e02ff */
[----:B------:R-:W-:Y:S01]  /*6ee0*/  STS.U16 [R8+0x11d00], R157 ;  /* 0x011d009d08007388 */ /* 0x000fe20000000400 */
[----:B------:R-:W-:Y:S01]  /*6ef0*/  IMAD R63, R46, 0x226, RZ ;  /* 0x000002262e3f7824 */ /* 0x000fe200078e02ff */
[----:B------:R-:W4:Y:S02]  /*6f00*/  LDC R64, c[0x0][0x248] ;  /* 0x00009200ff407b82 */ /* 0x000f240000000800 */
[----:B------:R-:W-:Y:S04]  /*6f10*/  STS.U16 [R8+0x12100], R159 ;  /* 0x0121009f08007388 */ /* 0x000fe80000000400 */
        /* <DEDUP_REMOVED lines=8> */
[----:B------:R-:W-:Y:S02]  /*6fa0*/  STS.U16 [R8+0x13500], R166 ;  /* 0x013500a608007388 */ /* 0x000fe40000000400 */
        /* <DEDUP_REMOVED lines=41> */
[----:B------:R-:W-:Y:S01]  /*7240*/  STS.U16 [R8+0x3d00], R29 ;  /* 0x003d001d08007388 */ /* 0x000fe20000000400 */
[----:B-1----:R-:W-:-:S03]  /*7250*/  IMAD R33, R0, 0x8e, RZ ;  /* 0x0000008e00217824 */ /* 0x002fc600078e02ff */
        /* <DEDUP_REMOVED lines=13> */
[----:B------:R5:W-:Y:S04]  /*7330*/  STS.U16 [R8+0x17d00], R124 ;  /* 0x017d007c08007388 */ /* 0x000be80000000400 */
[----:B------:R2:W-:Y:S01]  /*7340*/  STS.U16 [R8+0x4100], R24 ;  /* 0x0041001808007388 */ /* 0x0005e20000000400 */
[-C--:B-1----:R-:W-:Y:S01]  /*7350*/  LEA.HI.X.SX32 R189, R9, R121.reuse, 0x1, P1 ;  /* 0x0000007909bd7211 */ /* 0x082fe200008f0eff */
[----:B------:R-:W1:Y:S02]  /*7360*/  LDC R43, c[0x0][0x248] ;  /* 0x00009200ff2b7b82 */ /* 0x000e640000000800 */
[----:B------:R-:W-:Y:S04]  /*7370*/  STS.U16 [R2+0x180], R162 ;  /* 0x000180a202007388 */ /* 0x000fe80000000400 */
[----:B------:R-:W-:Y:S01]  /*7380*/  STS.U16 [R2+0x580], R160 ;  /* 0x000580a002007388 */ /* 0x000fe20000000400 */
[----:B------:R-:W-:Y:S01]  /*7390*/  LEA.HI.X.SX32 R217, R11, R121, 0x1, P2 ;  /* 0x000000790bd97211 */ /* 0x000fe200010f0eff */
[----:B------:R-:W0:Y:S02]  /*73a0*/  LDC R42, c[0x0][0x248] ;  /* 0x00009200ff2a7b82 */ /* 0x000e240000000800 */
[----:B------:R-:W-:Y:S04]  /*73b0*/  STS.U16 [R2+0x980], R158 ;  /* 0x0009809e02007388 */ /* 0x000fe80000000400 */
[----:B------:R-:W-:Y:S01]  /*73c0*/  STS.U16 [R2+0xd80], R156 ;  /* 0x000d809c02007388 */ /* 0x000fe20000000400 */
[C---:B------:R-:W-:Y:S01]  /*73d0*/  IMAD R37, R0.reuse, 0x106, RZ ;  /* 0x0000010600257824 */ /* 0x040fe200078e02ff */
[----:B-----5:R-:W5:Y:S02]  /*73e0*/  LDC R124, c[0x0][0x248] ;  /* 0x00009200ff7c7b82 */ /* 0x020f640000000800 */
[----:B------:R-:W-:Y:S04]  /*73f0*/  STS.U16 [R2+0x1180], R152 ;  /* 0x0011809802007388 */ /* 0x000fe80000000400 */
[----:B------:R-:W-:Y:S01]  /*7400*/  STS.U16 [R2+0x1580], R146 ;  /* 0x0015809202007388 */ /* 0x000fe20000000400 */
[----:B------:R-:W-:Y:S01]  /*7410*/  IMAD R73, R73, 0x16c, RZ ;  /* 0x0000016c49497824 */ /* 0x000fe200078e02ff */
[----:B------:R-:W4:Y:S02]  /*7420*/  LDC R128, c[0x0][0x248] ;  /* 0x00009200ff807b82 */ /* 0x000f240000000800 */
[----:B------:R3:W-:Y:S04]  /*7430*/  STS.U16 [R2+0x1980], R23 ;  /* 0x0019801702007388 */ /* 0x0007e80000000400 */
[----:B------:R4:W-:Y:S01]  /*7440*/  STS.U16 [R2+0x1d80], R22 ;  /* 0x001d801602007388 */ /* 0x0009e20000000400 */
[C---:B------:R-:W-:Y:S01]  /*7450*/  IMAD R9, R0.reuse, 0x47, RZ ;  /* 0x0000004700097824 */ /* 0x040fe200078e02ff */
[----:B--2---:R-:W2:Y:S02]  /*7460*/  LDC R8, c[0x0][0x248] ;  /* 0x00009200ff087b82 */ /* 0x004ea40000000800 */
[----:B------:R3:W2:Y:S01]  /*7470*/  LDG.E.U16 R29, desc[UR60][R6.64] ;  /* 0x0000003c061d7981 */ /* 0x0006a2000c1e1500 */
[----:B------:R-:W-:Y:S01]  /*7480*/  IADD3 R218, P1, R33, R120, RZ ;  /* 0x0000007821da7210 */ /* 0x000fe20007f3e0ff */
[----:B------:R-:W-:-:S02]  /*7490*/  IMAD R11, R0, 0xae, RZ ;  /* 0x000000ae000b7824 */ /* 0x000fc400078e02ff */
[----:B------:R1:W2:Y:S01]  /*74a0*/  LDG.E.U16 R28, desc[UR60][R212.64] ;  /* 0x0000003cd41c7981 */ /* 0x0002a2000c1e1500 */
[----:B------:R-:W-:Y:S01]  /*74b0*/  IMAD R72, R72, 0x16e, RZ ;  /* 0x0000016e48487824 */ /* 0x000fe200078e02ff */
[----:B------:R-:W4:Y:S02]  /*74c0*/  LDC R229, c[0x0][0x248] ;  /* 0x00009200ffe57b82 */ /* 0x000f240000000800 */
[----:B------:R1:W2:Y:S01]  /*74d0*/  LDG.E.U16 R222, desc[UR60][R4.64] ;  /* 0x0000003c04de7981 */ /* 0x0002a2000c1e1500 */
[-C--:B---3--:R-:W-:Y:S01]  /*74e0*/  IADD3 R6, P0, R15, R120.reuse, RZ ;  /* 0x000000780f067210 */ /* 0x088fe20007f1e0ff */
[C---:B------:R-:W-:Y:S02]  /*74f0*/  IMAD R23, R0.reuse, 0x73, RZ ;  /* 0x0000007300177824 */ /* 0x040fe400078e02ff */
[----:B------:R3:W2:Y:S01]  /*7500*/  LDG.E.U16 R220, desc[UR60][R220.64] ;  /* 0x0000003cdcdc7981 */ /* 0x0006a2000c1e1500 */
[-C--:B------:R-:W-:Y:S01]  /*7510*/  LEA.HI.X.SX32 R7, R3, R121.reuse, 0x1, P0 ;  /* 0x0000007903077211 */ /* 0x080fe200000f0eff */
[C---:B------:R-:W-:Y:S01]  /*7520*/  IMAD R3, R0.reuse, 0x53, RZ ;  /* 0x0000005300037824 */ /* 0x040fe200078e02ff */
[-C--:B-1----:R-:W-:Y:S01]  /*7530*/  IADD3 R212, P0, R13, R120.reuse, RZ ;  /* 0x000000780dd47210 */ /* 0x082fe20007f1e0ff */
[----:B------:R-:W-:Y:S01]  /*7540*/  IMAD R43, R43, 0x116, RZ ;  /* 0x000001162b2b7824 */ /* 0x000fe200078e02ff */
[-C--:B------:R-:W-:Y:S01]  /*7550*/  LEA.HI.X.SX32 R219, R9, R121.reuse, 0x1, P1 ;  /* 0x0000007909db7211 */ /* 0x080fe200008f0eff */
[C---:B------:R-:W-:Y:S01]  /*7560*/  IMAD R5, R0.reuse, 0x57, RZ ;  /* 0x0000005700057824 */ /* 0x040fe200078e02ff */
[-C--:B------:R-:W-:Y:S01]  /*7570*/  IADD3 R210, P1, R11, R120.reuse, RZ ;  /* 0x000000780bd27210 */ /* 0x080fe20007f3e0ff */
[C---:B------:R-:W-:Y:S01]  /*7580*/  IMAD R4, R0.reuse, 0xbe, RZ ;  /* 0x000000be00047824 */ /* 0x040fe200078e02ff */
[----:B------:R1:W2:Y:S01]  /*7590*/  LDG.E.U16 R214, desc[UR60][R6.64] ;  /* 0x0000003c06d67981 */ /* 0x0002a2000c1e1500 */
[C---:B------:R-:W-:Y:S01]  /*75a0*/  IMAD R9, R0.reuse, 0xb6, RZ ;  /* 0x000000b600097824 */ /* 0x040fe200078e02ff */
[-C--:B------:R-:W-:Y:S01]  /*75b0*/  LEA.HI.X.SX32 R213, R3, R121.reuse, 0x1, P0 ;  /* 0x0000007903d57211 */ /* 0x080fe200000f0eff */
[----:B------:R-:W-:Y:S01]  /*75c0*/  IMAD R3, R0, 0x5f, RZ ;  /* 0x0000005f00037824 */ /* 0x000fe200078e02ff */
[-C--:B------:R-:W-:Y:S01]  /*75d0*/  IADD3 R206, P0, R4, R120.reuse, RZ ;  /* 0x0000007804ce7210 */ /* 0x080fe20007f1e0ff */
[----:B0-----:R-:W-:Y:S01]  /*75e0*/  IMAD R42, R42, 0x10e, RZ ;  /* 0x0000010e2a2a7824 */ /* 0x001fe200078e02ff */
[-C--:B------:R-:W-:Y:S01]  /*75f0*/  LEA.HI.X.SX32 R211, R5, R121.reuse, 0x1, P1 ;  /* 0x0000007905d37211 */ /* 0x080fe200008f0eff */
[C---:B------:R-:W-:Y:S01]  /*7600*/  IMAD R5, R0.reuse, 0xc6, RZ ;  /* 0x000000c600057824 */ /* 0x040fe200078e02ff */
[-C--:B------:R-:W-:Y:S01]  /*7610*/  IADD3 R208, P2, R9, R120.reuse, RZ ;  /* 0x0000007809d07210 */ /* 0x080fe20007f5e0ff */
[----:B------:R-:W-:Y:S01]  /*7620*/  IMAD R109, R109, 0x17e, RZ ;  /* 0x0000017e6d6d7824 */ /* 0x000fe200078e02ff */
[----:B---3--:R-:W0:Y:S01]  /*7630*/  LDC R221, c[0x0][0x248] ;  /* 0x00009200ffdd7b82 */ /* 0x008e220000000800 */
[C---:B-1----:R-:W-:Y:S01]  /*7640*/  IMAD R7, R0.reuse, 0xce, RZ ;  /* 0x000000ce00077824 */ /* 0x042fe200078e02ff */
[-C--:B------:R-:W-:Y:S01]  /*7650*/  LEA.HI.X.SX32 R207, R3, R121.reuse, 0x1, P0 ;  /* 0x0000007903cf7211 */ /* 0x080fe200000f0eff */
[C---:B------:R-:W-:Y:S01]  /*7660*/  IMAD R3, R0.reuse, 0x63, RZ ;  /* 0x0000006300037824 */ /* 0x040fe200078e02ff */
[-C--:B------:R-:W-:Y:S01]  /*7670*/  LEA.HI.X.SX32 R209, R17, R121.reuse, 0x1, P2 ;  /* 0x0000007911d17211 */ /* 0x080fe200010f0eff */
[C---:B------:R-:W-:Y:S01]  /*7680*/  IMAD R17, R0.reuse, 0x67, RZ ;  /* 0x0000006700117824 */ /* 0x040fe200078e02ff */
[-C--:B------:R-:W-:Y:S01]  /*7690*/  IADD3 R204, P0, R5, R120.reuse, RZ ;  /* 0x0000007805cc7210 */ /* 0x080fe20007f1e0ff */
[----:B------:R-:W-:Y:S01]  /*76a0*/  IMAD R71, R71, 0x166, RZ ;  /* 0x0000016647477824 */ /* 0x000fe200078e02ff */
[-C--:B------:R-:W-:Y:S01]  /*76b0*/  IADD3 R202, P1, R7, R120.reuse, RZ ;  /* 0x0000007807ca7210 */ /* 0x080fe20007f3e0ff */
[----:B------:R-:W1:Y:S01]  /*76c0*/  LDC R6, c[0x0][0x248] ;  /* 0x00009200ff067b82 */ /* 0x000e620000000800 */
[-C--:B------:R-:W-:Y:S01]  /*76d0*/  LEA.HI.X.SX32 R205, R3, R121.reuse, 0x1, P0 ;  /* 0x0000007903cd7211 */ /* 0x080fe200000f0eff */
[C---:B------:R-:W-:Y:S01]  /*76e0*/  IMAD R3, R0.reuse, 0x6f, RZ ;  /* 0x0000006f00037824 */ /* 0x040fe200078e02ff */
[-C--:B------:R-:W-:Y:S01]  /*76f0*/  LEA.HI.X.SX32 R203, R17, R121.reuse, 0x1, P1 ;  /* 0x0000007911cb7211 */ /* 0x080fe200008f0eff */
[----:B------:R-:W-:Y:S01]  /*7700*/  IMAD R17, R0, 0xe6, RZ ;  /* 0x000000e600117824 */ /* 0x000fe200078e02ff */
[-C--:B------:R-:W-:Y:S01]  /*7710*/  IADD3 R198, P0, R16, R120.reuse, RZ ;  /* 0x0000007810c67210 */ /* 0x080fe20007f1e0ff */
[----:B------:R-:W-:Y:S01]  /*7720*/  IMAD R90, R90, 0x176, RZ ;  /* 0x000001765a5a7824 */ /* 0x000fe200078e02ff */
[-C--:B------:R-:W-:Y:S01]  /*7730*/  IADD3 R200, P2, R14, R120.reuse, RZ ;  /* 0x000000780ec87210 */ /* 0x080fe20007f5e0ff */
[----:B-----5:R-:W-:Y:S01]  /*7740*/  IMAD R124, R124, 0x186, RZ ;  /* 0x000001867c7c7824 */ /* 0x020fe200078e02ff */
[-C--:B------:R-:W-:Y:S01]  /*7750*/  LEA.HI.X.SX32 R199, R3, R121.reuse, 0x1, P0 ;  /* 0x0000007903c77211 */ /* 0x080fe200000f0eff */
[----:B------:R-:W-:Y:S01]  /*7760*/  IMAD R3, R0, 0xfe, RZ ;  /* 0x000000fe00037824 */ /* 0x000fe200078e02ff */
[-C--:B------:R-:W-:Y:S01]  /*7770*/  IADD3 R196, P0, R17, R120.reuse, RZ ;  /* 0x0000007811c47210 */ /* 0x080fe20007f1e0ff */
[----:B------:R-:W-:Y:S01]  /*7780*/  IMAD R91, R91, 0x17c, RZ ;  /* 0x0000017c5b5b7824 */ /* 0x000fe200078e02ff */
[-C--:B------:R-:W-:Y:S01]  /*7790*/  LEA.HI.X.SX32 R201, R19, R121.reuse, 0x1, P2 ;  /* 0x0000007913c97211 */ /* 0x080fe200010f0eff */
[----:B----4-:R-:W-:Y:S01]  /*77a0*/  IMAD R128, R128, 0x18e, RZ ;  /* 0x0000018e80807824 */ /* 0x010fe200078e02ff */
[-C--:B------:R-:W-:Y:S01]  /*77b0*/  LEA.HI.X.SX32 R197, R23, R121.reuse, 0x1, P0 ;  /* 0x0000007917c57211 */ /* 0x080fe200000f0eff */
[C---:B------:R-:W-:Y:S01]  /*77c0*/  IMAD R23, R0.reuse, 0x7f, RZ ;  /* 0x0000007f00177824 */ /* 0x040fe200078e02ff */
[-C--:B------:R-:W-:Y:S01]  /*77d0*/  IADD3 R186, P0, R3, R120.reuse, RZ ;  /* 0x0000007803ba7210 */ /* 0x080fe20007f1e0ff */
[----:B------:R-:W-:Y:S01]  /*77e0*/  IMAD R19, R0, 0xee, RZ ;  /* 0x000000ee00137824 */ /* 0x000fe200078e02ff */
[-C--:B------:R-:W-:Y:S01]  /*77f0*/  IADD3 R190, P2, R18, R120.reuse, RZ ;  /* 0x0000007812be7210 */ /* 0x080fe20007f5e0ff */
[----:B------:R3:W4:Y:S01]  /*7800*/  LDG.E.U16 R188, desc[UR60][R188.64] ;  /* 0x0000003cbcbc7981 */ /* 0x000722000c1e1500 */
[----:B------:R-:W-:Y:S01]  /*7810*/  LEA.HI.X.SX32 R187, R23, R121, 0x1, P0 ;  /* 0x0000007917bb7211 */ /* 0x000fe200000f0eff */
[----:B------:R-:W-:Y:S01]  /*7820*/  IMAD R133, R133, 0x19c, RZ ;  /* 0x0000019c85857824 */ /* 0x000fe200078e02ff */
[----:B------:R-:W-:Y:S01]  /*7830*/  SHF.L.U32 R23, R0, 0x2, RZ ;  /* 0x0000000200177819 */ /* 0x000fe200000006ff */
[----:B------:R-:W5:Y:S01]  /*7840*/  LDC R235, c[0x0][0x248] ;  /* 0x00009200ffeb7b82 */ /* 0x000f620000000800 */
[-C--:B------:R-:W-:Y:S01]  /*7850*/  LEA R224, P0, R225, R120.reuse, 0x3 ;  /* 0x00000078e1e07211 */ /* 0x080fe200078018ff */
[----:B------:R0:W4:Y:S01]  /*7860*/  LDG.E.U16 R236, desc[UR60][R236.64] ;  /* 0x0000003cecec7981 */ /* 0x000122000c1e1500 */
[----:B------:R-:W-:-:S02]  /*7870*/  IADD3 R192, P1, R19, R120, RZ ;  /* 0x0000007813c07210 */ /* 0x000fc40007f3e0ff */
[-C--:B------:R-:W-:Y:S01]  /*7880*/  LEA.HI.X.SX32 R225, R23, R121.reuse, 0x1, P0 ;  /* 0x0000007917e17211 */ /* 0x080fe200000f0eff */
[C---:B------:R-:W-:Y:S01]  /*7890*/  IMAD R23, R0.reuse, 0x8b, RZ ;  /* 0x0000008b00177824 */ /* 0x040fe200078e02ff */
[-C--:B------:R-:W-:Y:S01]  /*78a0*/  LEA.HI.X.SX32 R193, R25, R121.reuse, 0x1, P1 ;  /* 0x0000007919c17211 */ /* 0x080fe200008f0eff */
[----:B---3--:R-:W3:Y:S01]  /*78b0*/  LDC R189, c[0x0][0x248] ;  /* 0x00009200ffbd7b82 */ /* 0x008ee20000000800 */
[-C--:B------:R-:W-:Y:S01]  /*78c0*/  IADD3 R178, P0, R43, R120.reuse, RZ ;  /* 0x000000782bb27210 */ /* 0x080fe20007f1e0ff */
[C---:B------:R-:W-:Y:S01]  /*78d0*/  IMAD R25, R0.reuse, 0x83, RZ ;  /* 0x0000008300197824 */ /* 0x040fe200078e02ff */
[-C--:B------:R-:W-:Y:S01]  /*78e0*/  IADD3 R184, P1, R37, R120.reuse, RZ ;  /* 0x0000007825b87210 */ /* 0x080fe20007f3e0ff */
[----:B------:R1:W4:Y:S01]  /*78f0*/  LDG.E.U16 R192, desc[UR60][R192.64] ;  /* 0x0000003cc0c07981 */ /* 0x000322000c1e1500 */
[-C--:B------:R-:W-:Y:S01]  /*7900*/  LEA.HI.X.SX32 R179, R23, R121.reuse, 0x1, P0 ;  /* 0x0000007917b37211 */ /* 0x080fe200000f0eff */
[----:B------:R-:W-:Y:S01]  /*7910*/  IMAD R23, R0, 0x93, RZ ;  /* 0x0000009300177824 */ /* 0x000fe200078e02ff */
[-C--:B------:R-:W-:Y:S01]  /*7920*/  IADD3 R172, P0, R50, R120.reuse, RZ ;  /* 0x0000007832ac7210 */ /* 0x080fe20007f1e0ff */
[----:B0-----:R-:W0:Y:S01]  /*7930*/  LDC R237, c[0x0][0x248] ;  /* 0x00009200ffed7b82 */ /* 0x001e220000000800 */
[-C--:B------:R-:W-:Y:S01]  /*7940*/  LEA.HI.X.SX32 R185, R25, R121.reuse, 0x1, P1 ;  /* 0x0000007919b97211 */ /* 0x080fe200008f0eff */
[C---:B------:R-:W-:Y:S01]  /*7950*/  IMAD R25, R0.reuse, 0x87, RZ ;  /* 0x0000008700197824 */ /* 0x040fe200078e02ff */
[----:B------:R-:W-:Y:S01]  /*7960*/  LEA.HI.X.SX32 R191, R27, R121, 0x1, P2 ;  /* 0x000000791bbf7211 */ /* 0x000fe200010f0eff */
[----:B------:R-:W4:Y:S01]  /*7970*/  LDG.E.U16 R230, desc[UR60][R230.64] ;  /* 0x0000003ce6e67981 */ /* 0x000f22000c1e1500 */
[----:B-1----:R-:W-:Y:S01]  /*7980*/  IMAD R193, R0, 0x10c, RZ ;  /* 0x0000010c00c17824 */ /* 0x002fe200078e02ff */
[----:B------:R-:W-:-:S02]  /*7990*/  IADD3 R180, P1, R42, R120, RZ ;  /* 0x000000782ab47210 */ /* 0x000fc40007f3e0ff */
[----:B------:R1:W4:Y:S01]  /*79a0*/  LDG.E.U16 R190, desc[UR60][R190.64] ;  /* 0x0000003cbebe7981 */ /* 0x000322000c1e1500 */
[-C--:B------:R-:W-:Y:S01]  /*79b0*/  LEA.HI.X.SX32 R173, R23, R121.reuse, 0x1, P0 ;  /* 0x0000007917ad7211 */ /* 0x080fe200000f0eff */
[----:B------:R-:W2:Y:S01]  /*79c0*/  LDC R35, c[0x0][0x248] ;  /* 0x00009200ff237b82 */ /* 0x000ea20000000800 */
[-C--:B------:R-:W-:Y:S01]  /*79d0*/  IADD3 R182, P2, R193, R120.reuse, RZ ;  /* 0x00000078c1b67210 */ /* 0x080fe20007f5e0ff */
[----:B------:R5:W4:Y:S01]  /*79e0*/  LDG.E.U16 R242, desc[UR60][R242.64] ;  /* 0x0000003cf2f27981 */ /* 0x000b22000c1e1500 */
[-C--:B------:R-:W-:Y:S02]  /*79f0*/  IADD3 R170, P0, R51, R120.reuse, RZ ;  /* 0x0000007833aa7210 */ /* 0x080fe40007f1e0ff */
[-C--:B------:R-:W-:Y:S01]  /*7a00*/  LEA.HI.X.SX32 R181, R25, R121.reuse, 0x1, P1 ;  /* 0x0000007919b57211 */ /* 0x080fe200008f0eff */
[C---:B------:R-:W-:Y:S01]  /*7a10*/  IMAD R25, R0.reuse, 0x8f, RZ ;  /* 0x0000008f00197824 */ /* 0x040fe200078e02ff */
[-C--:B------:R-:W-:Y:S01]  /*7a20*/  LEA.HI.X.SX32 R183, R31, R121.reuse, 0x1, P2 ;  /* 0x000000791fb77211 */ /* 0x080fe200010f0eff */
[----:B------:R-:W-:Y:S01]  /*7a30*/  IMAD R23, R0, 0x97, RZ ;  /* 0x0000009700177824 */ /* 0x000fe200078e02ff */
[----:B------:R-:W-:Y:S01]  /*7a40*/  LEA.HI.X.SX32 R171, R21, R121, 0x1, P0 ;  /* 0x0000007915ab7211 */ /* 0x000fe200000f0eff */
[----:B-1----:R-:W1:Y:S01]  /*7a50*/  LDC R191, c[0x0][0x248] ;  /* 0x00009200ffbf7b82 */ /* 0x002e620000000800 */
[-C--:B------:R-:W-:Y:S01]  /*7a60*/  IADD3 R174, P2, R45, R120.reuse, RZ ;  /* 0x000000782dae7210 */ /* 0x080fe20007f5e0ff */
[----:B------:R-:W-:Y:S01]  /*7a70*/  IMAD R221, R221, 0x1be, RZ ;  /* 0x000001bedddd7824 */ /* 0x000fe200078e02ff */
[-C--:B------:R-:W-:Y:S01]  /*7a80*/  IADD3 R164, P0, R55, R120.reuse, RZ ;  /* 0x0000007837a47210 */ /* 0x080fe20007f1e0ff */
[----:B------:R3:W4:Y:S01]  /*7a90*/  LDG.E.U16 R232, desc[UR60][R232.64] ;  /* 0x0000003ce8e87981 */ /* 0x000722000c1e1500 */
[----:B------:R-:W-:-:S02]  /*7aa0*/  IADD3 R176, P1, R44, R120, RZ ;  /* 0x000000782cb07210 */ /* 0x000fc40007f3e0ff */
[-C--:B------:R-:W-:Y:S01]  /*7ab0*/  LEA.HI.X.SX32 R175, R25, R121.reuse, 0x1, P2 ;  /* 0x0000007919af7211 */ /* 0x080fe200010f0eff */
[C---:B------:R-:W-:Y:S01]  /*7ac0*/  IMAD R25, R0.reuse, 0x9b, RZ ;  /* 0x0000009b00197824 */ /* 0x040fe200078e02ff */
[-C--:B------:R-:W-:Y:S01]  /*7ad0*/  LEA.HI.X.SX32 R165, R15, R121.reuse, 0x1, P0 ;  /* 0x000000790fa57211 */ /* 0x080fe200000f0eff */
[C---:B------:R-:W-:Y:S01]  /*7ae0*/  IMAD R15, R0.reuse, 0x9f, RZ ;  /* 0x0000009f000f7824 */ /* 0x040fe200078e02ff */
[-C--:B------:R-:W-:Y:S01]  /*7af0*/  LEA.HI.X.SX32 R177, R33, R121.reuse, 0x1, P1 ;  /* 0x0000007921b17211 */ /* 0x080fe200008f0eff */
[----:B------:R-:W-:Y:S01]  /*7b00*/  IMAD R21, R0, 0xa3, RZ ;  /* 0x000000a300157824 */ /* 0x000fe200078e02ff */
[-C--:B------:R-:W-:Y:S01]  /*7b10*/  IADD3 R168, P1, R52, R120.reuse, RZ ;  /* 0x0000007834a87210 */ /* 0x080fe20007f3e0ff */
[----:B------:R-:W2:Y:S01]  /*7b20*/  LDC R231, c[0x0][0x248] ;  /* 0x00009200ffe77b82 */ /* 0x000ea20000000800 */
[-C--:B------:R-:W-:Y:S01]  /*7b30*/  IADD3 R166, P2, R53, R120.reuse, RZ ;  /* 0x0000007835a67210 */ /* 0x080fe20007f5e0ff */
[----:B------:R-:W-:Y:S01]  /*7b40*/  IMAD R229, R229, 0x1c6, RZ ;  /* 0x000001c6e5e57824 */ /* 0x000fe200078e02ff */
[----:B------:R-:W-:Y:S01]  /*7b50*/  IADD3 R162, P0, R54, R120, RZ ;  /* 0x0000007836a27210 */ /* 0x000fe20007f1e0ff */
[----:B------:R-:W4:Y:S01]  /*7b60*/  LDG.E.U16 R198, desc[UR60][R198.64] ;  /* 0x0000003cc6c67981 */ /* 0x000f22000c1e1500 */
[----:B------:R-:W-:-:S02]  /*7b70*/  LEA.HI.X.SX32 R169, R23, R121, 0x1, P1 ;  /* 0x0000007917a97211 */ /* 0x000fc400008f0eff */
[-C--:B------:R-:W-:Y:S01]  /*7b80*/  LEA.HI.X.SX32 R167, R25, R121.reuse, 0x1, P2 ;  /* 0x0000007919a77211 */ /* 0x080fe200010f0eff */
[----:B-----5:R-:W5:Y:S01]  /*7b90*/  LDC R243, c[0x0][0x248] ;  /* 0x00009200fff37b82 */ /* 0x020f620000000800 */
[-C--:B------:R-:W-:Y:S01]  /*7ba0*/  LEA.HI.X.SX32 R163, R15, R121.reuse, 0x1, P0 ;  /* 0x000000790fa37211 */ /* 0x080fe200000f0eff */
[----:B------:R-:W-:Y:S01]  /*7bb0*/  IMAD R15, R0, 0xa7, RZ ;  /* 0x000000a7000f7824 */ /* 0x000fe200078e02ff */
[-C--:B------:R-:W-:Y:S01]  /*7bc0*/  IADD3 R160, P1, R56, R120.reuse, RZ ;  /* 0x0000007838a07210 */ /* 0x080fe20007f3e0ff */
[----:B------:R0:W4:Y:S01]  /*7bd0*/  LDG.E.U16 R166, desc[UR60][R166.64] ;  /* 0x0000003ca6a67981 */ /* 0x000122000c1e1500 */
[-C--:B------:R-:W-:Y:S02]  /*7be0*/  IADD3 R158, P2, R57, R120.reuse, RZ ;  /* 0x00000078399e7210 */ /* 0x080fe40007f5e0ff */
[-C--:B------:R-:W-:Y:S01]  /*7bf0*/  IADD3 R156, P0, R58, R120.reuse, RZ ;  /* 0x000000783a9c7210 */ /* 0x080fe20007f1e0ff */
[----:B---3--:R-:W3:Y:S01]  /*7c00*/  LDC R233, c[0x0][0x248] ;  /* 0x00009200ffe97b82 */ /* 0x008ee20000000800 */
[-C--:B------:R-:W-:Y:S01]  /*7c10*/  LEA.HI.X.SX32 R161, R21, R121.reuse, 0x1, P1 ;  /* 0x0000007915a17211 */ /* 0x080fe200008f0eff */
[----:B------:R-:W4:Y:S01]  /*7c20*/  LDG.E.U16 R240, desc[UR60][R240.64] ;  /* 0x0000003cf0f07981 */ /* 0x000f22000c1e1500 */
[-C--:B------:R-:W-:Y:S01]  /*7c30*/  LEA.HI.X.SX32 R159, R13, R121.reuse, 0x1, P2 ;  /* 0x000000790d9f7211 */ /* 0x080fe200010f0eff */
[C---:B------:R-:W-:Y:S01]  /*7c40*/  IMAD R13, R0.reuse, 0xab, RZ ;  /* 0x000000ab000d7824 */ /* 0x040fe200078e02ff */
[-C--:B------:R-:W-:Y:S01]  /*7c50*/  LEA.HI.X.SX32 R157, R15, R121.reuse, 0x1, P0 ;  /* 0x000000790f9d7211 */ /* 0x080fe200000f0eff */
[----:B------:R-:W-:Y:S01]  /*7c60*/  IMAD R21, R0, 0xb3, RZ ;  /* 0x000000b300157824 */ /* 0x000fe200078e02ff */
[-C--:B------:R-:W-:Y:S01]  /*7c70*/  IADD3 R152, P1, R69, R120.reuse, RZ ;  /* 0x0000007845987210 */ /* 0x080fe20007f3e0ff */
[----:B------:R1:W4:Y:S01]  /*7c80*/  LDG.E.U16 R160, desc[UR60][R160.64] ;  /* 0x0000003ca0a07981 */ /* 0x000322000c1e1500 */
[-C--:B------:R-:W-:Y:S01]  /*7c90*/  IADD3 R154, P0, R68, R120.reuse, RZ ;  /* 0x00000078449a7210 */ /* 0x080fe20007f1e0ff */
[C---:B------:R-:W-:Y:S01]  /*7ca0*/  IMAD R15, R0.reuse, 0xaf, RZ ;  /* 0x000000af000f7824 */ /* 0x040fe200078e02ff */
[-C--:B------:R-:W-:Y:S01]  /*7cb0*/  LEA.HI.X.SX32 R153, R11, R121.reuse, 0x1, P1 ;  /* 0x000000790b997211 */ /* 0x080fe200008f0eff */
[----:B0-----:R-:W0:Y:S01]  /*7cc0*/  LDC R167, c[0x0][0x248] ;  /* 0x00009200ffa77b82 */ /* 0x001e220000000800 */
[----:B------:R-:W-:Y:S01]  /*7cd0*/  LEA.HI.X.SX32 R155, R13, R121, 0x1, P0 ;  /* 0x000000790d9b7211 */ /* 0x000fe200000f0eff */
[----:B------:R-:W-:Y:S01]  /*7ce0*/  IMAD R25, R0, 0xe3, RZ ;  /* 0x000000e300197824 */ /* 0x000fe200078e02ff */
[-C--:B------:R-:W-:Y:S01]  /*7cf0*/  IADD3 R146, P1, R73, R120.reuse, RZ ;  /* 0x0000007849927210 */ /* 0x080fe20007f3e0ff */
[----:B------:R1:W4:Y:S01]  /*7d00*/  LDG.E.U16 R152, desc[UR60][R152.64] ;  /* 0x0000003c98987981 */ /* 0x000322000c1e1500 */
[----:B------:R-:W-:-:S02]  /*7d10*/  IADD3 R150, P0, R70, R120, RZ ;  /* 0x0000007846967210 */ /* 0x000fc40007f1e0ff */
[-C--:B------:R-:W-:Y:S01]  /*7d20*/  LEA.HI.X.SX32 R147, R9, R121.reuse, 0x1, P1 ;  /* 0x0000007909937211 */ /* 0x080fe200008f0eff */
[C---:B------:R-:W-:Y:S01]  /*7d30*/  IMAD R9, R0.reuse, 0xb7, RZ ;  /* 0x000000b700097824 */ /* 0x040fe200078e02ff */
[-C--:B------:R-:W-:Y:S01]  /*7d40*/  LEA.HI.X.SX32 R151, R15, R121.reuse, 0x1, P0 ;  /* 0x000000790f977211 */ /* 0x080fe200000f0eff */
[----:B------:R-:W-:Y:S01]  /*7d50*/  IMAD R11, R0, 0xbb, RZ ;  /* 0x000000bb000b7824 */ /* 0x000fe200078e02ff */
[-C--:B------:R-:W-:Y:S01]  /*7d60*/  IADD3 R144, P0, R72, R120.reuse, RZ ;  /* 0x0000007848907210 */ /* 0x080fe20007f1e0ff */
[----:B-1----:R-:W1:Y:S01]  /*7d70*/  LDC R161, c[0x0][0x248] ;  /* 0x00009200ffa17b82 */ /* 0x002e620000000800 */
[-C--:B------:R-:W-:Y:S01]  /*7d80*/  IADD3 R148, P2, R71, R120.reuse, RZ ;  /* 0x0000007847947210 */ /* 0x080fe20007f5e0ff */
[----:B------:R5:W4:Y:S01]  /*7d90*/  LDG.E.U16 R150, desc[UR60][R150.64] ;  /* 0x0000003c96967981 */ /* 0x000b22000c1e1500 */
[-C--:B------:R-:W-:Y:S01]  /*7da0*/  LEA.HI.X.SX32 R145, R9, R121.reuse, 0x1, P0 ;  /* 0x0000007909917211 */ /* 0x080fe200000f0eff */
[----:B------:R-:W-:Y:S02]  /*7db0*/  IMAD R189, R189, 0x1cc, RZ ;  /* 0x000001ccbdbd7824 */ /* 0x000fe400078e02ff */
[----:B------:R-:W-:Y:S01]  /*7dc0*/  IMAD R235, R235, 0x1ce, RZ ;  /* 0x000001ceebeb7824 */ /* 0x000fe200078e02ff */
[----:B------:R-:W4:Y:S01]  /*7dd0*/  LDG.E.U16 R238, desc[UR60][R238.64] ;  /* 0x0000003ceeee7981 */ /* 0x000f22000c1e1500 */
[----:B------:R-:W3:Y:S01]  /*7de0*/  LDC R153, c[0x0][0x248] ;  /* 0x00009200ff997b82 */ /* 0x000ee20000000800 */
[----:B------:R-:W-:Y:S01]  /*7df0*/  IMAD R9, R0, 0xbf, RZ ;  /* 0x000000bf00097824 */ /* 0x000fe200078e02ff */
[-C--:B------:R-:W-:Y:S01]  /*7e00*/  IADD3 R138, P0, R109, R120.reuse, RZ ;  /* 0x000000786d8a7210 */ /* 0x080fe20007f1e0ff */
[----:B------:R-:W-:Y:S01]  /*7e10*/  IMAD R191, R191, 0x1dc, RZ ;  /* 0x000001dcbfbf7824 */ /* 0x000fe200078e02ff */
[-C--:B------:R-:W-:Y:S01]  /*7e20*/  IADD3 R142, P1, R90, R120.reuse, RZ ;  /* 0x000000785a8e7210 */ /* 0x080fe20007f3e0ff */
[C---:B------:R-:W-:Y:S01]  /*7e30*/  IMAD R15, R0.reuse, 0xd3, RZ ;  /* 0x000000d3000f7824 */ /* 0x040fe200078e02ff */
[----:B------:R-:W4:Y:S02]  /*7e40*/  LDG.E.U16 R200, desc[UR60][R200.64] ;  /* 0x0000003cc8c87981 */ /* 0x000f24000c1e1500 */
[----:B-----5:R-:W5:Y:S01]  /*7e50*/  LDC R151, c[0x0][0x248] ;  /* 0x00009200ff977b82 */ /* 0x020f620000000800 */
[-C--:B------:R-:W-:Y:S01]  /*7e60*/  LEA.HI.X.SX32 R139, R9, R121.reuse, 0x1, P0 ;  /* 0x00000079098b7211 */ /* 0x080fe200000f0eff */
[----:B------:R-:W-:Y:S01]  /*7e70*/  IMAD R9, R0, 0xc3, RZ ;  /* 0x000000c300097824 */ /* 0x000fe200078e02ff */
[-C--:B------:R-:W-:Y:S01]  /*7e80*/  LEA.HI.X.SX32 R149, R21, R121.reuse, 0x1, P2 ;  /* 0x0000007915957211 */ /* 0x080fe200010f0eff */
[----:B0-----:R-:W-:Y:S01]  /*7e90*/  IMAD R167, R167, 0x1bc, RZ ;  /* 0x000001bca7a77824 */ /* 0x001fe200078e02ff */
[-C--:B------:R-:W-:Y:S01]  /*7ea0*/  LEA.HI.X.SX32 R143, R11, R121.reuse, 0x1, P1 ;  /* 0x000000790b8f7211 */ /* 0x080fe200008f0eff */
[----:B------:R-:W-:Y:S01]  /*7eb0*/  IMAD R237, R237, 0x1d6, RZ ;  /* 0x000001d6eded7824 */ /* 0x000fe200078e02ff */
[-C--:B------:R-:W-:Y:S01]  /*7ec0*/  IADD3 R136, P0, R124, R120.reuse, RZ ;  /* 0x000000787c887210 */ /* 0x080fe20007f1e0ff */
[----:B-1----:R-:W-:Y:S01]  /*7ed0*/  IMAD R161, R161, 0x1b6, RZ ;  /* 0x000001b6a1a17824 */ /* 0x002fe200078e02ff */
[-C--:B------:R-:W-:Y:S01]  /*7ee0*/  IADD3 R140, P2, R91, R120.reuse, RZ ;  /* 0x000000785b8c7210 */ /* 0x080fe20007f5e0ff */
[C---:B------:R-:W-:Y:S01]  /*7ef0*/  IMAD R11, R0.reuse, 0xc7, RZ ;  /* 0x000000c7000b7824 */ /* 0x040fe200078e02ff */
[-C--:B------:R-:W-:Y:S01]  /*7f00*/  IADD3 R134, P1, R125, R120.reuse, RZ ;  /* 0x000000787d867210 */ /* 0x080fe20007f3e0ff */
[----:B------:R2:W4:Y:S01]  /*7f10*/  LDG.E.U16 R142, desc[UR60][R142.64] ;  /* 0x0000003c8e8e7981 */ /* 0x000522000c1e1500 */
[-C--:B------:R-:W-:Y:S01]  /*7f20*/  LEA.HI.X.SX32 R137, R9, R121.reuse, 0x1, P0 ;  /* 0x0000007909897211 */ /* 0x080fe200000f0eff */
[----:B------:R-:W-:Y:S01]  /*7f30*/  IMAD R9, R0, 0xcb, RZ ;  /* 0x000000cb00097824 */ /* 0x000fe200078e02ff */
[-C--:B------:R-:W-:Y:S01]  /*7f40*/  LEA.HI.X.SX32 R141, R4, R121.reuse, 0x1, P2 ;  /* 0x00000079048d7211 */ /* 0x080fe200010f0eff */
[----:B---3--:R-:W-:Y:S01]  /*7f50*/  IMAD R153, R153, 0x1ac, RZ ;  /* 0x000001ac99997824 */ /* 0x008fe200078e02ff */
[-C--:B------:R-:W-:Y:S01]  /*7f60*/  LEA.HI.X.SX32 R135, R5, R121.reuse, 0x1, P1 ;  /* 0x0000007905877211 */ /* 0x080fe200008f0eff */
[----:B------:R-:W0:Y:S01]  /*7f70*/  LDC R199, c[0x0][0x248] ;  /* 0x00009200ffc77b82 */ /* 0x000e220000000800 */
[-C--:B------:R-:W-:Y:S01]  /*7f80*/  IADD3 R4, P2, R128, R120.reuse, RZ ;  /* 0x0000007880047210 */ /* 0x080fe20007f5e0ff */
[----:B------:R-:W-:Y:S01]  /*7f90*/  IMAD R33, R0, 0xeb, RZ ;  /* 0x000000eb00217824 */ /* 0x000fe200078e02ff */
[-C--:B------:R-:W-:Y:S01]  /*7fa0*/  IADD3 R26, P0, R130, R120.reuse, RZ ;  /* 0x00000078821a7210 */ /* 0x080fe20007f1e0ff */
[----:B------:R1:W3:Y:S01]  /*7fb0*/  LDG.E.U16 R134, desc[UR60][R134.64] ;  /* 0x0000003c86867981 */ /* 0x0002e2000c1e1500 */
[-C--:B------:R-:W-:Y:S01]  /*7fc0*/  LEA.HI.X.SX32 R5, R11, R121.reuse, 0x1, P2 ;  /* 0x000000790b057211 */ /* 0x080fe200010f0eff */
[----:B--2---:R-:W-:Y:S01]  /*7fd0*/  IMAD R143, R8, 0x1a6, RZ ;  /* 0x000001a6088f7824 */ /* 0x004fe200078e02ff */
[-C--:B------:R-:W-:Y:S01]  /*7fe0*/  LEA.HI.X.SX32 R27, R9, R121.reuse, 0x1, P0 ;  /* 0x00000079091b7211 */ /* 0x080fe200000f0eff */
[----:B-----5:R-:W-:Y:S01]  /*7ff0*/  IMAD R151, R151, 0x1ae, RZ ;  /* 0x000001ae97977824 */ /* 0x020fe200078e02ff */
[-C--:B------:R-:W-:Y:S01]  /*8000*/  IADD3 R10, P0, R133, R120.reuse, RZ ;  /* 0x00000078850a7210 */ /* 0x080fe20007f1e0ff */
[----:B------:R2:W5:Y:S01]  /*8010*/  LDG.E.U16 R13, desc[UR60][R4.64] ;  /* 0x0000003c040d7981 */ /* 0x000562000c1e1500 */
[----:B------:R-:W0:Y:S01]  /*8020*/  LDC R241, c[0x0][0x248] ;  /* 0x00009200fff17b82 */ /* 0x000e220000000800 */
[----:B-1----:R-:W-:Y:S01]  /*8030*/  IMAD R135, R6, 0x19e, RZ ;  /* 0x0000019e06877824 */ /* 0x002fe200078e02ff */
[-C--:B------:R-:W-:Y:S01]  /*8040*/  IADD3 R6, P2, R143, R120.reuse, RZ ;  /* 0x000000788f067210 */ /* 0x080fe20007f5e0ff */
[----:B------:R-:W-:Y:S01]  /*8050*/  IMAD R9, R0, 0xcf, RZ ;  /* 0x000000cf00097824 */ /* 0x000fe200078e02ff */
[----:B------:R-:W-:Y:S01]  /*8060*/  LEA.HI.X.SX32 R11, R7, R121, 0x1, P0 ;  /* 0x00000079070b7211 */ /* 0x000fe200000f0eff */
[----:B------:R-:W3:Y:S01]  /*8070*/  LDG.E.U16 R26, desc[UR60][R26.64] ;  /* 0x0000003c1a1a7981 */ /* 0x000ee2000c1e1500 */
[----:B------:R-:W-:-:S02]  /*8080*/  IADD3 R8, P1, R135, R120, RZ ;  /* 0x0000007887087210 */ /* 0x000fc40007f3e0ff */
[----:B------:R-:W1:Y:S01]  /*8090*/  LDC R239, c[0x0][0x248] ;  /* 0x00009200ffef7b82 */ /* 0x000e620000000800 */
[-C--:B--2---:R-:W-:Y:S01]  /*80a0*/  IADD3 R4, P0, R153, R120.reuse, RZ ;  /* 0x0000007899047210 */ /* 0x084fe20007f1e0ff */
[----:B------:R-:W2:Y:S01]  /*80b0*/  LDG.E.U16 R23, desc[UR60][R10.64] ;  /* 0x0000003c0a177981 */ /* 0x000ea2000c1e1500 */
[-C--:B------:R-:W-:Y:S01]  /*80c0*/  LEA.HI.X.SX32 R7, R15, R121.reuse, 0x1, P2 ;  /* 0x000000790f077211 */ /* 0x080fe200010f0eff */
[----:B------:R-:W-:Y:S01]  /*80d0*/  IMAD R15, R0, 0xd7, RZ ;  /* 0x000000d7000f7824 */ /* 0x000fe200078e02ff */
[-C--:B------:R-:W-:Y:S01]  /*80e0*/  LEA.HI.X.SX32 R9, R9, R121.reuse, 0x1, P1 ;  /* 0x0000007909097211 */ /* 0x080fe200008f0eff */
[----:B------:R-:W-:Y:S01]  /*80f0*/  IMAD R231, R231, 0x1de, RZ ;  /* 0x000001dee7e77824 */ /* 0x000fe200078e02ff */
[-C--:B------:R-:W-:Y:S01]  /*8100*/  LEA.HI.X.SX32 R5, R14, R121.reuse, 0x1, P0 ;  /* 0x000000790e057211 */ /* 0x080fe200000f0eff */
[----:B------:R0:W5:Y:S01]  /*8110*/  LDG.E.U16 R31, desc[UR60][R6.64] ;  /* 0x0000003c061f7981 */ /* 0x000162000c1e1500 */
[----:B------:R-:W-:Y:S01]  /*8120*/  IADD3 R14, P0, R151, R120, RZ ;  /* 0x00000078970e7210 */ /* 0x000fe20007f1e0ff */
[----:B------:R-:W1:Y:S02]  /*8130*/  LDC R201, c[0x0][0x248] ;  /* 0x00009200ffc97b82 */ /* 0x000e640000000800 */
[----:B------:R0:W2:Y:S01]  /*8140*/  LDG.E.U16 R11, desc[UR60][R8.64] ;  /* 0x0000003c080b7981 */ /* 0x0000a2000c1e1500 */
[----:B------:R-:W-:-:S03]  /*8150*/  LEA.HI.X.SX32 R15, R15, R121, 0x1, P0 ;  /* 0x000000790f0f7211 */ /* 0x000fc600000f0eff */
[----:B------:R0:W2:Y:S02]  /*8160*/  LDG.E.U16 R22, desc[UR60][R4.64] ;  /* 0x0000003c04167981 */ /* 0x0000a4000c1e1500 */
[C---:B0-----:R-:W-:Y:S01]  /*8170*/  IMAD R7, R0.reuse, 0xdb, RZ ;  /* 0x000000db00077824 */ /* 0x041fe200078e02ff */
[-C--:B------:R-:W-:Y:S01]  /*8180*/  IADD3 R6, P2, R167, R120.reuse, RZ ;  /* 0x00000078a7067210 */ /* 0x080fe20007f5e0ff */
[----:B------:R0:W2:Y:S01]  /*8190*/  LDG.E.U16 R10, desc[UR60][R14.64] ;  /* 0x0000003c0e0a7981 */ /* 0x0000a2000c1e1500 */
[----:B------:R-:W1:Y:S01]  /*81a0*/  LDC R38, c[0x0][0x248] ;  /* 0x00009200ff267b82 */ /* 0x000e620000000800 */
[-C--:B------:R-:W-:Y:S01]  /*81b0*/  IADD3 R8, P1, R161, R120.reuse, RZ ;  /* 0x00000078a1087210 */ /* 0x080fe20007f3e0ff */
[----:B------:R-:W-:Y:S01]  /*81c0*/  IMAD R243, R243, 0x1ee, RZ ;  /* 0x000001eef3f37824 */ /* 0x000fe200078e02ff */
[----:B------:R-:W3:Y:S01]  /*81d0*/  LDG.E.U16 R136, desc[UR60][R136.64] ;  /* 0x0000003c88887981 */ /* 0x000ee2000c1e1500 */
[----:B------:R-:W-:Y:S01]  /*81e0*/  IMAD R5, R0, 0xdf, RZ ;  /* 0x000000df00057824 */ /* 0x000fe200078e02ff */
[-C--:B------:R-:W-:Y:S01]  /*81f0*/  IADD3 R4, P0, R221, R120.reuse, RZ ;  /* 0x00000078dd047210 */ /* 0x080fe20007f1e0ff */
[----:B------:R-:W-:Y:S01]  /*8200*/  IMAD R132, R132, 0x184, RZ ;  /* 0x0000018484847824 */ /* 0x000fe200078e02ff */
[-C--:B------:R-:W-:Y:S01]  /*8210*/  LEA.HI.X.SX32 R9, R7, R121.reuse, 0x1, P1 ;  /* 0x0000007907097211 */ /* 0x080fe200008f0eff */
[----:B------:R-:W1:Y:S01]  /*8220*/  LDC R36, c[0x0][0x248] ;  /* 0x00009200ff247b82 */ /* 0x000e620000000800 */
[-C--:B------:R-:W-:Y:S01]  /*8230*/  LEA.HI.X.SX32 R7, R16, R121.reuse, 0x1, P2 ;  /* 0x0000007910077211 */ /* 0x080fe200010f0eff */
[----:B------:R-:W-:Y:S01]  /*8240*/  IMAD R233, R233, 0x1e6, RZ ;  /* 0x000001e6e9e97824 */ /* 0x000fe200078e02ff */
[-C--:B------:R-:W-:Y:S01]  /*8250*/  LEA.HI.X.SX32 R5, R5, R121.reuse, 0x1, P0 ;  /* 0x0000007905057211 */ /* 0x080fe200000f0eff */
[C---:B------:R-:W-:Y:S01]  /*8260*/  IMAD R27, R0.reuse, 0xe7, RZ ;  /* 0x000000e7001b7824 */ /* 0x040fe200078e02ff */
[-C--:B0-----:R-:W-:Y:S01]  /*8270*/  IADD3 R14, P0, R229, R120.reuse, RZ ;  /* 0x00000078e50e7210 */ /* 0x081fe20007f1e0ff */
[----:B------:R0:W2:Y:S01]  /*8280*/  LDG.E.U16 R21, desc[UR60][R6.64] ;  /* 0x0000003c06157981 */ /* 0x0000a2000c1e1500 */
[-C--:B------:R-:W-:Y:S01]  /*8290*/  IADD3 R16, P1, R189, R120.reuse, RZ ;  /* 0x00000078bd107210 */ /* 0x080fe20007f3e0ff */
[----:B------:R-:W-:Y:S01]  /*82a0*/  IMAD R199, R199, 0x1ec, RZ ;  /* 0x000001ecc7c77824 */ /* 0x000fe200078e02ff */
[-C--:B------:R-:W-:Y:S01]  /*82b0*/  LEA.HI.X.SX32 R15, R25, R121.reuse, 0x1, P0 ;  /* 0x00000079190f7211 */ /* 0x080fe200000f0eff */
[----:B------:R-:W2:Y:S01]  /*82c0*/  LDG.E.U16 R30, desc[UR60][R8.64] ;  /* 0x0000003c081e7981 */ /* 0x000ea2000c1e1500 */
[-C--:B------:R-:W-:Y:S01]  /*82d0*/  LEA.HI.X.SX32 R17, R17, R121.reuse, 0x1, P1 ;  /* 0x0000007911117211 */ /* 0x080fe200008f0eff */
[----:B------:R-:W-:Y:S01]  /*82e0*/  IMAD R241, R241, 0x1f6, RZ ;  /* 0x000001f6f1f17824 */ /* 0x000fe200078e02ff */
[-C--:B------:R-:W-:Y:S01]  /*82f0*/  IADD3 R32, P2, R237, R120.reuse, RZ ;  /* 0x00000078ed207210 */ /* 0x080fe20007f5e0ff */
[----:B------:R1:W2:Y:S01]  /*8300*/  LDG.E.U16 R14, desc[UR60][R14.64] ;  /* 0x0000003c0e0e7981 */ /* 0x0002a2000c1e1500 */
[----:B------:R-:W-:Y:S01]  /*8310*/  IMAD R39, R0, 0xfb, RZ ;  /* 0x000000fb00277824 */ /* 0x000fe200078e02ff */
[-C--:B0-----:R-:W-:Y:S01]  /*8320*/  IADD3 R6, P0, R235, R120.reuse, RZ ;  /* 0x00000078eb067210 */ /* 0x081fe20007f1e0ff */
[----:B-1----:R-:W-:Y:S01]  /*8330*/  IMAD R239, R239, 0x1fe, RZ ;  /* 0x000001feefef7824 */ /* 0x002fe200078e02ff */
[----:B------:R-:W2:Y:S01]  /*8340*/  LDG.E.U16 R20, desc[UR60][R16.64] ;  /* 0x0000003c10147981 */ /* 0x000ea2000c1e1500 */
[----:B------:R-:W-:Y:S01]  /*8350*/  IMAD R201, R201, 0x1fc, RZ ;  /* 0x000001fcc9c97824 */ /* 0x000fe200078e02ff */
[-C--:B------:R-:W-:Y:S01]  /*8360*/  LEA.HI.X.SX32 R7, R27, R121.reuse, 0x1, P0 ;  /* 0x000000791b077211 */ /* 0x080fe200000f0eff */
[----:B------:R-:W-:Y:S01]  /*8370*/  IMAD R41, R38, 0x208, RZ ;  /* 0x0000020826297824 */ /* 0x000fe200078e02ff */
[----:B------:R0:W2:Y:S01]  /*8380*/  LDG.E.U16 R9, desc[UR60][R4.64] ;  /* 0x0000003c04097981 */ /* 0x0000a2000c1e1500 */
[-C--:B------:R-:W-:Y:S01]  /*8390*/  LEA.HI.X.SX32 R33, R33, R121.reuse, 0x1, P2 ;  /* 0x0000007921217211 */ /* 0x080fe200010f0eff */
[C---:B------:R-:W-:Y:S01]  /*83a0*/  IMAD R15, R0.reuse, 0xef, RZ ;  /* 0x000000ef000f7824 */ /* 0x040fe200078e02ff */
[----:B------:R-:W1:Y:S01]  /*83b0*/  LDC R27, c[0x0][0x248] ;  /* 0x00009200ff1b7b82 */ /* 0x000e620000000800 */
[----:B------:R0:W2:Y:S04]  /*83c0*/  LDG.E.U16 R8, desc[UR60][R6.64] ;  /* 0x0000003c06087981 */ /* 0x0000a8000c1e1500 */
[----:B------:R0:W2:Y:S02]  /*83d0*/  LDG.E.U16 R32, desc[UR60][R32.64] ;  /* 0x0000003c20207981 */ /* 0x0000a4000c1e1500 */
[----:B0-----:R-:W-:Y:S01]  /*83e0*/  IADD3 R4, P1, R191, R120, RZ ;  /* 0x00000078bf047210 */ /* 0x001fe20007f3e0ff */
[----:B------:R-:W-:Y:S01]  /*83f0*/  IMAD R49, R0, 0x10b, RZ ;  /* 0x0000010b00317824 */ /* 0x000fe200078e02ff */
[----:B------:R-:W0:Y:S01]  /*8400*/  LDC R60, c[0x0][0x248] ;  /* 0x00009200ff3c7b82 */ /* 0x000e220000000800 */
[----:B------:R-:W2:Y:S01]  /*8410*/  LDG.E.U16 R248, desc[UR60][R248.64] ;  /* 0x0000003cf8f87981 */ /* 0x000ea2000c1e1500 */
[----:B------:R-:W-:-:S02]  /*8420*/  LEA.HI.X.SX32 R5, R19, R121, 0x1, P1 ;  /* 0x0000007913057211 */ /* 0x000fc400008f0eff */
[-C--:B------:R-:W-:Y:S01]  /*8430*/  IADD3 R6, P0, R231, R120.reuse, RZ ;  /* 0x00000078e7067210 */ /* 0x080fe20007f1e0ff */
[----:B------:R-:W2:Y:S03]  /*8440*/  LDG.E.U16 R140, desc[UR60][R140.64] ;  /* 0x0000003c8c8c7981 */ /* 0x000ea6000c1e1500 */
[----:B------:R-:W-:Y:S01]  /*8450*/  LEA.HI.X.SX32 R7, R15, R121, 0x1, P0 ;  /* 0x000000790f077211 */ /* 0x000fe200000f0eff */
[----:B------:R1:W2:Y:S01]  /*8460*/  LDG.E.U16 R19, desc[UR60][R4.64] ;  /* 0x0000003c04137981 */ /* 0x0002a2000c1e1500 */
[----:B------:R-:W0:Y:S01]  /*8470*/  LDC R33, c[0x0][0x248] ;  /* 0x00009200ff217b82 */ /* 0x000e220000000800 */
[----:B------:R-:W-:Y:S01]  /*8480*/  IMAD R17, R0, 0xf3, RZ ;  /* 0x000000f300117824 */ /* 0x000fe200078e02ff */
[-C--:B------:R-:W-:Y:S01]  /*8490*/  IADD3 R24, P1, R233, R120.reuse, RZ ;  /* 0x00000078e9187210 */ /* 0x080fe20007f3e0ff */
[----:B------:R-:W2:Y:S01]  /*84a0*/  LDG.E.U16 R144, desc[UR60][R144.64] ;  /* 0x0000003c90907981 */ /* 0x000ea2000c1e1500 */
[----:B------:R-:W-:-:S03]  /*84b0*/  IADD3 R16, P2, R199, R120, RZ ;  /* 0x00000078c7107210 */ /* 0x000fc60007f5e0ff */
[----:B------:R-:W2:Y:S01]  /*84c0*/  LDG.E.U16 R7, desc[UR60][R6.64] ;  /* 0x0000003c06077981 */ /* 0x000ea2000c1e1500 */
[----:B-1----:R-:W-:Y:S01]  /*84d0*/  IMAD R27, R27, 0x20c, RZ ;  /* 0x0000020c1b1b7824 */ /* 0x002fe200078e02ff */
[-C--:B------:R-:W-:Y:S01]  /*84e0*/  IADD3 R4, P0, R243, R120.reuse, RZ ;  /* 0x00000078f3047210 */ /* 0x080fe20007f1e0ff */
[----:B------:R-:W-:Y:S01]  /*84f0*/  IMAD R5, R0, 0xf7, RZ ;  /* 0x000000f700057824 */ /* 0x000fe200078e02ff */
[-C--:B------:R-:W-:Y:S01]  /*8500*/  LEA.HI.X.SX32 R25, R17, R121.reuse, 0x1, P1 ;  /* 0x0000007911197211 */ /* 0x080fe200008f0eff */
[----:B------:R-:W1:Y:S01]  /*8510*/  LDC R46, c[0x0][0x248] ;  /* 0x00009200ff2e7b82 */ /* 0x000e620000000800 */
[----:B------:R-:W5:Y:S02]  /*8520*/  LDG.E.U16 R154, desc[UR60][R154.64] ;  /* 0x0000003c9a9a7981 */ /* 0x000f64000c1e1500 */
[-C--:B------:R-:W-:Y:S02]  /*8530*/  LEA.HI.X.SX32 R5, R5, R121.reuse, 0x1, P0 ;  /* 0x0000007905057211 */ /* 0x080fe400000f0eff */
[----:B------:R-:W-:Y:S01]  /*8540*/  IADD3 R34, P0, R241, R120, RZ ;  /* 0x00000078f1227210 */ /* 0x000fe20007f1e0ff */
[----:B------:R0:W2:Y:S01]  /*8550*/  LDG.E.U16 R15, desc[UR60][R24.64] ;  /* 0x0000003c180f7981 */ /* 0x0000a2000c1e1500 */
[----:B------:R-:W-:Y:S01]  /*8560*/  LEA.HI.X.SX32 R17, R18, R121, 0x1, P2 ;  /* 0x0000007912117211 */ /* 0x000fe200010f0eff */
[----:B0-----:R-:W-:Y:S01]  /*8570*/  IMAD R60, R60, 0x236, RZ ;  /* 0x000002363c3c7824 */ /* 0x001fe200078e02ff */
[----:B------:R-:W0:Y:S01]  /*8580*/  LDC R129, c[0x0][0x248] ;  /* 0x00009200ff817b82 */ /* 0x000e220000000800 */
[----:B------:R1:W2:Y:S04]  /*8590*/  LDG.E.U16 R6, desc[UR60][R4.64] ;  /* 0x0000003c04067981 */ /* 0x0002a8000c1e1500 */
[----:B------:R1:W2:Y:S01]  /*85a0*/  LDG.E.U16 R18, desc[UR60][R16.64] ;  /* 0x0000003c10127981 */ /* 0x0002a2000c1e1500 */
[----:B------:R-:W-:-:S02]  /*85b0*/  IMAD R25, R0, 0xff, RZ ;  /* 0x000000ff00197824 */ /* 0x000fc400078e02ff */
[----:B------:R-:W0:Y:S01]  /*85c0*/  LDC R137, c[0x0][0x248] ;  /* 0x00009200ff897b82 */ /* 0x000e220000000800 */
[----:B------:R-:W3:Y:S01]  /*85d0*/  LDG.E.U16 R148, desc[UR60][R148.64] ;  /* 0x0000003c94947981 */ /* 0x000ee2000c1e1500 */
[----:B-1----:R-:W-:Y:S01]  /*85e0*/  IMAD R5, R35, 0x206, RZ ;  /* 0x0000020623057824 */ /* 0x002fe200078e02ff */
[-C--:B------:R-:W-:Y:S01]  /*85f0*/  LEA.HI.X.SX32 R35, R39, R121.reuse, 0x1, P0 ;  /* 0x0000007927237211 */ /* 0x080fe200000f0eff */
[----:B------:R-:W-:Y:S01]  /*8600*/  IMAD R39, R0, 0x103, RZ ;  /* 0x0000010300277824 */ /* 0x000fe200078e02ff */
[-C--:B------:R-:W-:Y:S01]  /*8610*/  IADD3 R4, P2, R239, R120.reuse, RZ ;  /* 0x00000078ef047210 */ /* 0x080fe20007f5e0ff */
[----:B------:R-:W2:Y:S01]  /*8620*/  LDG.E.U16 R138, desc[UR60][R138.64] ;  /* 0x0000003c8a8a7981 */ /* 0x000ea2000c1e1500 */
[-C--:B------:R-:W-:Y:S01]  /*8630*/  IADD3 R24, P0, R5, R120.reuse, RZ ;  /* 0x0000007805187210 */ /* 0x080fe20007f1e0ff */
[----:B------:R-:W-:Y:S01]  /*8640*/  IMAD R33, R33, 0x20e, RZ ;  /* 0x0000020e21217824 */ /* 0x000fe200078e02ff */
[-C--:B------:R-:W-:Y:S01]  /*8650*/  IADD3 R16, P1, R201, R120.reuse, RZ ;  /* 0x00000078c9107210 */ /* 0x080fe20007f3e0ff */
[----:B------:R-:W-:Y:S01]  /*8660*/  IMAD R46, R46, 0x11f, RZ ;  /* 0x0000011f2e2e7824 */ /* 0x000fe200078e02ff */
[-C--:B------:R-:W-:Y:S01]  /*8670*/  LEA.HI.X.SX32 R5, R25, R121.reuse, 0x1, P2 ;  /* 0x0000007919057211 */ /* 0x080fe200010f0eff */
[----:B------:R-:W1:Y:S01]  /*8680*/  LDC R249, c[0x0][0x248] ;  /* 0x00009200fff97b82 */ /* 0x000e620000000800 */
[-C--:B------:R-:W-:Y:S01]  /*8690*/  LEA.HI.X.SX32 R25, R39, R121.reuse, 0x1, P0 ;  /* 0x0000007927197211 */ /* 0x080fe200000f0eff */
[----:B------:R-:W-:Y:S01]  /*86a0*/  IMAD R39, R36, 0x20a, RZ ;  /* 0x0000020a24277824 */ /* 0x000fe200078e02ff */
[----:B------:R-:W-:Y:S01]  /*86b0*/  LEA.HI.X.SX32 R17, R3, R121, 0x1, P1 ;  /* 0x0000007903117211 */ /* 0x000fe200008f0eff */
[----:B------:R-:W2:Y:S01]  /*86c0*/  LDG.E.U16 R146, desc[UR60][R146.64] ;  /* 0x0000003c92927981 */ /* 0x000ea2000c1e1500 */
[----:B------:R-:W-:-:S03]  /*86d0*/  IADD3 R40, P0, R41, R120, RZ ;  /* 0x0000007829287210 */ /* 0x000fc60007f1e0ff */
[----:B------:R0:W2:Y:S01]  /*86e0*/  LDG.E.U16 R3, desc[UR60][R34.64] ;  /* 0x0000003c22037981 */ /* 0x0000a2000c1e1500 */
[-C--:B------:R-:W-:Y:S01]  /*86f0*/  IADD3 R38, P1, R39, R120.reuse, RZ ;  /* 0x0000007827267210 */ /* 0x080fe20007f3e0ff */
[----:B------:R-:W1:Y:S01]  /*8700*/  LDC R141, c[0x0][0x248] ;  /* 0x00009200ff8d7b82 */ /* 0x000e620000000800 */
[----:B------:R-:W-:Y:S01]  /*8710*/  LEA.HI.X.SX32 R41, R127, R121, 0x1, P0 ;  /* 0x000000797f297211 */ /* 0x000fe200000f0eff */
[----:B------:R0:W2:Y:S04]  /*8720*/  LDG.E.U16 R24, desc[UR60][R24.64] ;  /* 0x0000003c18187981 */ /* 0x0000a8000c1e1500 */
[----:B------:R-:W2:Y:S01]  /*8730*/  LDG.E.U16 R5, desc[UR60][R4.64] ;  /* 0x0000003c04057981 */ /* 0x000ea2000c1e1500 */
[----:B0-----:R-:W-:Y:S01]  /*8740*/  IMAD R35, R0, 0x105, RZ ;  /* 0x0000010500237824 */ /* 0x001fe200078e02ff */
[----:B------:R-:W-:-:S02]  /*8750*/  IADD3 R34, P2, R33, R120, RZ ;  /* 0x0000007821227210 */ /* 0x000fc40007f5e0ff */
[----:B------:R-:W2:Y:S01]  /*8760*/  LDG.E.U16 R17, desc[UR60][R16.64] ;  /* 0x0000003c10117981 */ /* 0x000ea2000c1e1500 */
[----:B------:R-:W-:Y:S01]  /*8770*/  IADD3 R36, P0, R27, R120, RZ ;  /* 0x000000781b247210 */ /* 0x000fe20007f1e0ff */
[----:B------:R-:W-:Y:S01]  /*8780*/  IMAD R25, R0, 0x107, RZ ;  /* 0x0000010700197824 */ /* 0x000fe200078e02ff */
[-C--:B------:R-:W-:Y:S01]  /*8790*/  LEA.HI.X.SX32 R39, R35, R121.reuse, 0x1, P1 ;  /* 0x0000007923277211 */ /* 0x080fe200008f0eff */
[----:B------:R0:W2:Y:S01]  /*87a0*/  LDG.E.U16 R27, desc[UR60][R40.64] ;  /* 0x0000003c281b7981 */ /* 0x0000a2000c1e1500 */
[----:B------:R-:W1:Y:S02]  /*87b0*/  LDC R33, c[0x0][0x248] ;  /* 0x00009200ff217b82 */ /* 0x000e640000000800 */
[-C--:B------:R-:W-:Y:S01]  /*87c0*/  LEA.HI.X.SX32 R35, R25, R121.reuse, 0x1, P2 ;  /* 0x0000007919237211 */ /* 0x080fe200010f0eff */
[----:B------:R-:W2:Y:S04]  /*87d0*/  LDG.E.U16 R156, desc[UR60][R156.64] ;  /* 0x0000003c9c9c7981 */ /* 0x000ea8000c1e1500 */
[----:B------:R0:W2:Y:S01]  /*87e0*/  LDG.E.U16 R25, desc[UR60][R38.64] ;  /* 0x0000003c26197981 */ /* 0x0000a2000c1e1500 */
[----:B------:R-:W4:Y:S01]  /*87f0*/  LDC R127, c[0x0][0x248] ;  /* 0x00009200ff7f7b82 */ /* 0x000f220000000800 */
[----:B------:R-:W-:-:S02]  /*8800*/  LEA.HI.X.SX32 R37, R37, R121, 0x1, P0 ;  /* 0x0000007925257211 */ /* 0x000fc400000f0eff */
[----:B------:R0:W2:Y:S04]  /*8810*/  LDG.E.U16 R4, desc[UR60][R34.64] ;  /* 0x0000003c22047981 */ /* 0x0000a8000c1e1500 */
[----:B------:R0:W2:Y:S02]  /*8820*/  LDG.E.U16 R16, desc[UR60][R36.64] ;  /* 0x0000003c24107981 */ /* 0x0000a4000c1e1500 */
[----:B0-----:R-:W0:Y:S02]  /*8830*/  LDC R41, c[0x0][0x248] ;  /* 0x00009200ff297b82 */ /* 0x001e240000000800 */
[----:B------:R-:W2:Y:S04]  /*8840*/  LDG.E.U16 R164, desc[UR60][R164.64] ;  /* 0x0000003ca4a47981 */ /* 0x000ea8000c1e1500 */
[----:B------:R-:W2:Y:S02]  /*8850*/  LDG.E.U16 R162, desc[UR60][R162.64] ;  /* 0x0000003ca2a27981 */ /* 0x000ea4000c1e1500 */
[----:B------:R-:W4:Y:S02]  /*8860*/  LDC R40, c[0x0][0x248] ;  /* 0x00009200ff287b82 */ /* 0x000f240000000800 */
[----:B------:R-:W2:Y:S04]  /*8870*/  LDG.E.U16 R158, desc[UR60][R158.64] ;  /* 0x0000003c9e9e7981 */ /* 0x000ea8000c1e1500 */
[----:B------:R-:W2:Y:S02]  /*8880*/  LDG.E.U16 R170, desc[UR60][R170.64] ;  /* 0x0000003caaaa7981 */ /* 0x000ea4000c1e1500 */
[----:B------:R-:W4:Y:S01]  /*8890*/  LDC R38, c[0x0][0x248] ;  /* 0x00009200ff267b82 */ /* 0x000f220000000800 */
[----:B------:R-:W-:Y:S01]  /*88a0*/  IMAD R35, R0, 0x10d, RZ ;  /* 0x0000010d00237824 */ /* 0x000fe200078e02ff */
[-C--:B------:R-:W-:Y:S01]  /*88b0*/  IADD3 R36, P0, R61, R120.reuse, RZ ;  /* 0x000000783d247210 */ /* 0x080fe20007f1e0ff */
[----:B------:R-:W-:Y:S01]  /*88c0*/  IMAD R61, R47, 0x21e, RZ ;  /* 0x0000021e2f3d7824 */ /* 0x000fe200078e02ff */
[----:B------:R-:W-:Y:S01]  /*88d0*/  IADD3 R34, P1, R59, R120, RZ ;  /* 0x000000783b227210 */ /* 0x000fe20007f3e0ff */
[----:B------:R-:W-:Y:S01]  /*88e0*/  IMAD R47, R48, 0x10f, RZ ;  /* 0x0000010f302f7824 */ /* 0x000fe200078e02ff */
[----:B------:R-:W5:Y:S02]  /*88f0*/  LDG.E.U16 R178, desc[UR60][R178.64] ;  /* 0x0000003cb2b27981 */ /* 0x000f64000c1e1500 */
[----:B------:R-:W4:Y:S01]  /*8900*/  LDC R39, c[0x0][0x248] ;  /* 0x00009200ff277b82 */ /* 0x000f220000000800 */
[-C--:B------:R-:W-:Y:S01]  /*8910*/  LEA.HI.X.SX32 R35, R35, R121.reuse, 0x1, P1 ;  /* 0x0000007923237211 */ /* 0x080fe200008f0eff */
[----:B------:R-:W2:Y:S01]  /*8920*/  LDG.E.U16 R182, desc[UR60][R182.64] ;  /* 0x0000003cb6b67981 */ /* 0x000ea2000c1e1500 */
[----:B------:R-:W-:-:S02]  /*8930*/  LEA.HI.X.SX32 R37, R49, R121, 0x1, P0 ;  /* 0x0000007931257211 */ /* 0x000fc400000f0eff */
[-C--:B------:R-:W-:Y:S01]  /*8940*/  IADD3 R48, P0, R61, R120.reuse, RZ ;  /* 0x000000783d307210 */ /* 0x080fe20007f1e0ff */
[----:B------:R4:W2:Y:S01]  /*8950*/  LDG.E.U16 R85, desc[UR60][R34.64] ;  /* 0x0000003c22557981 */ /* 0x0008a2000c1e1500 */
[----:B0-----:R-:W-:Y:S01]  /*8960*/  IMAD R41, R41, 0x228, RZ ;  /* 0x0000022829297824 */ /* 0x001fe200078e02ff */
[----:B------:R-:W0:Y:S01]  /*8970*/  LDC R59, c[0x0][0x248] ;  /* 0x00009200ff3b7b82 */ /* 0x000e220000000800 */
[----:B------:R-:W-:Y:S01]  /*8980*/  LEA.HI.X.SX32 R49, R47, R121, 0x1, P0 ;  /* 0x000000792f317211 */ /* 0x000fe200000f0eff */
[----:B------:R4:W2:Y:S01]  /*8990*/  LDG.E.U16 R107, desc[UR60][R36.64] ;  /* 0x0000003c246b7981 */ /* 0x0008a2000c1e1500 */
[-C--:B------:R-:W-:Y:S01]  /*89a0*/  IADD3 R66, P2, R67, R120.reuse, RZ ;  /* 0x0000007843427210 */ /* 0x080fe20007f5e0ff */
[----:B-1----:R-:W-:Y:S02]  /*89b0*/  IMAD R33, R33, 0x115, RZ ;  /* 0x0000011521217824 */ /* 0x002fe400078e02ff */
[----:B------:R-:W2:Y:S01]  /*89c0*/  LDG.E.U16 R48, desc[UR60][R48.64] ;  /* 0x0000003c30307981 */ /* 0x000ea2000c1e1500 */
[----:B----4-:R-:W-:Y:S01]  /*89d0*/  IMAD R35, R40, 0x113, RZ ;  /* 0x0000011328237824 */ /* 0x010fe200078e02ff */
[-C--:B------:R-:W-:Y:S01]  /*89e0*/  IADD3 R40, P0, R63, R120.reuse, RZ ;  /* 0x000000783f287210 */ /* 0x080fe20007f1e0ff */
[----:B------:R-:W1:Y:S01]  /*89f0*/  LDC R61, c[0x0][0x248] ;  /* 0x00009200ff3d7b82 */ /* 0x000e620000000800 */
[----:B------:R-:W4:Y:S01]  /*8a00*/  LDG.E.U16 R184, desc[UR60][R184.64] ;  /* 0x0000003cb8b87981 */ /* 0x000f22000c1e1500 */
[----:B------:R-:W-:Y:S01]  /*8a10*/  IMAD R37, R38, 0x22a, RZ ;  /* 0x0000022a26257824 */ /* 0x000fe200078e02ff */
[----:B------:R-:W-:-:S02]  /*8a20*/  IADD3 R38, P1, R41, R120, RZ ;  /* 0x0000007829267210 */ /* 0x000fc40007f3e0ff */
[-C--:B------:R-:W-:Y:S01]  /*8a30*/  LEA.HI.X.SX32 R41, R35, R121.reuse, 0x1, P0 ;  /* 0x0000007923297211 */ /* 0x080fe200000f0eff */
[----:B------:R-:W2:Y:S01]  /*8a40*/  LDG.E.U16 R174, desc[UR60][R174.64] ;  /* 0x0000003caeae7981 */ /* 0x000ea2000c1e1500 */
[-C--:B------:R-:W-:Y:S01]  /*8a50*/  LEA.HI.X.SX32 R67, R42, R121.reuse, 0x1, P2 ;  /* 0x000000792a437211 */ /* 0x080fe200010f0eff */
[----:B------:R-:W1:Y:S01]  /*8a60*/  LDC R47, c[0x0][0x248] ;  /* 0x00009200ff2f7b82 */ /* 0x000e620000000800 */
[-C--:B------:R-:W-:Y:S01]  /*8a70*/  IADD3 R36, P0, R37, R120.reuse, RZ ;  /* 0x0000007825247210 */ /* 0x080fe20007f1e0ff */
[----:B------:R0:W2:Y:S03]  /*8a80*/  LDG.E.U16 R106, desc[UR60][R40.64] ;  /* 0x0000003c286a7981 */ /* 0x0000a6000c1e1500 */
[----:B------:R-:W-:Y:S01]  /*8a90*/  LEA.HI.X.SX32 R37, R33, R121, 0x1, P0 ;  /* 0x0000007921257211 */ /* 0x000fe200000f0eff */
[----:B------:R-:W-:Y:S01]  /*8aa0*/  IMAD R39, R39, 0x22c, RZ ;  /* 0x0000022c27277824 */ /* 0x000fe200078e02ff */
[----:B------:R-:W2:Y:S01]  /*8ab0*/  LDG.E.U16 R66, desc[UR60][R66.64] ;  /* 0x0000003c42427981 */ /* 0x000ea2000c1e1500 */
[----:B------:R-:W1:Y:S03]  /*8ac0*/  LDC R42, c[0x0][0x248] ;  /* 0x00009200ff2a7b82 */ /* 0x000e660000000800 */
[----:B------:R-:W2:Y:S04]  /*8ad0*/  LDG.E.U16 R180, desc[UR60][R180.64] ;  /* 0x0000003cb4b47981 */ /* 0x000ea8000c1e1500 */
[----:B------:R-:W2:Y:S01]  /*8ae0*/  LDG.E.U16 R176, desc[UR60][R176.64] ;  /* 0x0000003cb0b07981 */ /* 0x000ea2000c1e1500 */
[----:B------:R-:W1:Y:S01]  /*8af0*/  LDC R33, c[0x0][0x248] ;  /* 0x00009200ff217b82 */ /* 0x000e620000000800 */
[----:B------:R-:W-:-:S02]  /*8b00*/  IADD3 R34, P2, R39, R120, RZ ;  /* 0x0000007827227210 */ /* 0x000fc40007f5e0ff */
[----:B------:R-:W2:Y:S04]  /*8b10*/  LDG.E.U16 R168, desc[UR60][R168.64] ;  /* 0x0000003ca8a87981 */ /* 0x000ea8000c1e1500 */
[----:B------:R-:W3:Y:S01]  /*8b20*/  LDG.E.U16 R172, desc[UR60][R172.64] ;  /* 0x0000003cacac7981 */ /* 0x000ee2000c1e1500 */
[----:B0-----:R-:W0:Y:S01]  /*8b30*/  LDC R40, c[0x0][0x248] ;  /* 0x00009200ff287b82 */ /* 0x001e220000000800 */
[----:B------:R-:W-:Y:S01]  /*8b40*/  LEA.HI.X.SX32 R39, R215, R121, 0x1, P1 ;  /* 0x00000079d7277211 */ /* 0x000fe200008f0eff */
[----:B------:R-:W-:Y:S01]  /*8b50*/  IMAD R59, R59, 0x22e, RZ ;  /* 0x0000022e3b3b7824 */ /* 0x000fe200078e02ff */
[----:B------:R-:W2:Y:S04]  /*8b60*/  LDG.E.U16 R186, desc[UR60][R186.64] ;  /* 0x0000003cbaba7981 */ /* 0x000ea8000c1e1500 */
[----:B------:R-:W2:Y:S01]  /*8b70*/  LDG.E.U16 R194, desc[UR60][R194.64] ;  /* 0x0000003cc2c27981 */ /* 0x000ea2000c1e1500 */
[----:B------:R-:W0:Y:S01]  /*8b80*/  LDC R63, c[0x0][0x248] ;  /* 0x00009200ff3f7b82 */ /* 0x000e220000000800 */
[----:B-1----:R-:W-:-:S02]  /*8b90*/  IMAD R61, R61, 0x117, RZ ;  /* 0x000001173d3d7824 */ /* 0x002fc400078e02ff */
[----:B------:R1:W2:Y:S04]  /*8ba0*/  LDG.E.U16 R105, desc[UR60][R38.64] ;  /* 0x0000003c26697981 */ /* 0x0002a8000c1e1500 */
[----:B------:R-:W5:Y:S01]  /*8bb0*/  LDG.E.U16 R204, desc[UR60][R204.64] ;  /* 0x0000003ccccc7981 */ /* 0x000f62000c1e1500 */
[----:B------:R-:W0:Y:S01]  /*8bc0*/  LDC R0, c[0x0][0x248] ;  /* 0x00009200ff007b82 */ /* 0x000e220000000800 */
[----:B------:R-:W-:Y:S01]  /*8bd0*/  LEA.HI.X.SX32 R35, R43, R121, 0x1, P2 ;  /* 0x000000792b237211 */ /* 0x000fe200010f0eff */
[----:B------:R-:W-:Y:S01]  /*8be0*/  IMAD R47, R47, 0x238, RZ ;  /* 0x000002382f2f7824 */ /* 0x000fe200078e02ff */
[----:B------:R1:W2:Y:S02]  /*8bf0*/  LDG.E.U16 R84, desc[UR60][R36.64] ;  /* 0x0000003c24547981 */ /* 0x0002a4000c1e1500 */
[----:B-1----:R-:W-:-:S02]  /*8c00*/  IADD3 R38, P0, R59, R120, RZ ;  /* 0x000000783b267210 */ /* 0x002fc40007f1e0ff */
[----:B------:R-:W2:Y:S01]  /*8c10*/  LDG.E.U16 R202, desc[UR60][R202.64] ;  /* 0x0000003ccaca7981 */ /* 0x000ea2000c1e1500 */
[----:B------:R-:W1:Y:S01]  /*8c20*/  LDC R49, c[0x0][0x248] ;  /* 0x00009200ff317b82 */ /* 0x000e620000000800 */
[----:B------:R-:W-:Y:S01]  /*8c30*/  IMAD R42, R42, 0x23a, RZ ;  /* 0x0000023a2a2a7824 */ /* 0x000fe200078e02ff */
[----:B------:R-:W-:Y:S01]  /*8c40*/  LEA.HI.X.SX32 R39, R61, R121, 0x1, P0 ;  /* 0x000000793d277211 */ /* 0x000fe200000f0eff */
[----:B------:R0:W2:Y:S01]  /*8c50*/  LDG.E.U16 R65, desc[UR60][R34.64] ;  /* 0x0000003c22417981 */ /* 0x0000a2000c1e1500 */
[----:B------:R-:W-:Y:S01]  /*8c60*/  IMAD R33, R33, 0x11d, RZ ;  /* 0x0000011d21217824 */ /* 0x000fe200078e02ff */
[-C--:B------:R-:W-:Y:S02]  /*8c70*/  IADD3 R36, P2, R47, R120.reuse, RZ ;  /* 0x000000782f247210 */ /* 0x080fe40007f5e0ff */
[----:B------:R0:W2:Y:S01]  /*8c80*/  LDG.E.U16 R47, desc[UR60][R38.64] ;  /* 0x0000003c262f7981 */ /* 0x0000a2000c1e1500 */
[----:B------:R-:W1:Y:S03]  /*8c90*/  LDC R41, c[0x0][0x248] ;  /* 0x00009200ff297b82 */ /* 0x000e660000000800 */
[----:B------:R-:W4:Y:S01]  /*8ca0*/  LDG.E.U16 R208, desc[UR60][R208.64] ;  /* 0x0000003cd0d07981 */ /* 0x000f22000c1e1500 */
[----:B0-----:R-:W-:Y:S01]  /*8cb0*/  IADD3 R34, P0, R42, R120, RZ ;  /* 0x000000782a227210 */ /* 0x001fe20007f1e0ff */
[----:B------:R-:W-:-:S02]  /*8cc0*/  IMAD R63, R63, 0x246, RZ ;  /* 0x000002463f3f7824 */ /* 0x000fc400078e02ff */
[----:B------:R-:W3:Y:S01]  /*8cd0*/  LDG.E.U16 R212, desc[UR60][R212.64] ;  /* 0x0000003cd4d47981 */ /* 0x000ee2000c1e1500 */
[----:B------:R-:W0:Y:S01]  /*8ce0*/  LDC R43, c[0x0][0x248] ;  /* 0x00009200ff2b7b82 */ /* 0x000e220000000800 */
[----:B------:R-:W-:Y:S01]  /*8cf0*/  IMAD R38, R40, 0x23c, RZ ;  /* 0x0000023c28267824 */ /* 0x000fe200078e02ff */
[-C--:B------:R-:W-:Y:S01]  /*8d00*/  LEA.HI.X.SX32 R35, R33, R121.reuse, 0x1, P0 ;  /* 0x0000007921237211 */ /* 0x080fe200000f0eff */
[----:B------:R-:W2:Y:S01]  /*8d10*/  LDG.E.U16 R206, desc[UR60][R206.64] ;  /* 0x0000003ccece7981 */ /* 0x000ea2000c1e1500 */
[-C--:B------:R-:W-:Y:S02]  /*8d20*/  IADD3 R88, P1, R60, R120.reuse, RZ ;  /* 0x000000783c587210 */ /* 0x080fe40007f3e0ff */
[----:B------:R-:W-:Y:S01]  /*8d30*/  IADD3 R38, P0, R38, R120, RZ ;  /* 0x0000007826267210 */ /* 0x000fe20007f1e0ff */
[----:B------:R1:W2:Y:S01]  /*8d40*/  LDG.E.U16 R83, desc[UR60][R34.64] ;  /* 0x0000003c22537981 */ /* 0x0002a2000c1e1500 */
[----:B------:R-:W0:Y:S01]  /*8d50*/  LDC R33, c[0x0][0x248] ;  /* 0x00009200ff217b82 */ /* 0x000e220000000800 */
[----:B------:R-:W-:-:S02]  /*8d60*/  LEA.HI.X.SX32 R89, R62, R121, 0x1, P1 ;  /* 0x000000793e597211 */ /* 0x000fc400008f0eff */
[-C--:B------:R-:W-:Y:S01]  /*8d70*/  LEA.HI.X.SX32 R39, R45, R121.reuse, 0x1, P0 ;  /* 0x000000792d277211 */ /* 0x080fe200000f0eff */
[----:B------:R-:W2:Y:S04]  /*8d80*/  LDG.E.U16 R196, desc[UR60][R196.64] ;  /* 0x0000003cc4c47981 */ /* 0x000ea8000c1e1500 */
[----:B------:R-:W0:Y:S01]  /*8d90*/  LDC R40, c[0x0][0x248] ;  /* 0x00009200ff287b82 */ /* 0x000e220000000800 */
[----:B-1----:R-:W-:Y:S01]  /*8da0*/  IMAD R34, R0, 0x248, RZ ;  /* 0x0000024800227824 */ /* 0x002fe200078e02ff */
[-C--:B------:R-:W-:Y:S01]  /*8db0*/  IADD3 R86, P0, R63, R120.reuse, RZ ;  /* 0x000000783f567210 */ /* 0x080fe20007f1e0ff */
[----:B------:R-:W-:Y:S01]  /*8dc0*/  IMAD R0, R64, 0x123, RZ ;  /* 0x0000012340007824 */ /* 0x000fe200078e02ff */
[-C--:B------:R-:W-:Y:S01]  /*8dd0*/  LEA.HI.X.SX32 R37, R44, R121.reuse, 0x1, P2 ;  /* 0x000000792c257211 */ /* 0x080fe200010f0eff */
[----:B------:R-:W-:Y:S01]  /*8de0*/  IMAD R49, R49, 0x23e, RZ ;  /* 0x0000023e31317824 */ /* 0x000fe200078e02ff */
[----:B------:R-:W2:Y:S02]  /*8df0*/  LDG.E.U16 R64, desc[UR60][R38.64] ;  /* 0x0000003c26407981 */ /* 0x000ea4000c1e1500 */
[----:B------:R-:W1:Y:S01]  /*8e00*/  LDC R62, c[0x0][0x248] ;  /* 0x00009200ff3e7b82 */ /* 0x000e620000000800 */
[----:B------:R-:W-:Y:S01]  /*8e10*/  LEA.HI.X.SX32 R87, R0, R121, 0x1, P0 ;  /* 0x0000007900577211 */ /* 0x000fe200000f0eff */
[----:B------:R0:W2:Y:S04]  /*8e20*/  LDG.E.U16 R104, desc[UR60][R36.64] ;  /* 0x0000003c24687981 */ /* 0x0000a8000c1e1500 */
[----:B------:R-:W2:Y:S02]  /*8e30*/  LDG.E.U16 R210, desc[UR60][R210.64] ;  /* 0x0000003cd2d27981 */ /* 0x000ea4000c1e1500 */
[----:B------:R-:W1:Y:S02]  /*8e40*/  LDC R0, c[0x0][0x248] ;  /* 0x00009200ff007b82 */ /* 0x000e640000000800 */
[----:B------:R-:W5:Y:S01]  /*8e50*/  LDG.E.U16 R216, desc[UR60][R216.64] ;  /* 0x0000003cd8d87981 */ /* 0x000f62000c1e1500 */
[----:B0-----:R-:W-:-:S03]  /*8e60*/  IADD3 R36, P1, R49, R120, RZ ;  /* 0x0000007831247210 */ /* 0x001fc60007f3e0ff */
[----:B------:R-:W2:Y:S02]  /*8e70*/  LDG.E.U16 R224, desc[UR60][R224.64] ;  /* 0x0000003ce0e07981 */ /* 0x000ea4000c1e1500 */
[----:B------:R-:W0:Y:S01]  /*8e80*/  LDC R59, c[0x0][0x248] ;  /* 0x00009200ff3b7b82 */ /* 0x000e220000000800 */
[----:B------:R-:W-:Y:S01]  /*8e90*/  LEA.HI.X.SX32 R37, R46, R121, 0x1, P1 ;  /* 0x000000792e257211 */ /* 0x000fe200008f0eff */
[----:B------:R-:W-:Y:S01]  /*8ea0*/  IMAD R41, R41, 0x24a, RZ ;  /* 0x0000024a29297824 */ /* 0x000fe200078e02ff */
[----:B------:R-:W2:Y:S01]  /*8eb0*/  LDG.E.U16 R218, desc[UR60][R218.64] ;  /* 0x0000003cdada7981 */ /* 0x000ea2000c1e1500 */
[----:B------:R-:W-:-:S03]  /*8ec0*/  IMAD R43, R43, 0x125, RZ ;  /* 0x000001252b2b7824 */ /* 0x000fc600078e02ff */
[----:B------:R-:W2:Y:S01]  /*8ed0*/  LDG.E.U16 R244, desc[UR60][R244.64] ;  /* 0x0000003cf4f47981 */ /* 0x000ea2000c1e1500 */
[----:B------:R-:W0:Y:S01]  /*8ee0*/  LDC R61, c[0x0][0x248] ;  /* 0x00009200ff3d7b82 */ /* 0x000e220000000800 */
[----:B------:R-:W-:Y:S02]  /*8ef0*/  IMAD R33, R33, 0x24c, RZ ;  /* 0x0000024c21217824 */ /* 0x000fe400078e02ff */
[----:B------:R1:W2:Y:S01]  /*8f00*/  LDG.E.U16 R46, desc[UR60][R36.64] ;  /* 0x0000003c242e7981 */ /* 0x0002a2000c1e1500 */
[----:B------:R-:W-:-:S03]  /*8f10*/  IADD3 R34, P2, R34, R120, RZ ;  /* 0x0000007822227210 */ /* 0x000fc60007f5e0ff */
[----:B------:R-:W2:Y:S01]  /*8f20*/  LDG.E.U16 R246, desc[UR60][R246.64] ;  /* 0x0000003cf6f67981 */ /* 0x000ea2000c1e1500 */
[----:B------:R-:W0:Y:S01]  /*8f30*/  LDC R42, c[0x0][0x248] ;  /* 0x00009200ff2a7b82 */ /* 0x000e220000000800 */
[----:B-1----:R-:W-:Y:S02]  /*8f40*/  IMAD R62, R62, 0x256, RZ ;  /* 0x000002563e3e7824 */ /* 0x002fe400078e02ff */
[----:B------:R-:W2:Y:S01]  /*8f50*/  LDG.E.U16 R86, desc[UR60][R86.64] ;  /* 0x0000003c56567981 */ /* 0x000ea2000c1e1500 */
[----:B------:R-:W-:Y:S01]  /*8f60*/  IMAD R36, R40, 0x24e, RZ ;  /* 0x0000024e28247824 */ /* 0x000fe200078e02ff */
[-C--:B------:R-:W-:Y:S01]  /*8f70*/  IADD3 R40, P0, R41, R120.reuse, RZ ;  /* 0x0000007829287210 */ /* 0x080fe20007f1e0ff */
[----:B------:R-:W-:Y:S02]  /*8f80*/  IMAD R127, R127, 0x144, RZ ;  /* 0x000001447f7f7824 */ /* 0x000fe400078e02ff */
[----:B------:R-:W1:Y:S01]  /*8f90*/  LDC R49, c[0x0][0x248] ;  /* 0x00009200ff317b82 */ /* 0x000e620000000800 */
[----:B------:R-:W-:Y:S01]  /*8fa0*/  IADD3 R38, P1, R33, R120, RZ ;  /* 0x0000007821267210 */ /* 0x000fe20007f3e0ff */
[----:B------:R-:W2:Y:S01]  /*8fb0*/  LDG.E.U16 R88, desc[UR60][R88.64] ;  /* 0x0000003c58587981 */ /* 0x000ea2000c1e1500 */
[----:B------:R-:W-:-:S02]  /*8fc0*/  LEA.HI.X.SX32 R41, R43, R121, 0x1, P0 ;  /* 0x000000792b297211 */ /* 0x000fc400000f0eff */
[----:B------:R-:W-:-:S03]  /*8fd0*/  LEA.HI.X.SX32 R35, R223, R121, 0x1, P2 ;  /* 0x00000079df237211 */ /* 0x000fc600010f0eff */
[----:B------:R-:W1:Y:S01]  /*8fe0*/  LDC R44, c[0x0][0x248] ;  /* 0x00009200ff2c7b82 */ /* 0x000e620000000800 */
[----:B------:R-:W-:Y:S01]  /*8ff0*/  LEA.HI.X.SX32 R39, R50, R121, 0x1, P1 ;  /* 0x0000007932277211 */ /* 0x000fe200008f0eff */
[----:B------:R0:W2:Y:S01]  /*9000*/  LDG.E.U16 R82, desc[UR60][R40.64] ;  /* 0x0000003c28527981 */ /* 0x0000a2000c1e1500 */
[----:B------:R-:W-:-:S03]  /*9010*/  IMAD R0, R0, 0x12b, RZ ;  /* 0x0000012b00007824 */ /* 0x000fc600078e02ff */
[----:B------:R0:W2:Y:S02]  /*9020*/  LDG.E.U16 R103, desc[UR60][R34.64] ;  /* 0x0000003c22677981 */ /* 0x0000a4000c1e1500 */
[----:B------:R-:W1:Y:S08]  /*9030*/  LDC R33, c[0x0][0x248] ;  /* 0x00009200ff217b82 */ /* 0x000e700000000800 */
[----:B------:R-:W1:Y:S01]  /*9040*/  LDC R60, c[0x0][0x248] ;  /* 0x00009200ff3c7b82 */ /* 0x000e620000000800 */
[----:B0-----:R-:W-:Y:S01]  /*9050*/  IMAD R40, R59, 0x258, RZ ;  /* 0x000002583b287824 */ /* 0x001fe200078e02ff */
[-C--:B------:R-:W-:Y:S01]  /*9060*/  IADD3 R34, P0, R62, R120.reuse, RZ ;  /* 0x000000783e227210 */ /* 0x080fe20007f1e0ff */
[----:B------:R-:W-:Y:S01]  /*9070*/  IMAD R61, R61, 0x25e, RZ ;  /* 0x0000025e3d3d7824 */ /* 0x000fe200078e02ff */
[----:B------:R-:W-:Y:S01]  /*9080*/  IADD3 R36, P2, R36, R120, RZ ;  /* 0x0000007824247210 */ /* 0x000fe20007f5e0ff */
[----:B------:R-:W-:Y:S01]  /*9090*/  IMAD R42, R42, 0x127, RZ ;  /* 0x000001272a2a7824 */ /* 0x000fe200078e02ff */
[----:B------:R-:W2:Y:S02]  /*90a0*/  LDG.E.U16 R63, desc[UR60][R38.64] ;  /* 0x0000003c263f7981 */ /* 0x000ea4000c1e1500 */
[----:B------:R-:W0:Y:S01]  /*90b0*/  LDC R50, c[0x0][0x248] ;  /* 0x00009200ff327b82 */ /* 0x000e220000000800 */
[----:B------:R-:W-:-:S07]  /*90c0*/  LEA.HI.X.SX32 R35, R0, R121, 0x1, P0 ;  /* 0x0000007900237211 */ /* 0x000fce00000f0eff */
[----:B------:R-:W0:Y:S01]  /*90d0*/  LDC R59, c[0x0][0x248] ;  /* 0x00009200ff3b7b82 */ /* 0x000e220000000800 */
[----:B------:R-:W-:Y:S01]  /*90e0*/  IADD3 R40, P0, R40, R120, RZ ;  /* 0x0000007828287210 */ /* 0x000fe20007f1e0ff */
[----:B------:R1:W2:Y:S06]  /*90f0*/  LDG.E.U16 R87, desc[UR60][R34.64] ;  /* 0x0000003c22577981 */ /* 0x0002ac000c1e1500 */
[----:B------:R-:W0:Y:S01]  /*9100*/  LDC R0, c[0x0][0x248] ;  /* 0x00009200ff007b82 */ /* 0x000e220000000800 */
[----:B------:R-:W-:Y:S01]  /*9110*/  LEA.HI.X.SX32 R41, R51, R121, 0x1, P0 ;  /* 0x0000007933297211 */ /* 0x000fe200000f0eff */
[----:B-1----:R-:W-:-:S06]  /*9120*/  IMAD R49, R49, 0x25a, RZ ;  /* 0x0000025a31317824 */ /* 0x002fcc00078e02ff */
[----:B------:R-:W1:Y:S01]  /*9130*/  LDC R67, c[0x0][0x248] ;  /* 0x00009200ff437b82 */ /* 0x000e620000000800 */
[----:B------:R-:W-:Y:S01]  /*9140*/  IMAD R35, R75, 0x12f, RZ ;  /* 0x0000012f4b237824 */ /* 0x000fe200078e02ff */
[-C--:B------:R-:W-:Y:S01]  /*9150*/  IADD3 R34, P0, R61, R120.reuse, RZ ;  /* 0x000000783d227210 */ /* 0x080fe20007f1e0ff */
[----:B------:R-:W-:Y:S01]  /*9160*/  IMAD R44, R44, 0x25c, RZ ;  /* 0x0000025c2c2c7824 */ /* 0x000fe200078e02ff */
[-C--:B------:R-:W-:Y:S01]  /*9170*/  LEA.HI.X.SX32 R37, R42, R121.reuse, 0x1, P2 ;  /* 0x000000792a257211 */ /* 0x080fe200010f0eff */
[----:B------:R0:W2:Y:S01]  /*9180*/  LDG.E.U16 R102, desc[UR60][R40.64] ;  /* 0x0000003c28667981 */ /* 0x0000a2000c1e1500 */
[----:B------:R-:W-:Y:S02]  /*9190*/  IADD3 R38, P1, R49, R120, RZ ;  /* 0x0000007831267210 */ /* 0x000fe40007f3e0ff */
[----:B------:R-:W1:Y:S01]  /*91a0*/  LDC R42, c[0x0][0x248] ;  /* 0x00009200ff2a7b82 */ /* 0x000e620000000800 */
[----:B------:R-:W-:Y:S01]  /*91b0*/  LEA.HI.X.SX32 R35, R35, R121, 0x1, P0 ;  /* 0x0000007923237211 */ /* 0x000fe200000f0eff */
[----:B------:R-:W-:Y:S01]  /*91c0*/  IMAD R60, R60, 0x12d, RZ ;  /* 0x0000012d3c3c7824 */ /* 0x000fe200078e02ff */
[----:B------:R0:W2:Y:S02]  /*91d0*/  LDG.E.U16 R45, desc[UR60][R36.64] ;  /* 0x0000003c242d7981 */ /* 0x0000a4000c1e1500 */
[----:B0-----:R-:W-:-:S03]  /*91e0*/  IMAD R40, R33, 0x266, RZ ;  /* 0x0000026621287824 */ /* 0x001fc600078e02ff */
[----:B------:R-:W0:Y:S01]  /*91f0*/  LDC R49, c[0x0][0x248] ;  /* 0x00009200ff317b82 */ /* 0x000e220000000800 */
[----:B------:R-:W-:Y:S01]  /*9200*/  IMAD R50, R50, 0x133, RZ ;  /* 0x0000013332327824 */ /* 0x000fe200078e02ff */
[-C--:B------:R-:W-:Y:S02]  /*9210*/  LEA.HI.X.SX32 R39, R60, R121.reuse, 0x1, P1 ;  /* 0x000000793c277211 */ /* 0x080fe400008f0eff */
[-C--:B------:R-:W-:Y:S02]  /*9220*/  IADD3 R36, P2, R44, R120.reuse, RZ ;  /* 0x000000782c247210 */ /* 0x080fe40007f5e0ff */
[----:B------:R1:W2:Y:S02]  /*9230*/  LDG.E.U16 R44, desc[UR60][R34.64] ;  /* 0x0000003c222c7981 */ /* 0x0002a4000c1e1500 */
[----:B------:R-:W0:Y:S01]  /*9240*/  LDC R43, c[0x0][0x248] ;  /* 0x00009200ff2b7b82 */ /* 0x000e220000000800 */
[----:B------:R-:W-:Y:S02]  /*9250*/  IADD3 R40, P0, R40, R120, RZ ;  /* 0x0000007828287210 */ /* 0x000fe40007f1e0ff */
[----:B------:R-:W-:Y:S01]  /*9260*/  LEA.HI.X.SX32 R37, R52, R121, 0x1, P2 ;  /* 0x0000007934257211 */ /* 0x000fe200010f0eff */
[----:B------:R-:W-:-:S04]  /*9270*/  IMAD R0, R0, 0x268, RZ ;  /* 0x0000026800007824 */ /* 0x000fc800078e02ff */
[----:B------:R-:W0:Y:S01]  /*9280*/  LDC R33, c[0x0][0x248] ;  /* 0x00009200ff217b82 */ /* 0x000e220000000800 */
[----:B-1----:R-:W-:Y:S01]  /*9290*/  IMAD R34, R59, 0x26c, RZ ;  /* 0x0000026c3b227824 */ /* 0x002fe200078e02ff */
[-C--:B------:R-:W-:Y:S01]  /*92a0*/  LEA.HI.X.SX32 R41, R50, R121.reuse, 0x1, P0 ;  /* 0x0000007932297211 */ /* 0x080fe200000f0eff */
[----:B------:R1:W2:Y:S05]  /*92b0*/  LDG.E.U16 R62, desc[UR60][R36.64] ;  /* 0x0000003c243e7981 */ /* 0x0002aa000c1e1500 */
[----:B------:R-:W0:Y:S01]  /*92c0*/  LDC R51, c[0x0][0x248] ;  /* 0x00009200ff337b82 */ /* 0x000e220000000800 */
[----:B------:R-:W-:Y:S01]  /*92d0*/  IADD3 R34, P2, R34, R120, RZ ;  /* 0x0000007822227210 */ /* 0x000fe20007f5e0ff */
[----:B------:R0:W2:Y:S06]  /*92e0*/  LDG.E.U16 R81, desc[UR60][R38.64] ;  /* 0x0000003c26517981 */ /* 0x0000ac000c1e1500 */
[----:B------:R-:W0:Y:S01]  /*92f0*/  LDC R60, c[0x0][0x248] ;  /* 0x00009200ff3c7b82 */ /* 0x000e220000000800 */
[----:B-1----:R-:W-:Y:S01]  /*9300*/  IMAD R36, R67, 0x26a, RZ ;  /* 0x0000026a43247824 */ /* 0x002fe200078e02ff */
[----:B------:R-:W-:Y:S01]  /*9310*/  LEA.HI.X.SX32 R35, R53, R121, 0x1, P2 ;  /* 0x0000007935237211 */ /* 0x000fe200010f0eff */
[----:B------:R-:W-:-:S05]  /*9320*/  IMAD R42, R42, 0x26e, RZ ;  /* 0x0000026e2a2a7824 */ /* 0x000fca00078e02ff */
[----:B------:R-:W1:Y:S01]  /*9330*/  LDC R50, c[0x0][0x248] ;  /* 0x00009200ff327b82 */ /* 0x000e620000000800 */
[-C--:B0-----:R-:W-:Y:S01]  /*9340*/  IADD3 R38, P1, R0, R120.reuse, RZ ;  /* 0x0000007800267210 */ /* 0x081fe20007f3e0ff */
[----:B------:R-:W-:Y:S01]  /*9350*/  IMAD R0, R74, 0x135, RZ ;  /* 0x000001354a007824 */ /* 0x000fe200078e02ff */
[-C--:B------:R-:W-:Y:S01]  /*9360*/  IADD3 R36, P0, R36, R120.reuse, RZ ;  /* 0x0000007824247210 */ /* 0x080fe20007f1e0ff */
[----:B------:R-:W-:Y:S01]  /*9370*/  IMAD R49, R49, 0x276, RZ ;  /* 0x0000027631317824 */ /* 0x000fe200078e02ff */
[----:B------:R0:W2:Y:S03]  /*9380*/  LDG.E.U16 R67, desc[UR60][R40.64] ;  /* 0x0000003c28437981 */ /* 0x0000a6000c1e1500 */
[----:B------:R-:W1:Y:S01]  /*9390*/  LDC R52, c[0x0][0x248] ;  /* 0x00009200ff347b82 */ /* 0x000e620000000800 */
[-C--:B------:R-:W-:Y:S01]  /*93a0*/  LEA.HI.X.SX32 R37, R0, R121.reuse, 0x1, P0 ;  /* 0x0000007900257211 */ /* 0x080fe200000f0eff */
[----:B------:R0:W2:Y:S06]  /*93b0*/  LDG.E.U16 R61, desc[UR60][R34.64] ;  /* 0x0000003c223d7981 */ /* 0x0000ac000c1e1500 */
[----:B------:R-:W4:Y:S01]  /*93c0*/  LDC R53, c[0x0][0x248] ;  /* 0x00009200ff357b82 */ /* 0x000f220000000800 */
[----:B------:R-:W-:Y:S01]  /*93d0*/  LEA.HI.X.SX32 R39, R227, R121, 0x1, P1 ;  /* 0x00000079e3277211 */ /* 0x000fe200008f0eff */
[----:B------:R-:W-:Y:S01]  /*93e0*/  IMAD R0, R43, 0x137, RZ ;  /* 0x000001372b007824 */ /* 0x000fe200078e02ff */
[----:B------:R1:W2:Y:S01]  /*93f0*/  LDG.E.U16 R80, desc[UR60][R36.64] ;  /* 0x0000003c24507981 */ /* 0x0002a2000c1e1500 */
[----:B0-----:R-:W-:-:S04]  /*9400*/  IADD3 R40, P0, R42, R120, RZ ;  /* 0x000000782a287210 */ /* 0x001fc80007f1e0ff */
[----:B------:R-:W0:Y:S01]  /*9410*/  LDC R74, c[0x0][0x248] ;  /* 0x00009200ff4a7b82 */ /* 0x000e220000000800 */
[----:B------:R1:W2:Y:S01]  /*9420*/  LDG.E.U16 R101, desc[UR60][R38.64] ;  /* 0x0000003c26657981 */ /* 0x0002a2000c1e1500 */
[----:B------:R-:W-:Y:S02]  /*9430*/  IMAD R34, R60, 0x27a, RZ ;  /* 0x0000027a3c227824 */ /* 0x000fe400078e02ff */
[----:B-1----:R-:W-:Y:S02]  /*9440*/  IMAD R36, R33, 0x278, RZ ;  /* 0x0000027821247824 */ /* 0x002fe400078e02ff */
[----:B------:R-:W-:Y:S02]  /*9450*/  IMAD R33, R51, 0x13b, RZ ;  /* 0x0000013b33217824 */ /* 0x000fe400078e02ff */
[----:B------:R-:W1:Y:S01]  /*9460*/  LDC R59, c[0x0][0x248] ;  /* 0x00009200ff3b7b82 */ /* 0x000e620000000800 */
[-C--:B------:R-:W-:Y:S02]  /*9470*/  LEA.HI.X.SX32 R41, R0, R121.reuse, 0x1, P0 ;  /* 0x0000007900297211 */ /* 0x080fe400000f0eff */
[-C--:B------:R-:W-:Y:S01]  /*9480*/  IADD3 R38, P1, R49, R120.reuse, RZ ;  /* 0x0000007831267210 */ /* 0x080fe20007f3e0ff */
[----:B------:R-:W-:Y:S01]  /*9490*/  IMAD R0, R50, 0x13d, RZ ;  /* 0x0000013d32007824 */ /* 0x000fe200078e02ff */
[----:B------:R-:W-:Y:S01]  /*94a0*/  IADD3 R34, P0, R34, R120, RZ ;  /* 0x0000007822227210 */ /* 0x000fe20007f1e0ff */
[----:B------:R0:W2:Y:S02]  /*94b0*/  LDG.E.U16 R43, desc[UR60][R40.64] ;  /* 0x0000003c282b7981 */ /* 0x0000a4000c1e1500 */
[----:B------:R-:W3:Y:S01]  /*94c0*/  LDC R49, c[0x0][0x248] ;  /* 0x00009200ff317b82 */ /* 0x000ee20000000800 */
[----:B------:R-:W-:-:S02]  /*94d0*/  LEA.HI.X.SX32 R39, R33, R121, 0x1, P1 ;  /* 0x0000007921277211 */ /* 0x000fc400008f0eff */
[----:B------:R-:W-:-:S05]  /*94e0*/  IADD3 R36, P2, R36, R120, RZ ;  /* 0x0000007824247210 */ /* 0x000fca0007f5e0ff */
[----:B------:R-:W3:Y:S01]  /*94f0*/  LDC R50, c[0x0][0x248] ;  /* 0x00009200ff327b82 */ /* 0x000ee20000000800 */
[----:B0-----:R-:W-:Y:S01]  /*9500*/  IMAD R40, R52, 0x27c, RZ ;  /* 0x0000027c34287824 */ /* 0x001fe200078e02ff */
[----:B------:R4:W2:Y:S01]  /*9510*/  LDG.E.U16 R119, desc[UR60][R38.64] ;  /* 0x0000003c26777981 */ /* 0x0008a2000c1e1500 */
[----:B------:R-:W-:-:S03]  /*9520*/  LEA.HI.X.SX32 R35, R0, R121, 0x1, P0 ;  /* 0x0000007900237211 */ /* 0x000fc600000f0eff */
[----:B------:R-:W-:Y:S02]  /*9530*/  IADD3 R40, P0, R40, R120, RZ ;  /* 0x0000007828287210 */ /* 0x000fe40007f1e0ff */
[----:B------:R-:W0:Y:S01]  /*9540*/  LDC R51, c[0x0][0x248] ;  /* 0x00009200ff337b82 */ /* 0x000e220000000800 */
[-C--:B------:R-:W-:Y:S01]  /*9550*/  LEA.HI.X.SX32 R37, R55, R121.reuse, 0x1, P2 ;  /* 0x0000007937257211 */ /* 0x080fe200010f0eff */
[----:B------:R4:W2:Y:S02]  /*9560*/  LDG.E.U16 R79, desc[UR60][R34.64] ;  /* 0x0000003c224f7981 */ /* 0x0008a4000c1e1500 */
[----:B----4-:R-:W-:Y:S01]  /*9570*/  IMAD R38, R53, 0x27e, RZ ;  /* 0x0000027e35267824 */ /* 0x010fe200078e02ff */
[----:B------:R-:W-:Y:S01]  /*9580*/  LEA.HI.X.SX32 R41, R54, R121, 0x1, P0 ;  /* 0x0000007936297211 */ /* 0x000fe200000f0eff */
[----:B------:R4:W2:Y:S02]  /*9590*/  LDG.E.U16 R100, desc[UR60][R36.64] ;  /* 0x0000003c24647981 */ /* 0x0008a4000c1e1500 */
[----:B------:R-:W0:Y:S01]  /*95a0*/  LDC R53, c[0x0][0x248] ;  /* 0x00009200ff357b82 */ /* 0x000e220000000800 */
[----:B------:R-:W-:-:S07]  /*95b0*/  IMAD R34, R76, 0x288, RZ ;  /* 0x000002884c227824 */ /* 0x000fce00078e02ff */
[----:B------:R-:W5:Y:S01]  /*95c0*/  LDC R52, c[0x0][0x248] ;  /* 0x00009200ff347b82 */ /* 0x000f620000000800 */
[----:B----4-:R-:W-:Y:S01]  /*95d0*/  IMAD R36, R74, 0x286, RZ ;  /* 0x000002864a247824 */ /* 0x010fe200078e02ff */
[-C--:B------:R-:W-:Y:S01]  /*95e0*/  IADD3 R34, P2, R34, R120.reuse, RZ ;  /* 0x0000007822227210 */ /* 0x080fe20007f5e0ff */
[----:B-1----:R-:W-:Y:S01]  /*95f0*/  IMAD R0, R59, 0x13f, RZ ;  /* 0x0000013f3b007824 */ /* 0x002fe200078e02ff */
[----:B------:R-:W-:-:S04]  /*9600*/  IADD3 R38, P1, R38, R120, RZ ;  /* 0x0000007826267210 */ /* 0x000fc80007f3e0ff */
[----:B------:R-:W1:Y:S01]  /*9610*/  LDC R75, c[0x0][0x248] ;  /* 0x00009200ff4b7b82 */ /* 0x000e620000000800 */
[----:B------:R-:W-:Y:S01]  /*9620*/  IMAD R33, R78, 0x143, RZ ;  /* 0x000001434e217824 */ /* 0x000fe200078e02ff */
[----:B------:R3:W4:Y:S06]  /*9630*/  LDG.E.U16 R60, desc[UR60][R40.64] ;  /* 0x0000003c283c7981 */ /* 0x00072c000c1e1500 */
[----:B------:R-:W5:Y:S01]  /*9640*/  LDC R54, c[0x0][0x248] ;  /* 0x00009200ff367b82 */ /* 0x000f620000000800 */
[----:B------:R-:W-:Y:S02]  /*9650*/  IADD3 R36, P0, R36, R120, RZ ;  /* 0x0000007824247210 */ /* 0x000fe40007f1e0ff */
[-C--:B------:R-:W-:Y:S01]  /*9660*/  LEA.HI.X.SX32 R35, R127, R121.reuse, 0x1, P2 ;  /* 0x000000797f237211 */ /* 0x080fe200010f0eff */
[----:B---3--:R-:W-:Y:S01]  /*9670*/  IMAD R40, R49, 0x28a, RZ ;  /* 0x0000028a31287824 */ /* 0x008fe200078e02ff */
[----:B------:R-:W-:-:S03]  /*9680*/  LEA.HI.X.SX32 R39, R0, R121, 0x1, P1 ;  /* 0x0000007900277211 */ /* 0x000fc600008f0eff */
[----:B------:R-:W3:Y:S01]  /*9690*/  LDC R55, c[0x0][0x248] ;  /* 0x00009200ff377b82 */ /* 0x000ee20000000800 */
[----:B------:R-:W-:Y:S01]  /*96a0*/  LEA.HI.X.SX32 R37, R33, R121, 0x1, P0 ;  /* 0x0000007921257211 */ /* 0x000fe200000f0eff */
[----:B------:R-:W-:Y:S01]  /*96b0*/  IMAD R0, R50, 0x145, RZ ;  /* 0x0000014532007824 */ /* 0x000fe200078e02ff */
[----:B------:R0:W4:Y:S01]  /*96c0*/  LDG.E.U16 R99, desc[UR60][R34.64] ;  /* 0x0000003c22637981 */ /* 0x000122000c1e1500 */
[----:B------:R-:W-:-:S03]  /*96d0*/  IADD3 R40, P0, R40, R120, RZ ;  /* 0x0000007828287210 */ /* 0x000fc60007f1e0ff */
[----:B------:R0:W4:Y:S01]  /*96e0*/  LDG.E.U16 R42, desc[UR60][R38.64] ;  /* 0x0000003c262a7981 */ /* 0x000122000c1e1500 */
[----:B------:R-:W3:Y:S01]  /*96f0*/  LDC R76, c[0x0][0x248] ;  /* 0x00009200ff4c7b82 */ /* 0x000ee20000000800 */
[----:B------:R-:W-:Y:S02]  /*9700*/  LEA.HI.X.SX32 R41, R0, R121, 0x1, P0 ;  /* 0x0000007900297211 */ /* 0x000fe400000f0eff */
[----:B------:R5:W4:Y:S01]  /*9710*/  LDG.E.U16 R118, desc[UR60][R36.64] ;  /* 0x0000003c24767981 */ /* 0x000b22000c1e1500 */
[----:B0-----:R-:W-:Y:S02]  /*9720*/  IMAD R34, R77, 0x296, RZ ;  /* 0x000002964d227824 */ /* 0x001fe400078e02ff */
[----:B------:R-:W-:Y:S02]  /*9730*/  IMAD R0, R53, 0x14b, RZ ;  /* 0x0000014b35007824 */ /* 0x000fe400078e02ff */
[----:B------:R-:W0:Y:S01]  /*9740*/  LDC R74, c[0x0][0x248] ;  /* 0x00009200ff4a7b82 */ /* 0x000e220000000800 */
[----:B------:R-:W-:Y:S01]  /*9750*/  IMAD R38, R51, 0x28c, RZ ;  /* 0x0000028c33267824 */ /* 0x000fe200078e02ff */
[-C--:B------:R-:W-:Y:S01]  /*9760*/  IADD3 R34, P0, R34, R120.reuse, RZ ;  /* 0x0000007822227210 */ /* 0x080fe20007f1e0ff */
[----:B-----5:R-:W-:Y:S01]  /*9770*/  IMAD R50, R54, 0x298, RZ ;  /* 0x0000029836327824 */ /* 0x020fe200078e02ff */
[----:B------:R-:W5:Y:S01]  /*9780*/  LDG.E.U16 R78, desc[UR60][R40.64] ;  /* 0x0000003c284e7981 */ /* 0x000f62000c1e1500 */
[----:B------:R-:W-:Y:S01]  /*9790*/  IMAD R36, R52, 0x28e, RZ ;  /* 0x0000028e34247824 */ /* 0x000fe200078e02ff */
[----:B------:R-:W-:-:S02]  /*97a0*/  IADD3 R38, P1, R38, R120, RZ ;  /* 0x0000007826267210 */ /* 0x000fc40007f3e0ff */
[-C--:B------:R-:W-:Y:S01]  /*97b0*/  LEA.HI.X.SX32 R35, R0, R121.reuse, 0x1, P0 ;  /* 0x0000007900237211 */ /* 0x080fe200000f0eff */
[----:B------:R-:W0:Y:S01]  /*97c0*/  LDC R49, c[0x0][0x248] ;  /* 0x00009200ff317b82 */ /* 0x000e220000000800 */
[----:B-1----:R-:W-:Y:S01]  /*97d0*/  IMAD R33, R75, 0x147, RZ ;  /* 0x000001474b217824 */ /* 0x002fe200078e02ff */
[-C--:B------:R-:W-:Y:S02]  /*97e0*/  LEA.HI.X.SX32 R39, R56, R121.reuse, 0x1, P1 ;  /* 0x0000007938277211 */ /* 0x080fe400008f0eff */
[-C--:B------:R-:W-:Y:S01]  /*97f0*/  IADD3 R36, P2, R36, R120.reuse, RZ ;  /* 0x0000007824247210 */ /* 0x080fe20007f5e0ff */
[----:B------:R1:W5:Y:S03]  /*9800*/  LDG.E.U16 R117, desc[UR60][R34.64] ;  /* 0x0000003c22757981 */ /* 0x000366000c1e1500 */
[----:B------:R-:W0:Y:S01]  /*9810*/  LDC R52, c[0x0][0x248] ;  /* 0x00009200ff347b82 */ /* 0x000e220000000800 */
[----:B------:R-:W-:Y:S01]  /*9820*/  IADD3 R50, P0, R50, R120, RZ ;  /* 0x0000007832327210 */ /* 0x000fe20007f1e0ff */
[----:B------:R3:W5:Y:S01]  /*9830*/  LDG.E.U16 R59, desc[UR60][R38.64] ;  /* 0x0000003c263b7981 */ /* 0x000762000c1e1500 */
[----:B------:R-:W-:Y:S01]  /*9840*/  LEA.HI.X.SX32 R37, R33, R121, 0x1, P2 ;  /* 0x0000007921257211 */ /* 0x000fe200010f0eff */
[----:B-1----:R-:W-:-:S04]  /*9850*/  IMAD R34, R92, 0x29e, RZ ;  /* 0x0000029e5c227824 */ /* 0x002fc800078e02ff */
[----:B------:R-:W1:Y:S01]  /*9860*/  LDC R127, c[0x0][0x248] ;  /* 0x00009200ff7f7b82 */ /* 0x000e620000000800 */
[----:B------:R-:W-:Y:S01]  /*9870*/  LEA.HI.X.SX32 R51, R57, R121, 0x1, P0 ;  /* 0x0000007939337211 */ /* 0x000fe200000f0eff */
[----:B------:R-:W-:Y:S01]  /*9880*/  IMAD R33, R93, 0x14f, RZ ;  /* 0x0000014f5d217824 */ /* 0x000fe200078e02ff */
[----:B------:R0:W5:Y:S01]  /*9890*/  LDG.E.U16 R41, desc[UR60][R36.64] ;  /* 0x0000003c24297981 */ /* 0x000162000c1e1500 */
[----:B---3--:R-:W-:Y:S01]  /*98a0*/  IMAD R38, R55, 0x29a, RZ ;  /* 0x0000029a37267824 */ /* 0x008fe200078e02ff */
[----:B------:R-:W-:-:S03]  /*98b0*/  IADD3 R34, P0, R34, R120, RZ ;  /* 0x0000007822227210 */ /* 0x000fc60007f1e0ff */
[----:B------:R-:W3:Y:S01]  /*98c0*/  LDC R89, c[0x0][0x248] ;  /* 0x00009200ff597b82 */ /* 0x000ee20000000800 */
[----:B------:R-:W-:-:S07]  /*98d0*/  IMAD R0, R76, 0x14d, RZ ;  /* 0x0000014d4c007824 */ /* 0x000fce00078e02ff */
[----:B------:R-:W3:Y:S01]  /*98e0*/  LDC R56, c[0x0][0x248] ;  /* 0x00009200ff387b82 */ /* 0x000ee20000000800 */
[----:B------:R-:W-:Y:S01]  /*98f0*/  IADD3 R38, P1, R38, R120, RZ ;  /* 0x0000007826267210 */ /* 0x000fe20007f3e0ff */
[----:B------:R0:W5:Y:S01]  /*9900*/  LDG.E.U16 R98, desc[UR60][R50.64] ;  /* 0x0000003c32627981 */ /* 0x000162000c1e1500 */
[----:B------:R-:W-:-:S05]  /*9910*/  LEA.HI.X.SX32 R35, R33, R121, 0x1, P0 ;  /* 0x0000007921237211 */ /* 0x000fca00000f0eff */
[----:B------:R-:W3:Y:S01]  /*9920*/  LDC R75, c[0x0][0x248] ;  /* 0x00009200ff4b7b82 */ /* 0x000ee20000000800 */
[----:B0-----:R-:W-:Y:S01]  /*9930*/  IMAD R36, R74, 0x29c, RZ ;  /* 0x0000029c4a247824 */ /* 0x001fe200078e02ff */
[----:B------:R-:W-:-:S06]  /*9940*/  LEA.HI.X.SX32 R39, R0, R121, 0x1, P1 ;  /* 0x0000007900277211 */ /* 0x000fcc00008f0eff */
[----:B------:R-:W0:Y:S08]  /*9950*/  LDC R53, c[0x0][0x248] ;  /* 0x00009200ff357b82 */ /* 0x000e300000000800 */
[----:B------:R-:W0:Y:S01]  /*9960*/  LDC R33, c[0x0][0x248] ;  /* 0x00009200ff217b82 */ /* 0x000e220000000800 */
[----:B------:R-:W-:Y:S01]  /*9970*/  IADD3 R36, P2, R36, R120, RZ ;  /* 0x0000007824247210 */ /* 0x000fe20007f5e0ff */
[----:B------:R1:W5:Y:S01]  /*9980*/  LDG.E.U16 R77, desc[UR60][R38.64] ;  /* 0x0000003c264d7981 */ /* 0x000362000c1e1500 */
[----:B------:R-:W-:-:S02]  /*9990*/  IMAD R50, R49, 0x2a6, RZ ;  /* 0x000002a631327824 */ /* 0x000fc400078e02ff */
[----:B------:R-:W-:Y:S01]  /*99a0*/  LEA.HI.X.SX32 R37, R58, R121, 0x1, P2 ;  /* 0x000000793a257211 */ /* 0x000fe200010f0eff */
[----:B-1----:R-:W-:Y:S01]  /*99b0*/  IMAD R127, R127, 0x154, RZ ;  /* 0x000001547f7f7824 */ /* 0x002fe200078e02ff */
[----:B------:R-:W5:Y:S01]  /*99c0*/  LDG.E.U16 R40, desc[UR60][R34.64] ;  /* 0x0000003c22287981 */ /* 0x000f62000c1e1500 */
[----:B------:R-:W1:Y:S01]  /*99d0*/  LDC R49, c[0x0][0x248] ;  /* 0x00009200ff317b82 */ /* 0x000e620000000800 */
[----:B------:R-:W-:Y:S02]  /*99e0*/  IMAD R38, R52, 0x2a8, RZ ;  /* 0x000002a834267824 */ /* 0x000fe400078e02ff */
[----:B------:R3:W5:Y:S05]  /*99f0*/  LDG.E.U16 R58, desc[UR60][R36.64] ;  /* 0x0000003c243a7981 */ /* 0x00076a000c1e1500 */
[----:B------:R-:W1:Y:S01]  /*9a00*/  LDC R54, c[0x0][0x248] ;  /* 0x00009200ff367b82 */ /* 0x000e620000000800 */
[----:B------:R-:W-:Y:S01]  /*9a10*/  IADD3 R38, P1, R38, R120, RZ ;  /* 0x0000007826267210 */ /* 0x000fe20007f3e0ff */
[----:B---3--:R-:W-:-:S06]  /*9a20*/  IMAD R0, R56, 0x153, RZ ;  /* 0x0000015338007824 */ /* 0x008fcc00078e02ff */
[----:B------:R-:W3:Y:S01]  /*9a30*/  LDC R93, c[0x0][0x248] ;  /* 0x00009200ff5d7b82 */ /* 0x000ee20000000800 */
[----:B------:R-:W-:Y:S01]  /*9a40*/  IADD3 R50, P0, R50, R120, RZ ;  /* 0x0000007832327210 */ /* 0x000fe20007f1e0ff */
[----:B------:R-:W-:Y:S01]  /*9a50*/  IMAD R36, R89, 0x2aa, RZ ;  /* 0x000002aa59247824 */ /* 0x000fe200078e02ff */
[----:B------:R-:W-:-:S05]  /*9a60*/  LEA.HI.X.SX32 R39, R127, R121, 0x1, P1 ;  /* 0x000000797f277211 */ /* 0x000fca00008f0eff */
[----:B------:R-:W3:Y:S01]  /*9a70*/  LDC R55, c[0x0][0x248] ;  /* 0x00009200ff377b82 */ /* 0x000ee20000000800 */
[----:B------:R-:W-:Y:S01]  /*9a80*/  IMAD R34, R75, 0x2ac, RZ ;  /* 0x000002ac4b227824 */ /* 0x000fe200078e02ff */
[----:B------:R-:W-:Y:S01]  /*9a90*/  LEA.HI.X.SX32 R51, R0, R121, 0x1, P0 ;  /* 0x0000007900337211 */ /* 0x000fe200000f0eff */
[----:B------:R-:W-:-:S05]  /*9aa0*/  IMAD R0, R94, 0x155, RZ ;  /* 0x000001555e007824 */ /* 0x000fca00078e02ff */
[----:B------:R-:W3:Y:S01]  /*9ab0*/  LDC R92, c[0x0][0x248] ;  /* 0x00009200ff5c7b82 */ /* 0x000ee20000000800 */
[-C--:B------:R-:W-:Y:S01]  /*9ac0*/  IADD3 R36, P0, R36, R120.reuse, RZ ;  /* 0x0000007824247210 */ /* 0x080fe20007f1e0ff */
[----:B------:R0:W5:Y:S01]  /*9ad0*/  LDG.E.U16 R97, desc[UR60][R38.64] ;  /* 0x0000003c26617981 */ /* 0x000162000c1e1500 */
[----:B------:R-:W-:-:S05]  /*9ae0*/  IADD3 R34, P2, R34, R120, RZ ;  /* 0x0000007822227210 */ /* 0x000fca0007f5e0ff */
[----:B------:R-:W3:Y:S01]  /*9af0*/  LDC R52, c[0x0][0x248] ;  /* 0x00009200ff347b82 */ /* 0x000ee20000000800 */
[-C--:B------:R-:W-:Y:S01]  /*9b00*/  LEA.HI.X.SX32 R37, R0, R121.reuse, 0x1, P0 ;  /* 0x0000007900257211 */ /* 0x080fe200000f0eff */
[----:B------:R-:W5:Y:S01]  /*9b10*/  LDG.E.U16 R116, desc[UR60][R50.64] ;  /* 0x0000003c32747981 */ /* 0x000f62000c1e1500 */
[----:B0-----:R-:W-:Y:S01]  /*9b20*/  IMAD R38, R33, 0x2ae, RZ ;  /* 0x000002ae21267824 */ /* 0x001fe200078e02ff */
[-C--:B------:R-:W-:Y:S01]  /*9b30*/  LEA.HI.X.SX32 R35, R68, R121.reuse, 0x1, P2 ;  /* 0x0000007944237211 */ /* 0x080fe200010f0eff */
[----:B------:R-:W-:Y:S01]  /*9b40*/  IMAD R0, R53, 0x157, RZ ;  /* 0x0000015735007824 */ /* 0x000fe200078e02ff */
[----:B------:R0:W5:Y:S02]  /*9b50*/  LDG.E.U16 R76, desc[UR60][R36.64] ;  /* 0x0000003c244c7981 */ /* 0x000164000c1e1500 */
[----:B------:R-:W2:Y:S01]  /*9b60*/  LDC R89, c[0x0][0x248] ;  /* 0x00009200ff597b82 */ /* 0x000ea20000000800 */
[----:B------:R-:W-:Y:S01]  /*9b70*/  IADD3 R38, P0, R38, R120, RZ ;  /* 0x0000007826267210 */ /* 0x000fe20007f1e0ff */
[----:B------:R3:W5:Y:S06]  /*9b80*/  LDG.E.U16 R57, desc[UR60][R34.64] ;  /* 0x0000003c22397981 */ /* 0x00076c000c1e1500 */
[----:B------:R-:W2:Y:S01]  /*9b90*/  LDC R56, c[0x0][0x248] ;  /* 0x00009200ff387b82 */ /* 0x000ea20000000800 */
[----:B------:R-:W-:Y:S01]  /*9ba0*/  LEA.HI.X.SX32 R39, R0, R121, 0x1, P0 ;  /* 0x0000007900277211 */ /* 0x000fe200000f0eff */
[----:B-1----:R-:W-:-:S06]  /*9bb0*/  IMAD R0, R49, 0x15d, RZ ;  /* 0x0000015d31007824 */ /* 0x002fcc00078e02ff */
[----:B------:R-:W1:Y:S01]  /*9bc0*/  LDC R127, c[0x0][0x248] ;  /* 0x00009200ff7f7b82 */ /* 0x000e620000000800 */
[----:B0-----:R-:W-:Y:S01]  /*9bd0*/  IMAD R36, R54, 0x2b8, RZ ;  /* 0x000002b836247824 */ /* 0x001fe200078e02ff */
[----:B------:R-:W5:Y:S01]  /*9be0*/  LDG.E.U16 R39, desc[UR60][R38.64] ;  /* 0x0000003c26277981 */ /* 0x000f62000c1e1500 */
[----:B---3--:R-:W-:-:S05]  /*9bf0*/  IMAD R34, R93, 0x2ba, RZ ;  /* 0x000002ba5d227824 */ /* 0x008fca00078e02ff */
[----:B------:R-:W0:Y:S01]  /*9c00*/  LDC R74, c[0x0][0x248] ;  /* 0x00009200ff4a7b82 */ /* 0x000e220000000800 */
[----:B------:R-:W-:Y:S01]  /*9c10*/  IMAD R50, R55, 0x2b6, RZ ;  /* 0x000002b637327824 */ /* 0x000fe200078e02ff */
[----:B------:R-:W-:-:S06]  /*9c20*/  IADD3 R36, P2, R36, R120, RZ ;  /* 0x0000007824247210 */ /* 0x000fcc0007f5e0ff */
[----:B------:R-:W3:Y:S01]  /*9c30*/  LDC R49, c[0x0][0x248] ;  /* 0x00009200ff317b82 */ /* 0x000ee20000000800 */
[-C--:B------:R-:W-:Y:S01]  /*9c40*/  IADD3 R34, P0, R34, R120.reuse, RZ ;  /* 0x0000007822227210 */ /* 0x080fe20007f1e0ff */
[----:B------:R-:W-:Y:S01]  /*9c50*/  IMAD R33, R92, 0x15b, RZ ;  /* 0x0000015b5c217824 */ /* 0x000fe200078e02ff */
[----:B------:R-:W-:-:S05]  /*9c60*/  IADD3 R50, P1, R50, R120, RZ ;  /* 0x0000007832327210 */ /* 0x000fca0007f3e0ff */
[----:B------:R-:W3:Y:S01]  /*9c70*/  LDC R54, c[0x0][0x248] ;  /* 0x00009200ff367b82 */ /* 0x000ee20000000800 */
[-C--:B------:R-:W-:Y:S01]  /*9c80*/  LEA.HI.X.SX32 R37, R69, R121.reuse, 0x1, P2 ;  /* 0x0000007945257211 */ /* 0x080fe200010f0eff */
[----:B------:R-:W-:Y:S01]  /*9c90*/  IMAD R52, R52, 0x2bc, RZ ;  /* 0x000002bc34347824 */ /* 0x000fe200078e02ff */
[-C--:B------:R-:W-:Y:S02]  /*9ca0*/  LEA.HI.X.SX32 R35, R0, R121.reuse, 0x1, P0 ;  /* 0x0000007900237211 */ /* 0x080fe400000f0eff */
[----:B------:R-:W-:Y:S01]  /*9cb0*/  LEA.HI.X.SX32 R51, R33, R121, 0x1, P1 ;  /* 0x0000007921337211 */ /* 0x000fe200008f0eff */
[----:B------:R2:W5:Y:S02]  /*9cc0*/  LDG.E.U16 R96, desc[UR60][R36.64] ;  /* 0x0000003c24607981 */ /* 0x000564000c1e1500 */
[----:B------:R-:W3:Y:S01]  /*9cd0*/  LDC R69, c[0x0][0x248] ;  /* 0x00009200ff457b82 */ /* 0x000ee20000000800 */
[----:B------:R-:W-:Y:S01]  /*9ce0*/  IADD3 R52, P0, R52, R120, RZ ;  /* 0x0000007834347210 */ /* 0x000fe20007f1e0ff */
[----:B------:R2:W5:Y:S01]  /*9cf0*/  LDG.E.U16 R75, desc[UR60][R34.64] ;  /* 0x0000003c224b7981 */ /* 0x000562000c1e1500 */
[----:B-1----:R-:W-:-:S02]  /*9d00*/  IMAD R127, R127, 0x164, RZ ;  /* 0x000001647f7f7824 */ /* 0x002fc400078e02ff */
[----:B------:R-:W-:Y:S01]  /*9d10*/  LEA.HI.X.SX32 R53, R70, R121, 0x1, P0 ;  /* 0x0000007946357211 */ /* 0x000fe200000f0eff */
[----:B------:R1:W5:Y:S02]  /*9d20*/  LDG.E.U16 R115, desc[UR60][R50.64] ;  /* 0x0000003c32737981 */ /* 0x000364000c1e1500 */
[----:B------:R-:W3:Y:S01]  /*9d30*/  LDC R68, c[0x0][0x248] ;  /* 0x00009200ff447b82 */ /* 0x000ee20000000800 */
[----:B--2---:R-:W-:Y:S02]  /*9d40*/  IMAD R36, R89, 0x2c6, RZ ;  /* 0x000002c659247824 */ /* 0x004fe400078e02ff */
[----:B------:R-:W-:-:S05]  /*9d50*/  IMAD R34, R95, 0x2c8, RZ ;  /* 0x000002c85f227824 */ /* 0x000fca00078e02ff */
[----:B------:R-:W2:Y:S01]  /*9d60*/  LDC R55, c[0x0][0x248] ;  /* 0x00009200ff377b82 */ /* 0x000ea20000000800 */
[----:B-1----:R-:W-:Y:S01]  /*9d70*/  IMAD R50, R56, 0x2be, RZ ;  /* 0x000002be38327824 */ /* 0x002fe200078e02ff */
[-C--:B------:R-:W-:Y:S01]  /*9d80*/  IADD3 R34, P2, R34, R120.reuse, RZ ;  /* 0x0000007822227210 */ /* 0x080fe20007f5e0ff */
[----:B0-----:R-:W-:Y:S01]  /*9d90*/  IMAD R0, R74, 0x15f, RZ ;  /* 0x0000015f4a007824 */ /* 0x001fe200078e02ff */
[----:B------:R3:W5:Y:S04]  /*9da0*/  LDG.E.U16 R56, desc[UR60][R52.64] ;  /* 0x0000003c34387981 */ /* 0x000768000c1e1500 */
[----:B------:R-:W0:Y:S01]  /*9db0*/  LDC R89, c[0x0][0x248] ;  /* 0x00009200ff597b82 */ /* 0x000e220000000800 */
[-C--:B------:R-:W-:Y:S01]  /*9dc0*/  IADD3 R50, P1, R50, R120.reuse, RZ ;  /* 0x0000007832327210 */ /* 0x080fe20007f3e0ff */
[----:B------:R-:W-:Y:S01]  /*9dd0*/  IMAD R33, R110, 0x163, RZ ;  /* 0x000001636e217824 */ /* 0x000fe200078e02ff */
[----:B------:R-:W-:-:S05]  /*9de0*/  IADD3 R36, P0, R36, R120, RZ ;  /* 0x0000007824247210 */ /* 0x000fca0007f1e0ff */
[----:B------:R-:W1:Y:S01]  /*9df0*/  LDC R94, c[0x0][0x248] ;  /* 0x00009200ff5e7b82 */ /* 0x000e620000000800 */
[-C--:B------:R-:W-:Y:S01]  /*9e00*/  LEA.HI.X.SX32 R35, R127, R121.reuse, 0x1, P2 ;  /* 0x000000797f237211 */ /* 0x080fe200010f0eff */
[----:B---3--:R-:W-:Y:S01]  /*9e10*/  IMAD R52, R49, 0x2ca, RZ ;  /* 0x000002ca31347824 */ /* 0x008fe200078e02ff */
[----:B------:R-:W-:Y:S01]  /*9e20*/  LEA.HI.X.SX32 R51, R0, R121, 0x1, P1 ;  /* 0x0000007900337211 */ /* 0x000fe200008f0eff */
[----:B------:R-:W-:-:S04]  /*9e30*/  IMAD R0, R54, 0x165, RZ ;  /* 0x0000016536007824 */ /* 0x000fc800078e02ff */
[----:B------:R-:W3:Y:S01]  /*9e40*/  LDC R92, c[0x0][0x248] ;  /* 0x00009200ff5c7b82 */ /* 0x000ee20000000800 */
[----:B------:R-:W-:Y:S01]  /*9e50*/  LEA.HI.X.SX32 R37, R33, R121, 0x1, P0 ;  /* 0x0000007921257211 */ /* 0x000fe200000f0eff */
[----:B------:R2:W5:Y:S01]  /*9e60*/  LDG.E.U16 R95, desc[UR60][R34.64] ;  /* 0x0000003c225f7981 */ /* 0x000562000c1e1500 */
[----:B------:R-:W-:-:S03]  /*9e70*/  IADD3 R52, P0, R52, R120, RZ ;  /* 0x0000007834347210 */ /* 0x000fc60007f1e0ff */
[----:B------:R2:W5:Y:S02]  /*9e80*/  LDG.E.U16 R114, desc[UR60][R36.64] ;  /* 0x0000003c24727981 */ /* 0x000564000c1e1500 */
[----:B------:R-:W4:Y:S01]  /*9e90*/  LDC R110, c[0x0][0x248] ;  /* 0x00009200ff6e7b82 */ /* 0x000f220000000800 */
[----:B------:R-:W-:Y:S01]  /*9ea0*/  LEA.HI.X.SX32 R53, R0, R121, 0x1, P0 ;  /* 0x0000007900357211 */ /* 0x000fe200000f0eff */
[----:B------:R0:W5:Y:S01]  /*9eb0*/  LDG.E.U16 R38, desc[UR60][R50.64] ;  /* 0x0000003c32267981 */ /* 0x000162000c1e1500 */
[----:B--2---:R-:W-:-:S05]  /*9ec0*/  IMAD R34, R108, 0x2d6, RZ ;  /* 0x000002d66c227824 */ /* 0x004fca00078e02ff */
[----:B------:R-:W2:Y:S01]  /*9ed0*/  LDC R93, c[0x0][0x248] ;  /* 0x00009200ff5d7b82 */ /* 0x000ea20000000800 */
[----:B------:R-:W-:Y:S01]  /*9ee0*/  IMAD R0, R69, 0x16b, RZ ;  /* 0x0000016b45007824 */ /* 0x000fe200078e02ff */
[-C--:B------:R-:W-:Y:S01]  /*9ef0*/  IADD3 R34, P0, R34, R120.reuse, RZ ;  /* 0x0000007822227210 */ /* 0x080fe20007f1e0ff */
[----:B------:R-:W-:Y:S01]  /*9f00*/  IMAD R36, R68, 0x2ce, RZ ;  /* 0x000002ce44247824 */ /* 0x000fe200078e02ff */
[----:B------:R-:W5:Y:S01]  /*9f10*/  LDG.E.U16 R74, desc[UR60][R52.64] ;  /* 0x0000003c344a7981 */ /* 0x000f62000c1e1500 */
[----:B0-----:R-:W-:Y:S01]  /*9f20*/  IMAD R50, R55, 0x2cc, RZ ;  /* 0x000002cc37327824 */ /* 0x001fe200078e02ff */
[----:B------:R-:W-:Y:S01]  /*9f30*/  LEA.HI.X.SX32 R35, R0, R121, 0x1, P0 ;  /* 0x0000007900237211 */ /* 0x000fe200000f0eff */
[----:B------:R-:W-:Y:S01]  /*9f40*/  IMAD R68, R89, 0x2d8, RZ ;  /* 0x000002d859447824 */ /* 0x000fe200078e02ff */
[----:B------:R-:W0:Y:S01]  /*9f50*/  LDC R70, c[0x0][0x248] ;  /* 0x00009200ff467b82 */ /* 0x000e220000000800 */
[----:B-1----:R-:W-:Y:S01]  /*9f60*/  IMAD R33, R94, 0x167, RZ ;  /* 0x000001675e217824 */ /* 0x002fe200078e02ff */
[-C--:B------:R-:W-:Y:S01]  /*9f70*/  IADD3 R36, P2, R36, R120.reuse, RZ ;  /* 0x0000007824247210 */ /* 0x080fe20007f5e0ff */
[----:B------:R1:W5:Y:S05]  /*9f80*/  LDG.E.U16 R113, desc[UR60][R34.64] ;  /* 0x0000003c22717981 */ /* 0x00036a000c1e1500 */
[----:B------:R-:W0:Y:S01]  /*9f90*/  LDC R49, c[0x0][0x248] ;  /* 0x00009200ff317b82 */ /* 0x000e220000000800 */
[----:B------:R-:W-:-:S02]  /*9fa0*/  IADD3 R50, P1, R50, R120, RZ ;  /* 0x0000007832327210 */ /* 0x000fc40007f3e0ff */
[----:B------:R-:W-:-:S05]  /*9fb0*/  IADD3 R68, P0, R68, R120, RZ ;  /* 0x0000007844447210 */ /* 0x000fca0007f1e0ff */
[----:B------:R-:W0:Y:S01]  /*9fc0*/  LDC R108, c[0x0][0x248] ;  /* 0x00009200ff6c7b82 */ /* 0x000e220000000800 */
[----:B-1----:R-:W-:Y:S01]  /*9fd0*/  IMAD R34, R122, 0x2de, RZ ;  /* 0x000002de7a227824 */ /* 0x002fe200078e02ff */
[----:B------:R-:W-:Y:S01]  /*9fe0*/  LEA.HI.X.SX32 R37, R33, R121, 0x1, P2 ;  /* 0x0000007921257211 */ /* 0x000fe200010f0eff */
[----:B---3--:R-:W-:-:S05]  /*9ff0*/  IMAD R52, R92, 0x2da, RZ ;  /* 0x000002da5c347824 */ /* 0x008fca00078e02ff */
[----:B------:R-:W1:Y:S01]  /*a000*/  LDC R127, c[0x0][0x248] ;  /* 0x00009200ff7f7b82 */ /* 0x000e620000000800 */
[-C--:B------:R-:W-:Y:S01]  /*a010*/  LEA.HI.X.SX32 R51, R71, R121.reuse, 0x1, P1 ;  /* 0x0000007947337211 */ /* 0x080fe200008f0eff */
[----:B------:R-:W-:Y:S01]  /*a020*/  IMAD R33, R126, 0x16f, RZ ;  /* 0x0000016f7e217824 */ /* 0x000fe200078e02ff */
[-C--:B------:R-:W-:Y:S01]  /*a030*/  LEA.HI.X.SX32 R69, R73, R121.reuse, 0x1, P0 ;  /* 0x0000007949457211 */ /* 0x080fe200000f0eff */
[----:B----4-:R-:W-:Y:S01]  /*a040*/  IMAD R0, R110, 0x16d, RZ ;  /* 0x0000016d6e007824 */ /* 0x010fe200078e02ff */
[-C--:B------:R-:W-:Y:S01]  /*a050*/  IADD3 R34, P0, R34, R120.reuse, RZ ;  /* 0x0000007822227210 */ /* 0x080fe20007f1e0ff */
[----:B------:R2:W3:Y:S01]  /*a060*/  LDG.E.U16 R55, desc[UR60][R50.64] ;  /* 0x0000003c32377981 */ /* 0x0004e2000c1e1500 */
[----:B------:R-:W-:Y:S01]  /*a070*/  IADD3 R52, P1, R52, R120, RZ ;  /* 0x0000007834347210 */ /* 0x000fe20007f3e0ff */
[----:B------:R-:W4:Y:S01]  /*a080*/  LDC R71, c[0x0][0x248] ;  /* 0x00009200ff477b82 */ /* 0x000f220000000800 */
[-C--:B------:R-:W-:Y:S01]  /*a090*/  LEA.HI.X.SX32 R35, R33, R121.reuse, 0x1, P0 ;  /* 0x0000007921237211 */ /* 0x080fe200000f0eff */
[----:B------:R-:W3:Y:S01]  /*a0a0*/  LDG.E.U16 R37, desc[UR60][R36.64] ;  /* 0x0000003c24257981 */ /* 0x000ee2000c1e1500 */
[----:B------:R-:W-:-:S03]  /*a0b0*/  LEA.HI.X.SX32 R53, R0, R121, 0x1, P1 ;  /* 0x0000007900357211 */ /* 0x000fc600008f0eff */
[----:B------:R0:W3:Y:S01]  /*a0c0*/  LDG.E.U16 R94, desc[UR60][R68.64] ;  /* 0x0000003c445e7981 */ /* 0x0000e2000c1e1500 */
[----:B--2---:R-:W-:Y:S01]  /*a0d0*/  IMAD R50, R93, 0x2dc, RZ ;  /* 0x000002dc5d327824 */ /* 0x004fe200078e02ff */
[----:B------:R-:W2:Y:S02]  /*a0e0*/  LDC R33, c[0x0][0x248] ;  /* 0x00009200ff217b82 */ /* 0x000ea40000000800 */
[----:B------:R0:W3:Y:S02]  /*a0f0*/  LDG.E.U16 R73, desc[UR60][R52.64] ;  /* 0x0000003c34497981 */ /* 0x0000e4000c1e1500 */
[----:B------:R-:W-:Y:S02]  /*a100*/  IADD3 R50, P2, R50, R120, RZ ;  /* 0x0000007832327210 */ /* 0x000fe40007f5e0ff */
[----:B------:R0:W3:Y:S02]  /*a110*/  LDG.E.U16 R36, desc[UR60][R34.64] ;  /* 0x0000003c22247981 */ /* 0x0000e4000c1e1500 */
[----:B------:R-:W2:Y:S01]  /*a120*/  LDC R122, c[0x0][0x248] ;  /* 0x00009200ff7a7b82 */ /* 0x000ea20000000800 */
[----:B------:R-:W-:Y:S01]  /*a130*/  LEA.HI.X.SX32 R51, R72, R121, 0x1, P2 ;  /* 0x0000007948337211 */ /* 0x000fe200010f0eff */
[----:B0-----:R-:W-:-:S02]  /*a140*/  IMAD R68, R49, 0x2e6, RZ ;  /* 0x000002e631447824 */ /* 0x001fc400078e02ff */
[----:B------:R-:W-:Y:S02]  /*a150*/  IMAD R52, R70, 0x2e8, RZ ;  /* 0x000002e846347824 */ /* 0x000fe400078e02ff */
[----:B------:R-:W-:Y:S01]  /*a160*/  IMAD R0, R108, 0x173, RZ ;  /* 0x000001736c007824 */ /* 0x000fe200078e02ff */
[----:B------:R0:W3:Y:S01]  /*a170*/  LDG.E.U16 R54, desc[UR60][R50.64] ;  /* 0x0000003c32367981 */ /* 0x0000e2000c1e1500 */
[----:B------:R-:W-:Y:S01]  /*a180*/  IMAD R34, R111, 0x2ec, RZ ;  /* 0x000002ec6f227824 */ /* 0x000fe200078e02ff */
[----:B------:R-:W2:Y:S01]  /*a190*/  LDC R49, c[0x0][0x248] ;  /* 0x00009200ff317b82 */ /* 0x000ea20000000800 */
[----:B-1----:R-:W-:Y:S01]  /*a1a0*/  IMAD R127, R127, 0x174, RZ ;  /* 0x000001747f7f7824 */ /* 0x002fe200078e02ff */
[-C--:B------:R-:W-:Y:S02]  /*a1b0*/  IADD3 R52, P1, R52, R120.reuse, RZ ;  /* 0x0000007834347210 */ /* 0x080fe40007f3e0ff */
[----:B------:R-:W-:-:S04]  /*a1c0*/  IADD3 R68, P0, R68, R120, RZ ;  /* 0x0000007844447210 */ /* 0x000fc80007f1e0ff */
[----:B------:R-:W1:Y:S01]  /*a1d0*/  LDC R92, c[0x0][0x248] ;  /* 0x00009200ff5c7b82 */ /* 0x000e620000000800 */
[----:B------:R-:W-:Y:S01]  /*a1e0*/  IADD3 R34, P2, R34, R120, RZ ;  /* 0x0000007822227210 */ /* 0x000fe20007f5e0ff */
[----:B0-----:R-:W-:-:S06]  /*a1f0*/  IMAD R50, R112, 0x2ea, RZ ;  /* 0x000002ea70327824 */ /* 0x001fcc00078e02ff */
[----:B------:R-:W0:Y:S01]  /*a200*/  LDC R108, c[0x0][0x248] ;  /* 0x00009200ff6c7b82 */ /* 0x000e220000000800 */
[-C--:B------:R-:W-:Y:S02]  /*a210*/  LEA.HI.X.SX32 R53, R127, R121.reuse, 0x1, P1 ;  /* 0x000000797f357211 */ /* 0x080fe400008f0eff */
[-C--:B------:R-:W-:Y:S01]  /*a220*/  LEA.HI.X.SX32 R69, R0, R121.reuse, 0x1, P0 ;  /* 0x0000007900457211 */ /* 0x080fe200000f0eff */
[----:B------:R-:W-:Y:S01]  /*a230*/  IMAD R0, R123, 0x175, RZ ;  /* 0x000001757b007824 */ /* 0x000fe200078e02ff */
[-C--:B------:R-:W-:Y:S01]  /*a240*/  LEA.HI.X.SX32 R35, R90, R121.reuse, 0x1, P2 ;  /* 0x000000795a237211 */ /* 0x080fe200010f0eff */
[----:B------:R4:W3:Y:S02]  /*a250*/  LDG.E.U16 R93, desc[UR60][R52.64] ;  /* 0x0000003c345d7981 */ /* 0x0008e4000c1e1500 */
[----:B------:R-:W0:Y:S01]  /*a260*/  LDC R110, c[0x0][0x248] ;  /* 0x00009200ff6e7b82 */ /* 0x000e220000000800 */
[----:B------:R-:W-:Y:S01]  /*a270*/  IADD3 R50, P0, R50, R120, RZ ;  /* 0x0000007832327210 */ /* 0x000fe20007f1e0ff */
[----:B------:R-:W3:Y:S06]  /*a280*/  LDG.E.U16 R112, desc[UR60][R68.64] ;  /* 0x0000003c44707981 */ /* 0x000eec000c1e1500 */
[----:B------:R-:W0:Y:S01]  /*a290*/  LDC R89, c[0x0][0x248] ;  /* 0x00009200ff597b82 */ /* 0x000e220000000800 */
[----:B------:R2:W3:Y:S01]  /*a2a0*/  LDG.E.U16 R53, desc[UR60][R34.64] ;  /* 0x0000003c22357981 */ /* 0x0004e2000c1e1500 */
[----:B------:R-:W-:Y:S01]  /*a2b0*/  LEA.HI.X.SX32 R51, R0, R121, 0x1, P0 ;  /* 0x0000007900337211 */ /* 0x000fe200000f0eff */
[----:B----4-:R-:W-:-:S04]  /*a2c0*/  IMAD R0, R71, 0x177, RZ ;  /* 0x0000017747007824 */ /* 0x010fc800078e02ff */
[----:B------:R4:W3:Y:S01]  /*a2d0*/  LDG.E.U16 R72, desc[UR60][R50.64] ;  /* 0x0000003c32487981 */ /* 0x0008e2000c1e1500 */
[----:B------:R-:W0:Y:S01]  /*a2e0*/  LDC R52, c[0x0][0x248] ;  /* 0x00009200ff347b82 */ /* 0x000e220000000800 */
[----:B--2---:R-:W-:-:S07]  /*a2f0*/  IMAD R34, R33, 0x2ee, RZ ;  /* 0x000002ee21227824 */ /* 0x004fce00078e02ff */
[----:B------:R-:W2:Y:S01]  /*a300*/  LDC R90, c[0x0][0x248] ;  /* 0x00009200ff5a7b82 */ /* 0x000ea20000000800 */
[----:B------:R-:W-:Y:S01]  /*a310*/  IADD3 R34, P0, R34, R120, RZ ;  /* 0x0000007822227210 */ /* 0x000fe20007f1e0ff */
[----:B----4-:R-:W-:-:S03]  /*a320*/  IMAD R50, R122, 0x2fa, RZ ;  /* 0x000002fa7a327824 */ /* 0x010fc600078e02ff */
[----:B------:R-:W-:-:S03]  /*a330*/  LEA.HI.X.SX32 R35, R0, R121, 0x1, P0 ;  /* 0x0000007900237211 */ /* 0x000fc600000f0eff */
[----:B------:R-:W4:Y:S01]  /*a340*/  LDC R127, c[0x0][0x248] ;  /* 0x00009200ff7f7b82 */ /* 0x000f220000000800 */
[----:B------:R-:W-:Y:S01]  /*a350*/  IMAD R0, R49, 0x17d, RZ ;  /* 0x0000017d31007824 */ /* 0x000fe200078e02ff */
[----:B------:R-:W-:Y:S01]  /*a360*/  IADD3 R50, P0, R50, R120, RZ ;  /* 0x0000007832327210 */ /* 0x000fe20007f1e0ff */
[----:B-1----:R-:W-:Y:S01]  /*a370*/  IMAD R70, R92, 0x2f6, RZ ;  /* 0x000002f65c467824 */ /* 0x002fe200078e02ff */
[----:B------:R-:W3:Y:S01]  /*a380*/  LDG.E.U16 R35, desc[UR60][R34.64] ;  /* 0x0000003c22237981 */ /* 0x000ee2000c1e1500 */
[----:B0-----:R-:W-:-:S03]  /*a390*/  IMAD R108, R108, 0x2fc, RZ ;  /* 0x000002fc6c6c7824 */ /* 0x001fc600078e02ff */
[----:B------:R-:W0:Y:S01]  /*a3a0*/  LDC R126, c[0x0][0x248] ;  /* 0x00009200ff7e7b82 */ /* 0x000e220000000800 */
[----:B------:R-:W-:Y:S01]  /*a3b0*/  IMAD R33, R110, 0x17b, RZ ;  /* 0x0000017b6e217824 */ /* 0x000fe200078e02ff */
[-C--:B------:R-:W-:Y:S01]  /*a3c0*/  LEA.HI.X.SX32 R51, R0, R121.reuse, 0x1, P0 ;  /* 0x0000007900337211 */ /* 0x080fe200000f0eff */
[----:B------:R-:W-:Y:S01]  /*a3d0*/  IMAD R68, R89, 0x2f8, RZ ;  /* 0x000002f859447824 */ /* 0x000fe200078e02ff */
[-C--:B------:R-:W-:Y:S02]  /*a3e0*/  IADD3 R70, P1, R70, R120.reuse, RZ ;  /* 0x0000007846467210 */ /* 0x080fe40007f3e0ff */
[----:B------:R-:W-:Y:S02]  /*a3f0*/  IADD3 R108, P0, R108, R120, RZ ;  /* 0x000000786c6c7210 */ /* 0x000fe40007f1e0ff */
[----:B------:R-:W1:Y:S01]  /*a400*/  LDC R122, c[0x0][0x248] ;  /* 0x00009200ff7a7b82 */ /* 0x000e620000000800 */
[-C--:B------:R-:W-:Y:S02]  /*a410*/  LEA.HI.X.SX32 R71, R33, R121.reuse, 0x1, P1 ;  /* 0x0000007921477211 */ /* 0x080fe400008f0eff */
[----:B------:R-:W-:-:S05]  /*a420*/  LEA.HI.X.SX32 R109, R109, R121, 0x1, P0 ;  /* 0x000000796d6d7211 */ /* 0x000fca00000f0eff */
[----:B------:R-:W1:Y:S01]  /*a430*/  LDC R89, c[0x0][0x248] ;  /* 0x00009200ff597b82 */ /* 0x000e620000000800 */
[----:B------:R-:W-:Y:S01]  /*a440*/  IADD3 R68, P2, R68, R120, RZ ;  /* 0x0000007844447210 */ /* 0x000fe20007f5e0ff */
[----:B------:R-:W-:Y:S01]  /*a450*/  IMAD R33, R52, 0x17f, RZ ;  /* 0x0000017f34217824 */ /* 0x000fe200078e02ff */
[----:B------:R4:W3:Y:S01]  /*a460*/  LDG.E.U16 R111, desc[UR60][R70.64] ;  /* 0x0000003c466f7981 */ /* 0x0008e2000c1e1500 */
[----:B--2---:R-:W-:-:S03]  /*a470*/  IMAD R90, R90, 0x2fe, RZ ;  /* 0x000002fe5a5a7824 */ /* 0x004fc600078e02ff */
[----:B------:R-:W2:Y:S01]  /*a480*/  LDG.E.U16 R52, desc[UR60][R108.64] ;  /* 0x0000003c6c347981 */ /* 0x000ea2000c1e1500 */
[----:B------:R-:W1:Y:S01]  /*a490*/  LDC R49, c[0x0][0x248] ;  /* 0x00009200ff317b82 */ /* 0x000e620000000800 */
[----:B------:R-:W-:-:S07]  /*a4a0*/  LEA.HI.X.SX32 R69, R91, R121, 0x1, P2 ;  /* 0x000000795b457211 */ /* 0x000fce00010f0eff */
[----:B------:R-:W1:Y:S01]  /*a4b0*/  LDC R123, c[0x0][0x248] ;  /* 0x00009200ff7b7b82 */ /* 0x000e620000000800 */
[----:B------:R0:W2:Y:S01]  /*a4c0*/  LDG.E.U16 R71, desc[UR60][R50.64] ;  /* 0x0000003c32477981 */ /* 0x0000a2000c1e1500 */
[----:B------:R-:W-:-:S03]  /*a4d0*/  IADD3 R90, P1, R90, R120, RZ ;  /* 0x000000785a5a7210 */ /* 0x000fc60007f3e0ff */
[----:B------:R0:W2:Y:S03]  /*a4e0*/  LDG.E.U16 R92, desc[UR60][R68.64] ;  /* 0x0000003c445c7981 */ /* 0x0000a6000c1e1500 */
[----:B----4-:R-:W4:Y:S01]  /*a4f0*/  LDC R70, c[0x0][0x248] ;  /* 0x00009200ff467b82 */ /* 0x010f220000000800 */
[----:B0-----:R-:W-:-:S07]  /*a500*/  IMAD R50, R127, 0x308, RZ ;  /* 0x000003087f327824 */ /* 0x001fce00078e02ff */
[----:B------:R-:W0:Y:S01]  /*a510*/  LDC R109, c[0x0][0x248] ;  /* 0x00009200ff6d7b82 */ /* 0x000e220000000800 */
[----:B------:R-:W-:Y:S01]  /*a520*/  IMAD R68, R126, 0x306, RZ ;  /* 0x000003067e447824 */ /* 0x000fe200078e02ff */
[----:B------:R-:W-:Y:S02]  /*a530*/  LEA.HI.X.SX32 R91, R33, R121, 0x1, P1 ;  /* 0x00000079215b7211 */ /* 0x000fe400008f0eff */
[----:B------:R-:W-:Y:S01]  /*a540*/  IADD3 R50, P2, R50, R120, RZ ;  /* 0x0000007832327210 */ /* 0x000fe20007f5e0ff */
[----:B------:R-:W-:-:S03]  /*a550*/  IMAD R0, R131, 0x183, RZ ;  /* 0x0000018383007824 */ /* 0x000fc600078e02ff */
[----:B------:R-:W4:Y:S01]  /*a560*/  LDC R126, c[0x0][0x248] ;  /* 0x00009200ff7e7b82 */ /* 0x000f220000000800 */
[----:B------:R-:W-:Y:S01]  /*a570*/  IADD3 R68, P0, R68, R120, RZ ;  /* 0x0000007844447210 */ /* 0x000fe20007f1e0ff */
[----:B------:R1:W2:Y:S01]  /*a580*/  LDG.E.U16 R34, desc[UR60][R90.64] ;  /* 0x0000003c5a227981 */ /* 0x0002a2000c1e1500 */
[----:B------:R-:W-:Y:S01]  /*a590*/  LEA.HI.X.SX32 R51, R132, R121, 0x1, P2 ;  /* 0x0000007984337211 */ /* 0x000fe200010f0eff */
[----:B-1----:R-:W-:-:S04]  /*a5a0*/  IMAD R122, R122, 0x30a, RZ ;  /* 0x0000030a7a7a7824 */ /* 0x002fc800078e02ff */
[----:B------:R-:W1:Y:S01]  /*a5b0*/  LDC R127, c[0x0][0x248] ;  /* 0x00009200ff7f7b82 */ /* 0x000e620000000800 */
[----:B------:R-:W-:Y:S01]  /*a5c0*/  IMAD R108, R89, 0x30e, RZ ;  /* 0x0000030e596c7824 */ /* 0x000fe200078e02ff */
[----:B------:R-:W-:Y:S01]  /*a5d0*/  LEA.HI.X.SX32 R69, R0, R121, 0x1, P0 ;  /* 0x0000007900457211 */ /* 0x000fe200000f0eff */
[----:B------:R-:W-:-:S05]  /*a5e0*/  IMAD R0, R49, 0x185, RZ ;  /* 0x0000018531007824 */ /* 0x000fca00078e02ff */
[----:B------:R-:W1:Y:S01]  /*a5f0*/  LDC R90, c[0x0][0x248] ;  /* 0x00009200ff5a7b82 */ /* 0x000e620000000800 */
[----:B------:R-:W-:Y:S01]  /*a600*/  IADD3 R122, P0, R122, R120, RZ ;  /* 0x000000787a7a7210 */ /* 0x000fe20007f1e0ff */
[----:B------:R-:W-:-:S06]  /*a610*/  IMAD R33, R123, 0x187, RZ ;  /* 0x000001877b217824 */ /* 0x000fcc00078e02ff */
[----:B------:R-:W1:Y:S01]  /*a620*/  LDC R132, c[0x0][0x248] ;  /* 0x00009200ff847b82 */ /* 0x000e620000000800 */
[----:B------:R-:W-:Y:S01]  /*a630*/  IADD3 R108, P2, R108, R120, RZ ;  /* 0x000000786c6c7210 */ /* 0x000fe20007f5e0ff */
[----:B------:R0:W2:Y:S01]  /*a640*/  LDG.E.U16 R110, desc[UR60][R68.64] ;  /* 0x0000003c446e7981 */ /* 0x0000a2000c1e1500 */
[----:B------:R-:W-:-:S05]  /*a650*/  LEA.HI.X.SX32 R123, R0, R121, 0x1, P0 ;  /* 0x00000079007b7211 */ /* 0x000fca00000f0eff */
[----:B------:R-:W5:Y:S01]  /*a660*/  LDC R131, c[0x0][0x248] ;  /* 0x00009200ff837b82 */ /* 0x000f620000000800 */
[----:B------:R4:W2:Y:S01]  /*a670*/  LDG.E.U16 R91, desc[UR60][R50.64] ;  /* 0x0000003c325b7981 */ /* 0x0008a2000c1e1500 */
[----:B0-----:R-:W-:Y:S02]  /*a680*/  IMAD R0, R109, 0x18b, RZ ;  /* 0x0000018b6d007824 */ /* 0x001fe400078e02ff */
[----:B------:R-:W-:-:S04]  /*a690*/  IMAD R68, R129, 0x316, RZ ;  /* 0x0000031681447824 */ /* 0x000fc800078e02ff */
[----:B------:R-:W0:Y:S01]  /*a6a0*/  LDC R89, c[0x0][0x248] ;  /* 0x00009200ff597b82 */ /* 0x000e220000000800 */
[-C--:B------:R-:W-:Y:S01]  /*a6b0*/  LEA.HI.X.SX32 R109, R33, R121.reuse, 0x1, P2 ;  /* 0x00000079216d7211 */ /* 0x080fe200010f0eff */
[----:B----4-:R-:W-:Y:S01]  /*a6c0*/  IMAD R50, R70, 0x30c, RZ ;  /* 0x0000030c46327824 */ /* 0x010fe200078e02ff */
[-C--:B------:R-:W-:Y:S01]  /*a6d0*/  IADD3 R68, P0, R68, R120.reuse, RZ ;  /* 0x0000007844447210 */ /* 0x080fe20007f1e0ff */
[----:B------:R-:W-:Y:S02]  /*a6e0*/  IMAD R126, R126, 0x318, RZ ;  /* 0x000003187e7e7824 */ /* 0x000fe400078e02ff */
[----:B------:R4:W2:Y:S02]  /*a6f0*/  LDG.E.U16 R33, desc[UR60][R108.64] ;  /* 0x0000003c6c217981 */ /* 0x0008a4000c1e1500 */
[----:B------:R-:W0:Y:S01]  /*a700*/  LDC R129, c[0x0][0x248] ;  /* 0x00009200ff817b82 */ /* 0x000e220000000800 */
[----:B------:R-:W-:Y:S01]  /*a710*/  IADD3 R50, P1, R50, R120, RZ ;  /* 0x0000007832327210 */ /* 0x000fe20007f3e0ff */
[----:B------:R1:W2:Y:S01]  /*a720*/  LDG.E.U16 R70, desc[UR60][R122.64] ;  /* 0x0000003c7a467981 */ /* 0x0002a2000c1e1500 */
[----:B------:R-:W-:-:S02]  /*a730*/  LEA.HI.X.SX32 R69, R0, R121, 0x1, P0 ;  /* 0x0000007900457211 */ /* 0x000fc400000f0eff */
[----:B------:R-:W-:-:S03]  /*a740*/  LEA.HI.X.SX32 R51, R124, R121, 0x1, P1 ;  /* 0x000000797c337211 */ /* 0x000fc600008f0eff */
[----:B----4-:R-:W4:Y:S01]  /*a750*/  LDC R108, c[0x0][0x248] ;  /* 0x00009200ff6c7b82 */ /* 0x010f220000000800 */
[----:B-1----:R-:W-:Y:S01]  /*a760*/  IMAD R124, R127, 0x31c, RZ ;  /* 0x0000031c7f7c7824 */ /* 0x002fe200078e02ff */
[----:B------:R1:W2:Y:S01]  /*a770*/  LDG.E.U16 R109, desc[UR60][R68.64] ;  /* 0x0000003c446d7981 */ /* 0x0002a2000c1e1500 */
[-C--:B------:R-:W-:Y:S01]  /*a780*/  IADD3 R126, P0, R126, R120.reuse, RZ ;  /* 0x000000787e7e7210 */ /* 0x080fe20007f1e0ff */
[----:B------:R-:W-:Y:S02]  /*a790*/  IMAD R122, R132, 0x31e, RZ ;  /* 0x0000031e847a7824 */ /* 0x000fe400078e02ff */
[----:B------:R-:W-:Y:S01]  /*a7a0*/  IADD3 R124, P2, R124, R120, RZ ;  /* 0x000000787c7c7210 */ /* 0x000fe20007f5e0ff */
[----:B-----5:R-:W-:Y:S01]  /*a7b0*/  IMAD R49, R131, 0x18d, RZ ;  /* 0x0000018d83317824 */ /* 0x020fe200078e02ff */
[----:B------:R-:W5:Y:S01]  /*a7c0*/  LDC R145, c[0x0][0x248] ;  /* 0x00009200ff917b82 */ /* 0x000f620000000800 */
[----:B------:R-:W-:Y:S01]  /*a7d0*/  IMAD R0, R137, 0x18f, RZ ;  /* 0x0000018f89007824 */ /* 0x000fe200078e02ff */
[----:B------:R-:W2:Y:S01]  /*a7e0*/  LDG.E.U16 R51, desc[UR60][R50.64] ;  /* 0x0000003c32337981 */ /* 0x000ea2000c1e1500 */
[----:B-1----:R-:W-:Y:S01]  /*a7f0*/  IMAD R68, R90, 0x31a, RZ ;  /* 0x0000031a5a447824 */ /* 0x002fe200078e02ff */
[----:B------:R-:W-:-:S02]  /*a800*/  LEA.HI.X.SX32 R127, R125, R121, 0x1, P0 ;  /* 0x000000797d7f7211 */ /* 0x000fc400000f0eff */
[-C--:B------:R-:W-:Y:S01]  /*a810*/  LEA.HI.X.SX32 R125, R128, R121.reuse, 0x1, P2 ;  /* 0x00000079807d7211 */ /* 0x080fe200010f0eff */
[----:B0-----:R-:W-:Y:S01]  /*a820*/  IMAD R128, R89, 0x326, RZ ;  /* 0x0000032659807824 */ /* 0x001fe200078e02ff */
[-C--:B------:R-:W-:Y:S01]  /*a830*/  IADD3 R68, P1, R68, R120.reuse, RZ ;  /* 0x0000007844447210 */ /* 0x080fe20007f3e0ff */
[----:B------:R-:W0:Y:S01]  /*a840*/  LDC R155, c[0x0][0x248] ;  /* 0x00009200ff9b7b82 */ /* 0x000e220000000800 */
[----:B------:R-:W-:Y:S01]  /*a850*/  IADD3 R122, P0, R122, R120, RZ ;  /* 0x000000787a7a7210 */ /* 0x000fe20007f1e0ff */
[----:B------:R4:W2:Y:S01]  /*a860*/  LDG.E.U16 R90, desc[UR60][R126.64] ;  /* 0x0000003c7e5a7981 */ /* 0x0008a2000c1e1500 */
[-C--:B------:R-:W-:Y:S01]  /*a870*/  LEA.HI.X.SX32 R69, R49, R121.reuse, 0x1, P1 ;  /* 0x0000007931457211 */ /* 0x080fe200008f0eff */
[----:B------:R-:W-:Y:S01]  /*a880*/  IMAD R49, R129, 0x193, RZ ;  /* 0x0000019381317824 */ /* 0x000fe200078e02ff */
[----:B------:R-:W-:-:S03]  /*a890*/  LEA.HI.X.SX32 R123, R0, R121, 0x1, P0 ;  /* 0x00000079007b7211 */ /* 0x000fc600000f0eff */
[----:B------:R-:W1:Y:S01]  /*a8a0*/  LDC R149, c[0x0][0x248] ;  /* 0x00009200ff957b82 */ /* 0x000e620000000800 */
[-C--:B------:R-:W-:Y:S01]  /*a8b0*/  IADD3 R128, P0, R128, R120.reuse, RZ ;  /* 0x0000007880807210 */ /* 0x080fe20007f1e0ff */
[----:B------:R-:W-:Y:S01]  /*a8c0*/  IMAD R249, R249, 0x194, RZ ;  /* 0x00000194f9f97824 */ /* 0x000fe200078e02ff */
[----:B------:R5:W2:Y:S05]  /*a8d0*/  LDG.E.U16 R0, desc[UR60][R122.64] ;  /* 0x0000003c7a007981 */ /* 0x000aaa000c1e1500 */
[----:B------:R-:W1:Y:S01]  /*a8e0*/  LDC R131, c[0x0][0x248] ;  /* 0x00009200ff837b82 */ /* 0x000e620000000800 */
[----:B------:R-:W-:Y:S01]  /*a8f0*/  LEA.HI.X.SX32 R129, R49, R121, 0x1, P0 ;  /* 0x0000007931817211 */ /* 0x000fe200000f0eff */
[----:B----4-:R-:W-:Y:S01]  /*a900*/  IMAD R126, R108, 0x328, RZ ;  /* 0x000003286c7e7824 */ /* 0x010fe200078e02ff */
[----:B------:R-:W4:Y:S04]  /*a910*/  LDG.E.U16 R50, desc[UR60][R124.64] ;  /* 0x0000003c7c327981 */ /* 0x000f28000c1e1500 */
[----:B------:R5:W4:Y:S01]  /*a920*/  LDG.E.U16 R108, desc[UR60][R128.64] ;  /* 0x0000003c806c7981 */ /* 0x000b22000c1e1500 */
[----:B------:R-:W1:Y:S01]  /*a930*/  LDC R132, c[0x0][0x248] ;  /* 0x00009200ff847b82 */ /* 0x000e620000000800 */
[----:B------:R-:W-:-:S07]  /*a940*/  IADD3 R126, P1, R126, R120, RZ ;  /* 0x000000787e7e7210 */ /* 0x000fce0007f3e0ff */
[----:B------:R-:W1:Y:S01]  /*a950*/  LDC R137, c[0x0][0x248] ;  /* 0x00009200ff897b82 */ /* 0x000e620000000800 */
[----:B-----5:R-:W-:Y:S01]  /*a960*/  IMAD R122, R141, 0x32c, RZ ;  /* 0x0000032c8d7a7824 */ /* 0x020fe200078e02ff */
[----:B------:R-:W-:Y:S01]  /*a970*/  LEA.HI.X.SX32 R127, R249, R121, 0x1, P1 ;  /* 0x00000079f97f7211 */ /* 0x000fe200008f0eff */
[----:B------:R-:W5:Y:S05]  /*a980*/  LDG.E.U16 R69, desc[UR60][R68.64] ;  /* 0x0000003c44457981 */ /* 0x000f6a000c1e1500 */
[----:B------:R-:W1:Y:S01]  /*a990*/  LDC R128, c[0x0][0x248] ;  /* 0x00009200ff807b82 */ /* 0x000e620000000800 */
[----:B------:R-:W-:-:S07]  /*a9a0*/  IMAD R124, R145, 0x32a, RZ ;  /* 0x0000032a917c7824 */ /* 0x000fce00078e02ff */
[----:B------:R-:W1:Y:S01]  /*a9b0*/  LDC R139, c[0x0][0x248] ;  /* 0x00009200ff8b7b82 */ /* 0x000e620000000800 */
[-C--:B------:R-:W-:Y:S01]  /*a9c0*/  IADD3 R122, P2, R122, R120.reuse, RZ ;  /* 0x000000787a7a7210 */ /* 0x080fe20007f5e0ff */
[----:B------:R1:W5:Y:S06]  /*a9d0*/  LDG.E.U16 R89, desc[UR60][R126.64] ;  /* 0x0000003c7e597981 */ /* 0x00036c000c1e1500 */
[----:B------:R-:W1:Y:S01]  /*a9e0*/  LDC R147, c[0x0][0x248] ;  /* 0x00009200ff937b82 */ /* 0x000e620000000800 */
[----:B0-----:R-:W-:Y:S01]  /*a9f0*/  IMAD R49, R155, 0x195, RZ ;  /* 0x000001959b317824 */ /* 0x001fe200078e02ff */
[----:B------:R-:W-:-:S02]  /*aa00*/  IADD3 R124, P0, R124, R120, RZ ;  /* 0x000000787c7c7210 */ /* 0x000fc40007f1e0ff */
[----:B------:R-:W-:Y:S01]  /*aa10*/  LEA.HI.X.SX32 R123, R130, R121, 0x1, P2 ;  /* 0x00000079827b7211 */ /* 0x000fe200010f0eff */
[----:B-1----:R-:W-:-:S03]  /*aa20*/  IMAD R130, R131, 0x32e, RZ ;  /* 0x0000032e83827824 */ /* 0x002fc600078e02ff */
[----:B------:R-:W0:Y:S01]  /*aa30*/  LDC R126, c[0x0][0x248] ;  /* 0x00009200ff7e7b82 */ /* 0x000e220000000800 */
[----:B------:R-:W-:Y:S02]  /*aa40*/  LEA.HI.X.SX32 R125, R49, R121, 0x1, P0 ;  /* 0x00000079317d7211 */ /* 0x000fe400000f0eff */
[----:B------:R1:W5:Y:S05]  /*aa50*/  LDG.E.U16 R49, desc[UR60][R122.64] ;  /* 0x0000003c7a317981 */ /* 0x00036a000c1e1500 */
[----:B------:R-:W0:Y:S01]  /*aa60*/  LDC R157, c[0x0][0x248] ;  /* 0x00009200ff9d7b82 */ /* 0x000e220000000800 */
[----:B------:R-:W-:Y:S01]  /*aa70*/  IADD3 R130, P0, R130, R120, RZ ;  /* 0x0000007882827210 */ /* 0x000fe20007f1e0ff */
[----:B------:R1:W5:Y:S02]  /*aa80*/  LDG.E.U16 R68, desc[UR60][R124.64] ;  /* 0x0000003c7c447981 */ /* 0x000364000c1e1500 */
[----:B-1----:R-:W-:-:S04]  /*aa90*/  IMAD R123, R132, 0x197, RZ ;  /* 0x00000197847b7824 */ /* 0x002fc800078e02ff */
[----:B------:R-:W1:Y:S01]  /*aaa0*/  LDC R127, c[0x0][0x248] ;  /* 0x00009200ff7f7b82 */ /* 0x000e620000000800 */
[----:B------:R-:W-:Y:S02]  /*aab0*/  IMAD R132, R137, 0x338, RZ ;  /* 0x0000033889847824 */ /* 0x000fe400078e02ff */
[----:B------:R-:W-:-:S05]  /*aac0*/  IMAD R122, R149, 0x33a, RZ ;  /* 0x0000033a957a7824 */ /* 0x000fca00078e02ff */
[----:B------:R-:W1:Y:S01]  /*aad0*/  LDC R141, c[0x0][0x248] ;  /* 0x00009200ff8d7b82 */ /* 0x000e620000000800 */
[----:B------:R-:W-:Y:S01]  /*aae0*/  LEA.HI.X.SX32 R131, R123, R121, 0x1, P0 ;  /* 0x000000797b837211 */ /* 0x000fe200000f0eff */
[----:B------:R-:W-:Y:S01]  /*aaf0*/  IMAD R123, R128, 0x19d, RZ ;  /* 0x0000019d807b7824 */ /* 0x000fe200078e02ff */
[----:B------:R-:W-:-:S05]  /*ab00*/  IADD3 R132, P2, R132, R120, RZ ;  /* 0x0000007884847210 */ /* 0x000fca0007f5e0ff */
[----:B------:R-:W1:Y:S01]  /*ab10*/  LDC R129, c[0x0][0x248] ;  /* 0x00009200ff817b82 */ /* 0x000e620000000800 */
[----:B------:R-:W-:Y:S01]  /*ab20*/  IMAD R124, R139, 0x336, RZ ;  /* 0x000003368b7c7824 */ /* 0x000fe200078e02ff */
[----:B------:R-:W-:-:S06]  /*ab30*/  IADD3 R122, P0, R122, R120, RZ ;  /* 0x000000787a7a7210 */ /* 0x000fcc0007f1e0ff */
[----:B------:R-:W3:Y:S01]  /*ab40*/  LDC R165, c[0x0][0x248] ;  /* 0x00009200ffa57b82 */ /* 0x000ee20000000800 */
[----:B------:R-:W-:-:S07]  /*ab50*/  LEA.HI.X.SX32 R133, R133, R121, 0x1, P2 ;  /* 0x0000007985857211 */ /* 0x000fce00010f0eff */
[----:B------:R-:W3:Y:S01]  /*ab60*/  LDC R249, c[0x0][0x248] ;  /* 0x00009200fff97b82 */ /* 0x000ee20000000800 */
[----:B------:R-:W-:Y:S01]  /*ab70*/  IMAD R125, R147, 0x19b, RZ ;  /* 0x0000019b937d7824 */ /* 0x000fe200078e02ff */
[----:B------:R-:W-:Y:S01]  /*ab80*/  LEA.HI.X.SX32 R123, R123, R121, 0x1, P0 ;  /* 0x000000797b7b7211 */ /* 0x000fe200000f0eff */
[----:B------:R-:W5:Y:S01]  /*ab90*/  LDG.E.U16 R132, desc[UR60][R132.64] ;  /* 0x0000003c84847981 */ /* 0x000f62000c1e1500 */
[----:B------:R-:W-:-:S03]  /*aba0*/  IADD3 R124, P1, R124, R120, RZ ;  /* 0x000000787c7c7210 */ /* 0x000fc60007f3e0ff */
[----:B------:R-:W5:Y:S01]  /*abb0*/  LDG.E.U16 R130, desc[UR60][R130.64] ;  /* 0x0000003c82827981 */ /* 0x000f62000c1e1500 */
[----:B------:R-:W3:Y:S01]  /*abc0*/  LDC R145, c[0x0][0x248] ;  /* 0x00009200ff917b82 */ /* 0x000ee20000000800 */
[----:B------:R-:W-:Y:S01]  /*abd0*/  LEA.HI.X.SX32 R125, R125, R121, 0x1, P1 ;  /* 0x000000797d7d7211 */ /* 0x000fe200008f0eff */
[----:B0-----:R-:W-:Y:S01]  /*abe0*/  IMAD R128, R157, 0x348, RZ ;  /* 0x000003489d807824 */ /* 0x001fe200078e02ff */
[----:B------:R0:W5:Y:S05]  /*abf0*/  LDG.E.U16 R133, desc[UR60][R122.64] ;  /* 0x0000003c7a857981 */ /* 0x00016a000c1e1500 */
[----:B------:R-:W3:Y:S01]  /*ac00*/  LDC R147, c[0x0][0x248] ;  /* 0x00009200ff937b82 */ /* 0x000ee20000000800 */
[----:B------:R1:W5:Y:S07]  /*ac10*/  LDG.E.U16 R131, desc[UR60][R124.64] ;  /* 0x0000003c7c837981 */ /* 0x00036e000c1e1500 */
[----:B------:R-:W3:Y:S01]  /*ac20*/  LDC R149, c[0x0][0x248] ;  /* 0x00009200ff957b82 */ /* 0x000ee20000000800 */
[----:B0-----:R-:W-:-:S07]  /*ac30*/  IMAD R122, R126, 0x33c, RZ ;  /* 0x0000033c7e7a7824 */ /* 0x001fce00078e02ff */
[----:B------:R-:W0:Y:S08]  /*ac40*/  LDC R155, c[0x0][0x248] ;  /* 0x00009200ff9b7b82 */ /* 0x000e300000000800 */
[----:B------:R-:W0:Y:S08]  /*ac50*/  LDC R159, c[0x0][0x248] ;  /* 0x00009200ff9f7b82 */ /* 0x000e300000000800 */
[----:B------:R-:W0:Y:S01]  /*ac60*/  LDC R163, c[0x0][0x248] ;  /* 0x00009200ffa37b82 */ /* 0x000e220000000800 */
[----:B-1----:R-:W-:Y:S01]  /*ac70*/  IMAD R124, R127, 0x33e, RZ ;  /* 0x0000033e7f7c7824 */ /* 0x002fe200078e02ff */
[----:B------:R-:W-:Y:S01]  /*ac80*/  IADD3 R122, P0, R122, R120, RZ ;  /* 0x000000787a7a7210 */ /* 0x000fe20007f1e0ff */
[----:B------:R-:W-:-:S05]  /*ac90*/  IMAD R126, R141, 0x346, RZ ;  /* 0x000003468d7e7824 */ /* 0x000fca00078e02ff */
[----:B------:R-:W1:Y:S01]  /*aca0*/  LDC R157, c[0x0][0x248] ;  /* 0x00009200ff9d7b82 */ /* 0x000e620000000800 */
[----:B------:R-:W-:Y:S01]  /*acb0*/  IMAD R125, R129, 0x19f, RZ ;  /* 0x0000019f817d7824 */ /* 0x000fe200078e02ff */
[----:B------:R-:W-:Y:S01]  /*acc0*/  LEA.HI.X.SX32 R123, R135, R121, 0x1, P0 ;  /* 0x00000079877b7211 */ /* 0x000fe200000f0eff */
[----:B---3--:R-:W-:Y:S01]  /*acd0*/  IMAD R127, R165, 0x1a3, RZ ;  /* 0x000001a3a57f7824 */ /* 0x008fe200078e02ff */
[----:B------:R-:W-:Y:S01]  /*ace0*/  IADD3 R124, P1, R124, R120, RZ ;  /* 0x000000787c7c7210 */ /* 0x000fe20007f3e0ff */
[----:B------:R-:W-:-:S03]  /*acf0*/  IMAD R249, R249, 0x1a4, RZ ;  /* 0x000001a4f9f97824 */ /* 0x000fc600078e02ff */
[----:B------:R-:W3:Y:S01]  /*ad00*/  LDC R171, c[0x0][0x248] ;  /* 0x00009200ffab7b82 */ /* 0x000ee20000000800 */
[-C--:B------:R-:W-:Y:S01]  /*ad10*/  IADD3 R126, P0, R126, R120.reuse, RZ ;  /* 0x000000787e7e7210 */ /* 0x080fe20007f1e0ff */
[----:B------:R0:W5:Y:S01]  /*ad20*/  LDG.E.U16 R135, desc[UR60][R122.64] ;  /* 0x0000003c7a877981 */ /* 0x000162000c1e1500 */
[----:B------:R-:W-:Y:S02]  /*ad30*/  IADD3 R128, P2, R128, R120, RZ ;  /* 0x0000007880807210 */ /* 0x000fe40007f5e0ff */
[----:B------:R-:W-:-:S03]  /*ad40*/  LEA.HI.X.SX32 R125, R125, R121, 0x1, P1 ;  /* 0x000000797d7d7211 */ /* 0x000fc600008f0eff */
[----:B------:R-:W3:Y:S01]  /*ad50*/  LDC R179, c[0x0][0x248] ;  /* 0x00009200ffb37b82 */ /* 0x000ee20000000800 */
[-C--:B------:R-:W-:Y:S01]  /*ad60*/  LEA.HI.X.SX32 R127, R127, R121.reuse, 0x1, P0 ;  /* 0x000000797f7f7211 */ /* 0x080fe200000f0eff */
[----:B------:R0:W5:Y:S01]  /*ad70*/  LDG.E.U16 R137, desc[UR60][R124.64] ;  /* 0x0000003c7c897981 */ /* 0x000162000c1e1500 */
[----:B------:R-:W-:Y:S01]  /*ad80*/  LEA.HI.X.SX32 R129, R249, R121, 0x1, P2 ;  /* 0x00000079f9817211 */ /* 0x000fe200010f0eff */
[----:B0-----:R-:W-:Y:S02]  /*ad90*/  IMAD R122, R145, 0x34a, RZ ;  /* 0x0000034a917a7824 */ /* 0x001fe400078e02ff */
[----:B------:R0:W5:Y:S02]  /*ada0*/  LDG.E.U16 R139, desc[UR60][R126.64] ;  /* 0x0000003c7e8b7981 */ /* 0x000164000c1e1500 */
[----:B------:R-:W3:Y:S01]  /*adb0*/  LDC R183, c[0x0][0x248] ;  /* 0x00009200ffb77b82 */ /* 0x000ee20000000800 */
[----:B------:R-:W-:Y:S01]  /*adc0*/  IMAD R123, R147, 0x1a5, RZ ;  /* 0x000001a5937b7824 */ /* 0x000fe200078e02ff */
[----:B------:R0:W5:Y:S01]  /*add0*/  LDG.E.U16 R141, desc[UR60][R128.64] ;  /* 0x0000003c808d7981 */ /* 0x000162000c1e1500 */
[----:B------:R-:W-:Y:S01]  /*ade0*/  IADD3 R122, P0, R122, R120, RZ ;  /* 0x000000787a7a7210 */ /* 0x000fe20007f1e0ff */
[----:B------:R-:W-:-:S04]  /*adf0*/  IMAD R124, R149, 0x34c, RZ ;  /* 0x0000034c957c7824 */ /* 0x000fc800078e02ff */
[----:B------:R-:W3:Y:S01]  /*ae00*/  LDC R175, c[0x0][0x248] ;  /* 0x00009200ffaf7b82 */ /* 0x000ee20000000800 */
[----:B0-----:R-:W-:Y:S02]  /*ae10*/  IMAD R126, R155, 0x34e, RZ ;  /* 0x0000034e9b7e7824 */ /* 0x001fe400078e02ff */
[----:B------:R-:W-:-:S05]  /*ae20*/  IMAD R127, R159, 0x1a7, RZ ;  /* 0x000001a79f7f7824 */ /* 0x000fca00078e02ff */
[----:B------:R-:W0:Y:S01]  /*ae30*/  LDC R185, c[0x0][0x248] ;  /* 0x00009200ffb97b82 */ /* 0x000e220000000800 */
[----:B------:R-:W-:Y:S01]  /*ae40*/  IMAD R128, R163, 0x356, RZ ;  /* 0x00000356a3807824 */ /* 0x000fe200078e02ff */
[----:B------:R-:W-:Y:S01]  /*ae50*/  IADD3 R124, P1, R124, R120, RZ ;  /* 0x000000787c7c7210 */ /* 0x000fe20007f3e0ff */
[----:B-1----:R-:W-:-:S05]  /*ae60*/  IMAD R129, R157, 0x1ab, RZ ;  /* 0x000001ab9d817824 */ /* 0x002fca00078e02ff */
[----:B------:R-:W1:Y:S01]  /*ae70*/  LDC R181, c[0x0][0x248] ;  /* 0x00009200ffb57b82 */ /* 0x000e620000000800 */
[----:B------:R-:W-:Y:S02]  /*ae80*/  IADD3 R126, P2, R126, R120, RZ ;  /* 0x000000787e7e7210 */ /* 0x000fe40007f5e0ff */
[----:B------:R-:W-:-:S05]  /*ae90*/  LEA.HI.X.SX32 R123, R123, R121, 0x1, P0 ;  /* 0x000000797b7b7211 */ /* 0x000fca00000f0eff */
[----:B------:R-:W1:Y:S01]  /*aea0*/  LDC R159, c[0x0][0x248] ;  /* 0x00009200ff9f7b82 */ /* 0x000e620000000800 */
[----:B------:R-:W-:Y:S02]  /*aeb0*/  IADD3 R128, P0, R128, R120, RZ ;  /* 0x0000007880807210 */ /* 0x000fe40007f1e0ff */
[-C--:B------:R-:W-:Y:S02]  /*aec0*/  LEA.HI.X.SX32 R125, R143, R121.reuse, 0x1, P1 ;  /* 0x000000798f7d7211 */ /* 0x080fe400008f0eff */
[-C--:B------:R-:W-:Y:S01]  /*aed0*/  LEA.HI.X.SX32 R127, R127, R121.reuse, 0x1, P2 ;  /* 0x000000797f7f7211 */ /* 0x080fe200010f0eff */
[----:B------:R3:W5:Y:S02]  /*aee0*/  LDG.E.U16 R143, desc[UR60][R122.64] ;  /* 0x0000003c7a8f7981 */ /* 0x000764000c1e1500 */
[----:B------:R-:W2:Y:S01]  /*aef0*/  LDC R163, c[0x0][0x248] ;  /* 0x00009200ffa37b82 */ /* 0x000ea20000000800 */
[----:B------:R-:W-:Y:S01]  /*af00*/  LEA.HI.X.SX32 R129, R129, R121, 0x1, P0 ;  /* 0x0000007981817211 */ /* 0x000fe200000f0eff */
[----:B------:R3:W5:Y:S04]  /*af10*/  LDG.E.U16 R147, desc[UR60][R126.64] ;  /* 0x0000003c7e937981 */ /* 0x000768000c1e1500 */
[----:B------:R0:W5:Y:S02]  /*af20*/  LDG.E.U16 R149, desc[UR60][R128.64] ;  /* 0x0000003c80957981 */ /* 0x000164000c1e1500 */
[----:B------:R-:W2:Y:S01]  /*af30*/  LDC R177, c[0x0][0x248] ;  /* 0x00009200ffb17b82 */ /* 0x000ea20000000800 */
[----:B---3--:R-:W-:Y:S01]  /*af40*/  IMAD R122, R171, 0x358, RZ ;  /* 0x00000358ab7a7824 */ /* 0x008fe200078e02ff */
[----:B------:R3:W5:Y:S01]  /*af50*/  LDG.E.U16 R145, desc[UR60][R124.64] ;  /* 0x0000003c7c917981 */ /* 0x000762000c1e1500 */
[----:B------:R-:W-:-:S05]  /*af60*/  IMAD R126, R179, 0x35c, RZ ;  /* 0x0000035cb37e7824 */ /* 0x000fca00078e02ff */
[----:B------:R-:W2:Y:S01]  /*af70*/  LDC R165, c[0x0][0x248] ;  /* 0x00009200ffa57b82 */ /* 0x000ea20000000800 */
[-C--:B------:R-:W-:Y:S01]  /*af80*/  IADD3 R122, P0, R122, R120.reuse, RZ ;  /* 0x000000787a7a7210 */ /* 0x080fe20007f1e0ff */
[----:B0-----:R-:W-:Y:S01]  /*af90*/  IMAD R128, R183, 0x35e, RZ ;  /* 0x0000035eb7807824 */ /* 0x001fe200078e02ff */
[----:B------:R-:W-:-:S05]  /*afa0*/  IADD3 R126, P2, R126, R120, RZ ;  /* 0x000000787e7e7210 */ /* 0x000fca0007f5e0ff */
[----:B------:R-:W0:Y:S01]  /*afb0*/  LDC R169, c[0x0][0x248] ;  /* 0x00009200ffa97b82 */ /* 0x000e220000000800 */
[----:B---3--:R-:W-:Y:S01]  /*afc0*/  IMAD R124, R175, 0x35a, RZ ;  /* 0x0000035aaf7c7824 */ /* 0x008fe200078e02ff */
[----:B------:R-:W-:Y:S01]  /*afd0*/  LEA.HI.X.SX32 R123, R153, R121, 0x1, P0 ;  /* 0x00000079997b7211 */ /* 0x000fe200000f0eff */
[----:B------:R-:W-:-:S05]  /*afe0*/  IMAD R129, R185, 0x1af, RZ ;  /* 0x000001afb9817824 */ /* 0x000fca00078e02ff */
[----:B------:R-:W3:Y:S01]  /*aff0*/  LDC R249, c[0x0][0x248] ;  /* 0x00009200fff97b82 */ /* 0x000ee20000000800 */
[----:B------:R-:W-:Y:S01]  /*b000*/  IADD3 R128, P0, R128, R120, RZ ;  /* 0x0000007880807210 */ /* 0x000fe20007f1e0ff */
[----:B-1----:R-:W-:Y:S01]  /*b010*/  IMAD R125, R181, 0x1ad, RZ ;  /* 0x000001adb57d7824 */ /* 0x002fe200078e02ff */
[----:B------:R-:W-:-:S05]  /*b020*/  LEA.HI.X.SX32 R127, R151, R121, 0x1, P2 ;  /* 0x00000079977f7211 */ /* 0x000fca00010f0eff */
[----:B------:R-:W1:Y:S01]  /*b030*/  LDC R173, c[0x0][0x248] ;  /* 0x00009200ffad7b82 */ /* 0x000e620000000800 */
[----:B------:R-:W-:Y:S01]  /*b040*/  IADD3 R124, P1, R124, R120, RZ ;  /* 0x000000787c7c7210 */ /* 0x000fe20007f3e0ff */
[----:B------:R2:W5:Y:S01]  /*b050*/  LDG.E.U16 R151, desc[UR60][R122.64] ;  /* 0x0000003c7a977981 */ /* 0x000562000c1e1500 */
[-C--:B------:R-:W-:Y:S02]  /*b060*/  LEA.HI.X.SX32 R129, R129, R121.reuse, 0x1, P0 ;  /* 0x0000007981817211 */ /* 0x080fe400000f0eff */
[----:B------:R-:W-:Y:S01]  /*b070*/  LEA.HI.X.SX32 R125, R125, R121, 0x1, P1 ;  /* 0x000000797d7d7211 */ /* 0x000fe200008f0eff */
[----:B------:R-:W5:Y:S02]  /*b080*/  LDG.E.U16 R155, desc[UR60][R126.64] ;  /* 0x0000003c7e9b7981 */ /* 0x000f64000c1e1500 */
[----:B------:R-:W4:Y:S02]  /*b090*/  LDC R175, c[0x0][0x248] ;  /* 0x00009200ffaf7b82 */ /* 0x000f240000000800 */
[----:B------:R2:W5:Y:S02]  /*b0a0*/  LDG.E.U16 R157, desc[UR60][R128.64] ;  /* 0x0000003c809d7981 */ /* 0x000564000c1e1500 */
[----:B--2---:R-:W-:-:S02]  /*b0b0*/  IMAD R122, R159, 0x366, RZ ;  /* 0x000003669f7a7824 */ /* 0x004fc400078e02ff */
[----:B------:R-:W-:Y:S01]  /*b0c0*/  IMAD R123, R163, 0x1b3, RZ ;  /* 0x000001b3a37b7824 */ /* 0x000fe200078e02ff */
[----:B------:R2:W5:Y:S01]  /*b0d0*/  LDG.E.U16 R153, desc[UR60][R124.64] ;  /* 0x0000003c7c997981 */ /* 0x000562000c1e1500 */
[----:B------:R-:W4:Y:S01]  /*b0e0*/  LDC R179, c[0x0][0x248] ;  /* 0x00009200ffb37b82 */ /* 0x000f220000000800 */
[----:B------:R-:W-:Y:S01]  /*b0f0*/  IADD3 R122, P0, R122, R120, RZ ;  /* 0x000000787a7a7210 */ /* 0x000fe20007f1e0ff */
[----:B------:R-:W-:-:S06]  /*b100*/  IMAD R128, R177, 0x36c, RZ ;  /* 0x0000036cb1807824 */ /* 0x000fcc00078e02ff */
[----:B------:R-:W4:Y:S01]  /*b110*/  LDC R171, c[0x0][0x248] ;  /* 0x00009200ffab7b82 */ /* 0x000f220000000800 */
[----:B--2---:R-:W-:Y:S01]  /*b120*/  IMAD R124, R165, 0x368, RZ ;  /* 0x00000368a57c7824 */ /* 0x004fe200078e02ff */
[----:B------:R-:W-:Y:S02]  /*b130*/  LEA.HI.X.SX32 R123, R123, R121, 0x1, P0 ;  /* 0x000000797b7b7211 */ /* 0x000fe400000f0eff */
[----:B------:R-:W-:-:S04]  /*b140*/  IADD3 R128, P0, R128, R120, RZ ;  /* 0x0000007880807210 */ /* 0x000fc80007f1e0ff */
[----:B------:R-:W2:Y:S01]  /*b150*/  LDC R185, c[0x0][0x248] ;  /* 0x00009200ffb97b82 */ /* 0x000ea20000000800 */
[----:B0-----:R-:W-:Y:S01]  /*b160*/  IMAD R126, R169, 0x36a, RZ ;  /* 0x0000036aa97e7824 */ /* 0x001fe200078e02ff */
[-C--:B------:R-:W-:Y:S01]  /*b170*/  IADD3 R124, P1, R124, R120.reuse, RZ ;  /* 0x000000787c7c7210 */ /* 0x080fe20007f3e0ff */
[----:B---3--:R-:W-:Y:S01]  /*b180*/  IMAD R249, R249, 0x1b4, RZ ;  /* 0x000001b4f9f97824 */ /* 0x008fe200078e02ff */
[-C--:B------:R-:W-:Y:S01]  /*b190*/  LEA.HI.X.SX32 R129, R161, R121.reuse, 0x1, P0 ;  /* 0x00000079a1817211 */ /* 0x080fe200000f0eff */
[----:B-1----:R-:W-:Y:S01]  /*b1a0*/  IMAD R127, R173, 0x1b5, RZ ;  /* 0x000001b5ad7f7824 */ /* 0x002fe200078e02ff */
[----:B------:R-:W-:Y:S01]  /*b1b0*/  IADD3 R126, P2, R126, R120, RZ ;  /* 0x000000787e7e7210 */ /* 0x000fe20007f5e0ff */
[----:B------:R-:W3:Y:S01]  /*b1c0*/  LDG.E.U16 R159, desc[UR60][R122.64] ;  /* 0x0000003c7a9f7981 */ /* 0x000ee2000c1e1500 */
[-C--:B------:R-:W-:Y:S01]  /*b1d0*/  LEA.HI.X.SX32 R125, R249, R121.reuse, 0x1, P1 ;  /* 0x00000079f97d7211 */ /* 0x080fe200008f0eff */
[----:B------:R-:W0:Y:S02]  /*b1e0*/  LDC R181, c[0x0][0x248] ;  /* 0x00009200ffb57b82 */ /* 0x000e240000000800 */
[----:B------:R1:W3:Y:S01]  /*b1f0*/  LDG.E.U16 R165, desc[UR60][R128.64] ;  /* 0x0000003c80a57981 */ /* 0x0002e2000c1e1500 */
[----:B------:R-:W-:-:S03]  /*b200*/  LEA.HI.X.SX32 R127, R127, R121, 0x1, P2 ;  /* 0x000000797f7f7211 */ /* 0x000fc600010f0eff */
[----:B------:R4:W3:Y:S02]  /*b210*/  LDG.E.U16 R161, desc[UR60][R124.64] ;  /* 0x0000003c7ca17981 */ /* 0x0008e4000c1e1500 */
[----:B------:R-:W0:Y:S02]  /*b220*/  LDC R169, c[0x0][0x248] ;  /* 0x00009200ffa97b82 */ /* 0x000e240000000800 */
[----:B------:R2:W3:Y:S06]  /*b230*/  LDG.E.U16 R163, desc[UR60][R126.64] ;  /* 0x0000003c7ea37981 */ /* 0x0004ec000c1e1500 */
[----:B-1----:R-:W1:Y:S01]  /*b240*/  LDC R128, c[0x0][0x248] ;  /* 0x00009200ff807b82 */ /* 0x002e620000000800 */
[----:B----4-:R-:W-:-:S02]  /*b250*/  IMAD R124, R175, 0x376, RZ ;  /* 0x00000376af7c7824 */ /* 0x010fc400078e02ff */
[----:B------:R-:W-:-:S05]  /*b260*/  IMAD R122, R171, 0x36e, RZ ;  /* 0x0000036eab7a7824 */ /* 0x000fca00078e02ff */
[----:B------:R-:W4:Y:S01]  /*b270*/  LDC R129, c[0x0][0x248] ;  /* 0x00009200ff817b82 */ /* 0x000f220000000800 */
[----:B--2---:R-:W-:-:S07]  /*b280*/  IMAD R126, R179, 0x378, RZ ;  /* 0x00000378b37e7824 */ /* 0x004fce00078e02ff */
[----:B------:R-:W2:Y:S01]  /*b290*/  LDC R175, c[0x0][0x248] ;  /* 0x00009200ffaf7b82 */ /* 0x000ea20000000800 */
[----:B------:R-:W-:Y:S01]  /*b2a0*/  IMAD R123, R185, 0x1b7, RZ ;  /* 0x000001b7b97b7824 */ /* 0x000fe200078e02ff */
[----:B------:R-:W-:-:S06]  /*b2b0*/  IADD3 R126, P2, R126, R120, RZ ;  /* 0x000000787e7e7210 */ /* 0x000fcc0007f5e0ff */
[----:B------:R-:W2:Y:S01]  /*b2c0*/  LDC R179, c[0x0][0x248] ;  /* 0x00009200ffb37b82 */ /* 0x000ea20000000800 */
[----:B------:R-:W-:-:S07]  /*b2d0*/  IADD3 R122, P0, R122, R120, RZ ;  /* 0x000000787a7a7210 */ /* 0x000fce0007f1e0ff */
[----:B------:R-:W2:Y:S01]  /*b2e0*/  LDC R183, c[0x0][0x248] ;  /* 0x00009200ffb77b82 */ /* 0x000ea20000000800 */
[-C--:B------:R-:W-:Y:S02]  /*b2f0*/  LEA.HI.X.SX32 R127, R167, R121.reuse, 0x1, P2 ;  /* 0x00000079a77f7211 */ /* 0x080fe400010f0eff */
[----:B------:R-:W-:-:S03]  /*b300*/  LEA.HI.X.SX32 R123, R123, R121, 0x1, P0 ;  /* 0x000000797b7b7211 */ /* 0x000fc600000f0eff */
[----:B------:R0:W3:Y:S02]  /*b310*/  LDG.E.U16 R171, desc[UR60][R126.64] ;  /* 0x0000003c7eab7981 */ /* 0x0000e4000c1e1500 */
[----:B------:R-:W2:Y:S02]  /*b320*/  LDC R173, c[0x0][0x248] ;  /* 0x00009200ffad7b82 */ /* 0x000ea40000000800 */
[----:B------:R1:W3:Y:S06]  /*b330*/  LDG.E.U16 R167, desc[UR60][R122.64] ;  /* 0x0000003c7aa77981 */ /* 0x0002ec000c1e1500 */
[----:B------:R-:W2:Y:S01]  /*b340*/  LDC R187, c[0x0][0x248] ;  /* 0x00009200ffbb7b82 */ /* 0x000ea20000000800 */
[----:B0-----:R-:W-:-:S07]  /*b350*/  IMAD R127, R181, 0x1d3, RZ ;  /* 0x000001d3b57f7824 */ /* 0x001fce00078e02ff */
[----:B------:R-:W0:Y:S01]  /*b360*/  LDC R185, c[0x0][0x248] ;  /* 0x00009200ffb97b82 */ /* 0x000e220000000800 */
[----:B-1----:R-:W-:-:S07]  /*b370*/  IMAD R122, R128, 0x386, RZ ;  /* 0x00000386807a7824 */ /* 0x002fce00078e02ff */
[----:B------:R-:W1:Y:S01]  /*b380*/  LDC R215, c[0x0][0x248] ;  /* 0x00009200ffd77b82 */ /* 0x000e620000000800 */
[----:B------:R-:W-:Y:S01]  /*b390*/  IMAD R125, R169, 0x1bb, RZ ;  /* 0x000001bba97d7824 */ /* 0x000fe200078e02ff */
[----:B------:R-:W-:Y:S01]  /*b3a0*/  IADD3 R124, P1, R124, R120, RZ ;  /* 0x000000787c7c7210 */ /* 0x000fe20007f3e0ff */
[----:B----4-:R-:W-:-:S05]  /*b3b0*/  IMAD R123, R129, 0x1c3, RZ ;  /* 0x000001c3817b7824 */ /* 0x010fca00078e02ff */
[----:B------:R-:W4:Y:S01]  /*b3c0*/  LDC R181, c[0x0][0x248] ;  /* 0x00009200ffb57b82 */ /* 0x000f220000000800 */
[-C--:B------:R-:W-:Y:S01]  /*b3d0*/  IADD3 R122, P0, R122, R120.reuse, RZ ;  /* 0x000000787a7a7210 */ /* 0x080fe20007f1e0ff */
[----:B--2---:R-:W-:Y:S01]  /*b3e0*/  IMAD R128, R175, 0x3b6, RZ ;  /* 0x000003b6af807824 */ /* 0x004fe200078e02ff */
[-C--:B------:R-:W-:Y:S01]  /*b3f0*/  LEA.HI.X.SX32 R125, R125, R121.reuse, 0x1, P1 ;  /* 0x000000797d7d7211 */ /* 0x080fe200008f0eff */
[----:B------:R-:W-:Y:S01]  /*b400*/  IMAD R129, R179, 0x1db, RZ ;  /* 0x000001dbb3817824 */ /* 0x000fe200078e02ff */
[-C--:B------:R-:W-:Y:S01]  /*b410*/  LEA.HI.X.SX32 R123, R123, R121.reuse, 0x1, P0 ;  /* 0x000000797b7b7211 */ /* 0x080fe200000f0eff */
[----:B------:R-:W-:Y:S01]  /*b420*/  IMAD R126, R183, 0x3a6, RZ ;  /* 0x000003a6b77e7824 */ /* 0x000fe200078e02ff */
[----:B------:R-:W-:Y:S01]  /*b430*/  IADD3 R128, P2, R128, R120, RZ ;  /* 0x0000007880807210 */ /* 0x000fe20007f5e0ff */
[----:B------:R-:W2:Y:S01]  /*b440*/  LDC R177, c[0x0][0x248] ;  /* 0x00009200ffb17b82 */ /* 0x000ea20000000800 */
[----:B------:R0:W3:Y:S02]  /*b450*/  LDG.E.U16 R169, desc[UR60][R124.64] ;  /* 0x0000003c7ca97981 */ /* 0x0000e4000c1e1500 */
[----:B------:R-:W-:-:S05]  /*b460*/  LEA.HI.X.SX32 R129, R129, R121, 0x1, P2 ;  /* 0x0000007981817211 */ /* 0x000fca00010f0eff */
[----:B------:R-:W2:Y:S01]  /*b470*/  LDC R195, c[0x0][0x248] ;  /* 0x00009200ffc37b82 */ /* 0x000ea20000000800 */
[----:B------:R-:W-:Y:S01]  /*b480*/  IADD3 R126, P0, R126, R120, RZ ;  /* 0x000000787e7e7210 */ /* 0x000fe20007f1e0ff */
[----:B------:R-:W3:Y:S01]  /*b490*/  LDG.E.U16 R179, desc[UR60][R128.64] ;  /* 0x0000003c80b37981 */ /* 0x000ee2000c1e1500 */
[----:B0-----:R-:W-:-:S03]  /*b4a0*/  IMAD R125, R173, 0x1cb, RZ ;  /* 0x000001cbad7d7824 */ /* 0x001fc600078e02ff */
[----:B------:R0:W3:Y:S02]  /*b4b0*/  LDG.E.U16 R173, desc[UR60][R122.64] ;  /* 0x0000003c7aad7981 */ /* 0x0000e4000c1e1500 */
[----:B------:R-:W2:Y:S01]  /*b4c0*/  LDC R249, c[0x0][0x248] ;  /* 0x00009200fff97b82 */ /* 0x000ea20000000800 */
[----:B------:R-:W-:Y:S01]  /*b4d0*/  LEA.HI.X.SX32 R127, R127, R121, 0x1, P0 ;  /* 0x000000797f7f7211 */ /* 0x000fe200000f0eff */
[----:B0-----:R-:W-:-:S06]  /*b4e0*/  IMAD R122, R187, 0x3c6, RZ ;  /* 0x000003c6bb7a7824 */ /* 0x001fcc00078e02ff */
[----:B------:R-:W0:Y:S01]  /*b4f0*/  LDC R205, c[0x0][0x248] ;  /* 0x00009200ffcd7b82 */ /* 0x000e220000000800 */
[----:B------:R-:W-:Y:S02]  /*b500*/  IMAD R123, R185, 0x1e3, RZ ;  /* 0x000001e3b97b7824 */ /* 0x000fe400078e02ff */
[----:B-1----:R-:W-:Y:S01]  /*b510*/  IMAD R128, R215, 0x3f6, RZ ;  /* 0x000003f6d7807824 */ /* 0x002fe200078e02ff */
[----:B------:R-:W-:Y:S01]  /*b520*/  IADD3 R122, P0, R122, R120, RZ ;  /* 0x000000787a7a7210 */ /* 0x000fe20007f1e0ff */
[----:B----4-:R-:W-:-:S03]  /*b530*/  IMAD R129, R181, 0x1fb, RZ ;  /* 0x000001fbb5817824 */ /* 0x010fc600078e02ff */
[-C--:B------:R-:W-:Y:S01]  /*b540*/  LEA.HI.X.SX32 R123, R123, R121.reuse, 0x1, P0 ;  /* 0x000000797b7b7211 */ /* 0x080fe200000f0eff */
[----:B------:R-:W1:Y:S01]  /*b550*/  LDC R203, c[0x0][0x248] ;  /* 0x00009200ffcb7b82 */ /* 0x000e620000000800 */
[----:B------:R-:W-:Y:S01]  /*b560*/  IADD3 R128, P0, R128, R120, RZ ;  /* 0x0000007880807210 */ /* 0x000fe20007f1e0ff */
[----:B--2---:R-:W-:Y:S02]  /*b570*/  IMAD R124, R177, 0x396, RZ ;  /* 0x00000396b17c7824 */ /* 0x004fe400078e02ff */
[----:B------:R-:W2:Y:S01]  /*b580*/  LDG.E.U16 R177, desc[UR60][R126.64] ;  /* 0x0000003c7eb17981 */ /* 0x000ea2000c1e1500 */
[----:B------:R-:W-:-:S03]  /*b590*/  LEA.HI.X.SX32 R129, R129, R121, 0x1, P0 ;  /* 0x0000007981817211 */ /* 0x000fc600000f0eff */
[----:B------:R-:W4:Y:S01]  /*b5a0*/  LDC R209, c[0x0][0x248] ;  /* 0x00009200ffd17b82 */ /* 0x000f220000000800 */
[----:B------:R-:W-:Y:S01]  /*b5b0*/  IMAD R249, R249, 0x1c4, RZ ;  /* 0x000001c4f9f97824 */ /* 0x000fe200078e02ff */
[----:B------:R0:W2:Y:S01]  /*b5c0*/  LDG.E.U16 R187, desc[UR60][R128.64] ;  /* 0x0000003c80bb7981 */ /* 0x0000a2000c1e1500 */
[----:B------:R-:W-:-:S03]  /*b5d0*/  IADD3 R124, P1, R124, R120, RZ ;  /* 0x000000787c7c7210 */ /* 0x000fc60007f3e0ff */
[----:B------:R-:W2:Y:S02]  /*b5e0*/  LDG.E.U16 R181, desc[UR60][R122.64] ;  /* 0x0000003c7ab57981 */ /* 0x000ea4000c1e1500 */
[----:B------:R-:W4:Y:S01]  /*b5f0*/  LDC R213, c[0x0][0x248] ;  /* 0x00009200ffd57b82 */ /* 0x000f220000000800 */
[----:B0-----:R-:W-:Y:S01]  /*b600*/  IMAD R128, R195, 0x388, RZ ;  /* 0x00000388c3807824 */ /* 0x001fe200078e02ff */
[----:B------:R-:W-:-:S06]  /*b610*/  LEA.HI.X.SX32 R125, R125, R121, 0x1, P1 ;  /* 0x000000797d7d7211 */ /* 0x000fcc00008f0eff */
[----:B------:R-:W0:Y:S01]  /*b620*/  LDC R207, c[0x0][0x248] ;  /* 0x00009200ffcf7b82 */ /* 0x000e220000000800 */
[----:B------:R-:W-:Y:S01]  /*b630*/  IADD3 R128, P0, R128, R120, RZ ;  /* 0x0000007880807210 */ /* 0x000fe20007f1e0ff */
[----:B------:R1:W2:Y:S03]  /*b640*/  LDG.E.U16 R175, desc[UR60][R124.64] ;  /* 0x0000003c7caf7981 */ /* 0x0002a6000c1e1500 */
[----:B------:R-:W-:-:S03]  /*b650*/  LEA.HI.X.SX32 R129, R249, R121, 0x1, P0 ;  /* 0x00000079f9817211 */ /* 0x000fc600000f0eff */
[----:B------:R-:W0:Y:S01]  /*b660*/  LDC R249, c[0x0][0x248] ;  /* 0x00009200fff97b82 */ /* 0x000e220000000800 */
[----:B-1----:R-:W-:Y:S02]  /*b670*/  IMAD R124, R205, 0x3d6, RZ ;  /* 0x000003d6cd7c7824 */ /* 0x002fe400078e02ff */
[----:B------:R-:W-:-:S05]  /*b680*/  IMAD R125, R203, 0x1eb, RZ ;  /* 0x000001ebcb7d7824 */ /* 0x000fca00078e02ff */
[----:B------:R-:W1:Y:S01]  /*b690*/  LDC R197, c[0x0][0x248] ;  /* 0x00009200ffc57b82 */ /* 0x000e620000000800 */
[----:B------:R-:W-:Y:S01]  /*b6a0*/  IADD3 R124, P1, R124, R120, RZ ;  /* 0x000000787c7c7210 */ /* 0x000fe20007f3e0ff */
[----:B----4-:R-:W-:-:S03]  /*b6b0*/  IMAD R126, R209, 0x3e6, RZ ;  /* 0x000003e6d17e7824 */ /* 0x010fc600078e02ff */
[----:B------:R-:W-:-:S03]  /*b6c0*/  LEA.HI.X.SX32 R125, R125, R121, 0x1, P1 ;  /* 0x000000797d7d7211 */ /* 0x000fc600008f0eff */
[----:B------:R-:W4:Y:S01]  /*b6d0*/  LDC R211, c[0x0][0x248] ;  /* 0x00009200ffd37b82 */ /* 0x000f220000000800 */
[----:B------:R-:W-:Y:S01]  /*b6e0*/  IMAD R127, R213, 0x1f3, RZ ;  /* 0x000001f3d57f7824 */ /* 0x000fe200078e02ff */
[----:B------:R0:W2:Y:S06]  /*b6f0*/  LDG.E.U16 R183, desc[UR60][R124.64] ;  /* 0x0000003c7cb77981 */ /* 0x0000ac000c1e1500 */
[----:B------:R-:W5:Y:S01]  /*b700*/  LDC R217, c[0x0][0x248] ;  /* 0x00009200ffd97b82 */ /* 0x000f620000000800 */
[----:B------:R-:W-:Y:S01]  /*b710*/  IADD3 R126, P2, R126, R120, RZ ;  /* 0x000000787e7e7210 */ /* 0x000fe20007f5e0ff */
[----:B0-----:R-:W-:-:S03]  /*b720*/  IMAD R124, R207, 0x3a8, RZ ;  /* 0x000003a8cf7c7824 */ /* 0x001fc600078e02ff */
[-C--:B------:R-:W-:Y:S01]  /*b730*/  LEA.HI.X.SX32 R127, R127, R121.reuse, 0x1, P2 ;  /* 0x000000797f7f7211 */ /* 0x080fe200010f0eff */
[----:B------:R-:W-:Y:S02]  /*b740*/  IMAD R249, R249, 0x1d4, RZ ;  /* 0x000001d4f9f97824 */ /* 0x000fe400078e02ff */
[----:B------:R-:W0:Y:S01]  /*b750*/  LDC R205, c[0x0][0x248] ;  /* 0x00009200ffcd7b82 */ /* 0x000e220000000800 */
[----:B------:R-:W-:Y:S01]  /*b760*/  IADD3 R124, P2, R124, R120, RZ ;  /* 0x000000787c7c7210 */ /* 0x000fe20007f5e0ff */
[----:B------:R1:W2:Y:S03]  /*b770*/  LDG.E.U16 R185, desc[UR60][R126.64] ;  /* 0x0000003c7eb97981 */ /* 0x0002a6000c1e1500 */
[----:B------:R-:W-:-:S03]  /*b780*/  LEA.HI.X.SX32 R125, R249, R121, 0x1, P2 ;  /* 0x00000079f97d7211 */ /* 0x000fc600010f0eff */
[----:B------:R-:W0:Y:S01]  /*b790*/  LDC R249, c[0x0][0x248] ;  /* 0x00009200fff97b82 */ /* 0x000e220000000800 */
[----:B----4-:R-:W-:Y:S02]  /*b7a0*/  IMAD R122, R211, 0x3b8, RZ ;  /* 0x000003b8d37a7824 */ /* 0x010fe400078e02ff */
[----:B-1----:R-:W-:-:S03]  /*b7b0*/  IMAD R126, R197, 0x398, RZ ;  /* 0x00000398c57e7824 */ /* 0x002fc600078e02ff */
[-C--:B------:R-:W-:Y:S01]  /*b7c0*/  IADD3 R122, P3, R122, R120.reuse, RZ ;  /* 0x000000787a7a7210 */ /* 0x080fe20007f7e0ff */
[----:B-----5:R-:W-:Y:S01]  /*b7d0*/  IMAD R123, R217, 0x218, RZ ;  /* 0x00000218d97b7824 */ /* 0x020fe200078e02ff */
[-C--:B------:R-:W-:Y:S01]  /*b7e0*/  IADD3 R126, P1, R126, R120.reuse, RZ ;  /* 0x000000787e7e7210 */ /* 0x080fe20007f3e0ff */
[----:B------:R-:W1:Y:S03]  /*b7f0*/  LDC R209, c[0x0][0x248] ;  /* 0x00009200ffd17b82 */ /* 0x000e660000000800 */
[-C--:B------:R-:W-:Y:S02]  /*b800*/  LEA.HI.X.SX32 R127, R189, R121.reuse, 0x1, P1 ;  /* 0x00000079bd7f7211 */ /* 0x080fe400008f0eff */
[----:B------:R4:W5:Y:S03]  /*b810*/  LDG.E.U16 R189, desc[UR60][R128.64] ;  /* 0x0000003c80bd7981 */ /* 0x000966000c1e1500 */
[----:B------:R-:W1:Y:S01]  /*b820*/  LDC R213, c[0x0][0x248] ;  /* 0x00009200ffd57b82 */ /* 0x000e620000000800 */
[----:B----4-:R-:W-:Y:S01]  /*b830*/  IADD3 R128, P0, R123, R120, RZ ;  /* 0x000000787b807210 */ /* 0x010fe20007f1e0ff */
[----:B0-----:R-:W-:Y:S01]  /*b840*/  IMAD R249, R249, 0x1e4, RZ ;  /* 0x000001e4f9f97824 */ /* 0x001fe200078e02ff */
[----:B------:R-:W-:-:S05]  /*b850*/  LEA.HI.X.SX32 R123, R191, R121, 0x1, P3 ;  /* 0x00000079bf7b7211 */ /* 0x000fca00018f0eff */
[----:B------:R-:W0:Y:S01]  /*b860*/  LDC R203, c[0x0][0x248] ;  /* 0x00009200ffcb7b82 */ /* 0x000e220000000800 */
[----:B------:R-:W-:Y:S01]  /*b870*/  LEA.HI.X.SX32 R129, R193, R121, 0x1, P0 ;  /* 0x00000079c1817211 */ /* 0x000fe200000f0eff */
[----:B------:R-:W4:Y:S04]  /*b880*/  LDG.E.U16 R191, desc[UR60][R126.64] ;  /* 0x0000003c7ebf7981 */ /* 0x000f28000c1e1500 */
[----:B------:R1:W4:Y:S02]  /*b890*/  LDG.E.U16 R195, desc[UR60][R122.64] ;  /* 0x0000003c7ac37981 */ /* 0x000324000c1e1500 */
[----:B------:R-:W0:Y:S02]  /*b8a0*/  LDC R217, c[0x0][0x248] ;  /* 0x00009200ffd97b82 */ /* 0x000e240000000800 */
[----:B------:R1:W5:Y:S04]  /*b8b0*/  LDG.E.U16 R197, desc[UR60][R128.64] ;  /* 0x0000003c80c57981 */ /* 0x000368000c1e1500 */
[----:B------:R0:W4:Y:S01]  /*b8c0*/  LDG.E.U16 R193, desc[UR60][R124.64] ;  /* 0x0000003c7cc17981 */ /* 0x000122000c1e1500 */
[----:B-1----:R-:W-:Y:S01]  /*b8d0*/  IMAD R122, R205, 0x3c8, RZ ;  /* 0x000003c8cd7a7824 */ /* 0x002fe200078e02ff */
[----:B------:R-:W1:Y:S04]  /*b8e0*/  LDC R207, c[0x0][0x248] ;  /* 0x00009200ffcf7b82 */ /* 0x000e680000000800 */
[----:B------:R-:W-:-:S04]  /*b8f0*/  IADD3 R122, P0, R122, R120, RZ ;  /* 0x000000787a7a7210 */ /* 0x000fc80007f1e0ff */
[----:B------:R-:W-:Y:S01]  /*b900*/  LEA.HI.X.SX32 R123, R249, R121, 0x1, P0 ;  /* 0x00000079f97b7211 */ /* 0x000fe200000f0eff */
[----:B------:R-:W1:Y:S08]  /*b910*/  LDC R211, c[0x0][0x248] ;  /* 0x00009200ffd37b82 */ /* 0x000e700000000800 */
[----:B------:R-:W0:Y:S01]  /*b920*/  LDC R249, c[0x0][0x248] ;  /* 0x00009200fff97b82 */ /* 0x000e220000000800 */
[----:B------:R-:W-:-:S02]  /*b930*/  IMAD R126, R209, 0x3e8, RZ ;  /* 0x000003e8d17e7824 */ /* 0x000fc400078e02ff */
[----:B------:R-:W-:-:S05]  /*b940*/  IMAD R128, R213, 0x3f8, RZ ;  /* 0x000003f8d5807824 */ /* 0x000fca00078e02ff */
[----:B------:R-:W1:Y:S08]  /*b950*/  LDC R209, c[0x0][0x248] ;  /* 0x00009200ffd17b82 */ /* 0x000e700000000800 */
[----:B------:R-:W1:Y:S01]  /*b960*/  LDC R213, c[0x0][0x248] ;  /* 0x00009200ffd57b82 */ /* 0x000e620000000800 */
[-C--:B------:R-:W-:Y:S02]  /*b970*/  IADD3 R128, P0, R128, R120.reuse, RZ ;  /* 0x0000007880807210 */ /* 0x080fe40007f1e0ff */
[----:B------:R-:W-:-:S02]  /*b980*/  IADD3 R126, P2, R126, R120, RZ ;  /* 0x000000787e7e7210 */ /* 0x000fc40007f5e0ff */
[-C--:B------:R-:W-:Y:S01]  /*b990*/  LEA.HI.X.SX32 R129, R201, R121.reuse, 0x1, P0 ;  /* 0x00000079c9817211 */ /* 0x080fe200000f0eff */
[----:B0-----:R-:W-:Y:S02]  /*b9a0*/  IMAD R249, R249, 0x1f4, RZ ;  /* 0x000001f4f9f97824 */ /* 0x001fe400078e02ff */
[----:B------:R-:W0:Y:S01]  /*b9b0*/  LDC R223, c[0x0][0x248] ;  /* 0x00009200ffdf7b82 */ /* 0x000e220000000800 */
[----:B------:R-:W-:Y:S01]  /*b9c0*/  IMAD R124, R203, 0x3d8, RZ ;  /* 0x000003d8cb7c7824 */ /* 0x000fe200078e02ff */
[----:B------:R1:W4:Y:S01]  /*b9d0*/  LDG.E.U16 R205, desc[UR60][R128.64] ;  /* 0x0000003c80cd7981 */ /* 0x000322000c1e1500 */
[----:B------:R-:W-:-:S03]  /*b9e0*/  LEA.HI.X.SX32 R127, R249, R121, 0x1, P2 ;  /* 0x00000079f97f7211 */ /* 0x000fc600010f0eff */
[----:B------:R-:W-:Y:S02]  /*b9f0*/  IADD3 R124, P1, R124, R120, RZ ;  /* 0x000000787c7c7210 */ /* 0x000fe40007f3e0ff */
[----:B------:R-:W3:Y:S01]  /*ba00*/  LDC R225, c[0x0][0x248] ;  /* 0x00009200ffe17b82 */ /* 0x000ee20000000800 */
[----:B------:R1:W4:Y:S01]  /*ba10*/  LDG.E.U16 R203, desc[UR60][R126.64] ;  /* 0x0000003c7ecb7981 */ /* 0x000322000c1e1500 */
[----:B------:R-:W-:-:S03]  /*ba20*/  LEA.HI.X.SX32 R125, R199, R121, 0x1, P1 ;  /* 0x00000079c77d7211 */ /* 0x000fc600008f0eff */
[----:B------:R1:W4:Y:S03]  /*ba30*/  LDG.E.U16 R199, desc[UR60][R122.64] ;  /* 0x0000003c7ac77981 */ /* 0x000326000c1e1500 */
[----:B-1----:R-:W1:Y:S01]  /*ba40*/  LDC R129, c[0x0][0x248] ;  /* 0x00009200ff817b82 */ /* 0x002e620000000800 */
[----:B------:R0:W4:Y:S01]  /*ba50*/  LDG.E.U16 R201, desc[UR60][R124.64] ;  /* 0x0000003c7cc97981 */ /* 0x000122000c1e1500 */
[----:B------:R-:W-:Y:S02]  /*ba60*/  IMAD R126, R209, 0x39a, RZ ;  /* 0x0000039ad17e7824 */ /* 0x000fe400078e02ff */
[----:B------:R-:W-:-:S04]  /*ba70*/  IMAD R127, R213, 0x1cd, RZ ;  /* 0x000001cdd57f7824 */ /* 0x000fc800078e02ff */
[----:B------:R-:W1:Y:S01]  /*ba80*/  LDC R227, c[0x0][0x248] ;  /* 0x00009200ffe37b82 */ /* 0x000e620000000800 */
[----:B------:R-:W-:Y:S01]  /*ba90*/  IMAD R123, R217, 0x1bd, RZ ;  /* 0x000001bdd97b7824 */ /* 0x000fe200078e02ff */
[----:B------:R-:W-:Y:S01]  /*baa0*/  IADD3 R126, P2, R126, R120, RZ ;  /* 0x000000787e7e7210 */ /* 0x000fe20007f5e0ff */
[----:B------:R-:W-:-:S05]  /*bab0*/  IMAD R122, R207, 0x37a, RZ ;  /* 0x0000037acf7a7824 */ /* 0x000fca00078e02ff */
[----:B------:R-:W1:Y:S08]  /*bac0*/  LDC R128, c[0x0][0x248] ;  /* 0x00009200ff807b82 */ /* 0x000e700000000800 */
[----:B------:R-:W1:Y:S01]  /*bad0*/  LDC R213, c[0x0][0x248] ;  /* 0x00009200ffd57b82 */ /* 0x000e620000000800 */
[----:B------:R-:W-:Y:S02]  /*bae0*/  LEA.HI.X.SX32 R127, R127, R121, 0x1, P2 ;  /* 0x000000797f7f7211 */ /* 0x000fe400010f0eff */
[----:B------:R-:W-:-:S05]  /*baf0*/  IADD3 R122, P0, R122, R120, RZ ;  /* 0x000000787a7a7210 */ /* 0x000fca0007f1e0ff */
[----:B------:R-:W1:Y:S01]  /*bb00*/  LDC R217, c[0x0][0x248] ;  /* 0x00009200ffd97b82 */ /* 0x000e620000000800 */
[----:B0-----:R-:W-:Y:S01]  /*bb10*/  IMAD R124, R211, 0x38a, RZ ;  /* 0x0000038ad37c7824 */ /* 0x001fe200078e02ff */
[----:B------:R-:W-:Y:S01]  /*bb20*/  LEA.HI.X.SX32 R123, R123, R121, 0x1, P0 ;  /* 0x000000797b7b7211 */ /* 0x000fe200000f0eff */
[----:B------:R0:W4:Y:S05]  /*bb30*/  LDG.E.U16 R211, desc[UR60][R126.64] ;  /* 0x0000003c7ed37981 */ /* 0x00012a000c1e1500 */
[----:B------:R-:W1:Y:S01]  /*bb40*/  LDC R219, c[0x0][0x248] ;  /* 0x00009200ffdb7b82 */ /* 0x000e620000000800 */
[----:B------:R1:W4:Y:S01]  /*bb50*/  LDG.E.U16 R207, desc[UR60][R122.64] ;  /* 0x0000003c7acf7981 */ /* 0x000322000c1e1500 */
[----:B0-----:R-:W-:-:S06]  /*bb60*/  IMAD R126, R223, 0x3ca, RZ ;  /* 0x000003cadf7e7824 */ /* 0x001fcc00078e02ff */
[----:B------:R-:W0:Y:S01]  /*bb70*/  LDC R215, c[0x0][0x248] ;  /* 0x00009200ffd77b82 */ /* 0x000e220000000800 */
[----:B---3--:R-:W-:Y:S02]  /*bb80*/  IMAD R125, R225, 0x1c5, RZ ;  /* 0x000001c5e17d7824 */ /* 0x008fe400078e02ff */
[----:B-1----:R-:W-:-:S05]  /*bb90*/  IMAD R122, R129, 0x3aa, RZ ;  /* 0x000003aa817a7824 */ /* 0x002fca00078e02ff */
[----:B------:R-:W1:Y:S01]  /*bba0*/  LDC R223, c[0x0][0x248] ;  /* 0x00009200ffdf7b82 */ /* 0x000e620000000800 */
[-C--:B------:R-:W-:Y:S01]  /*bbb0*/  IADD3 R124, P1, R124, R120.reuse, RZ ;  /* 0x000000787c7c7210 */ /* 0x080fe20007f3e0ff */
[----:B------:R-:W-:Y:S01]  /*bbc0*/  IMAD R127, R227, 0x1e5, RZ ;  /* 0x000001e5e37f7824 */ /* 0x000fe200078e02ff */
[----:B------:R-:W-:Y:S01]  /*bbd0*/  IADD3 R122, P0, R122, R120, RZ ;  /* 0x000000787a7a7210 */ /* 0x000fe20007f1e0ff */
[----:B------:R-:W-:Y:S02]  /*bbe0*/  IMAD R123, R128, 0x1d5, RZ ;  /* 0x000001d5807b7824 */ /* 0x000fe400078e02ff */
[----:B------:R-:W-:Y:S02]  /*bbf0*/  IMAD R128, R213, 0x3da, RZ ;  /* 0x000003dad5807824 */ /* 0x000fe400078e02ff */
[----:B------:R-:W3:Y:S01]  /*bc00*/  LDC R227, c[0x0][0x248] ;  /* 0x00009200ffe37b82 */ /* 0x000ee20000000800 */
[-C--:B------:R-:W-:Y:S01]  /*bc10*/  LEA.HI.X.SX32 R125, R125, R121.reuse, 0x1, P1 ;  /* 0x000000797d7d7211 */ /* 0x080fe200008f0eff */
[----:B------:R-:W-:Y:S01]  /*bc20*/  IMAD R129, R217, 0x1ed, RZ ;  /* 0x000001edd9817824 */ /* 0x000fe200078e02ff */
[----:B------:R-:W-:-:S02]  /*bc30*/  LEA.HI.X.SX32 R123, R123, R121, 0x1, P0 ;  /* 0x000000797b7b7211 */ /* 0x000fc400000f0eff */
[----:B------:R-:W-:Y:S01]  /*bc40*/  IADD3 R128, P0, R128, R120, RZ ;  /* 0x0000007880807210 */ /* 0x000fe20007f1e0ff */
[----:B------:R0:W4:Y:S02]  /*bc50*/  LDG.E.U16 R209, desc[UR60][R124.64] ;  /* 0x0000003c7cd17981 */ /* 0x000124000c1e1500 */
[----:B------:R-:W2:Y:S01]  /*bc60*/  LDC R225, c[0x0][0x248] ;  /* 0x00009200ffe17b82 */ /* 0x000ea20000000800 */
[----:B------:R-:W-:Y:S01]  /*bc70*/  LEA.HI.X.SX32 R129, R129, R121, 0x1, P0 ;  /* 0x0000007981817211 */ /* 0x000fe200000f0eff */
[----:B------:R1:W4:Y:S01]  /*bc80*/  LDG.E.U16 R213, desc[UR60][R122.64] ;  /* 0x0000003c7ad57981 */ /* 0x000322000c1e1500 */
[----:B0-----:R-:W-:-:S05]  /*bc90*/  IMAD R124, R219, 0x3ba, RZ ;  /* 0x000003badb7c7824 */ /* 0x001fca00078e02ff */
[----:B------:R-:W0:Y:S01]  /*bca0*/  LDC R245, c[0x0][0x248] ;  /* 0x00009200fff57b82 */ /* 0x000e220000000800 */
[----:B------:R-:W-:Y:S01]  /*bcb0*/  IMAD R125, R215, 0x1dd, RZ ;  /* 0x000001ddd77d7824 */ /* 0x000fe200078e02ff */
[----:B------:R1:W4:Y:S01]  /*bcc0*/  LDG.E.U16 R219, desc[UR60][R128.64] ;  /* 0x0000003c80db7981 */ /* 0x000322000c1e1500 */
[----:B------:R-:W-:-:S04]  /*bcd0*/  IADD3 R124, P1, R124, R120, RZ ;  /* 0x000000787c7c7210 */ /* 0x000fc80007f3e0ff */
[----:B------:R-:W-:Y:S01]  /*bce0*/  LEA.HI.X.SX32 R125, R125, R121, 0x1, P1 ;  /* 0x000000797d7d7211 */ /* 0x000fe200008f0eff */
[----:B-1----:R-:W1:Y:S01]  /*bcf0*/  LDC R123, c[0x0][0x248] ;  /* 0x00009200ff7b7b82 */ /* 0x002e620000000800 */
[----:B------:R-:W-:-:S03]  /*bd00*/  IMAD R128, R223, 0x37e, RZ ;  /* 0x0000037edf807824 */ /* 0x000fc600078e02ff */
[----:B------:R3:W4:Y:S04]  /*bd10*/  LDG.E.U16 R215, desc[UR60][R124.64] ;  /* 0x0000003c7cd77981 */ /* 0x000728000c1e1500 */
[----:B------:R-:W0:Y:S01]  /*bd20*/  LDC R223, c[0x0][0x248] ;  /* 0x00009200ffdf7b82 */ /* 0x000e220000000800 */
[----:B---3--:R-:W-:-:S07]  /*bd30*/  IMAD R124, R227, 0x37c, RZ ;  /* 0x0000037ce37c7824 */ /* 0x008fce00078e02ff */
[----:B------:R-:W3:Y:S01]  /*bd40*/  LDC R227, c[0x0][0x248] ;  /* 0x00009200ffe37b82 */ /* 0x000ee20000000800 */
[----:B------:R-:W-:Y:S01]  /*bd50*/  IADD3 R126, P2, R126, R120, RZ ;  /* 0x000000787e7e7210 */ /* 0x000fe20007f5e0ff */
[----:B--2---:R-:W-:-:S03]  /*bd60*/  IMAD R122, R225, 0x3ea, RZ ;  /* 0x000003eae17a7824 */ /* 0x004fc600078e02ff */
[----:B------:R-:W-:Y:S02]  /*bd70*/  LEA.HI.X.SX32 R127, R127, R121, 0x1, P2 ;  /* 0x000000797f7f7211 */ /* 0x000fe400010f0eff */
[----:B------:R-:W-:Y:S01]  /*bd80*/  IADD3 R122, P1, R122, R120, RZ ;  /* 0x000000787a7a7210 */ /* 0x000fe20007f3e0ff */
[----:B------:R-:W2:Y:S02]  /*bd90*/  LDC R247, c[0x0][0x248] ;  /* 0x00009200fff77b82 */ /* 0x000ea40000000800 */
[----:B------:R1:W4:Y:S01]  /*bda0*/  LDG.E.U16 R217, desc[UR60][R126.64] ;  /* 0x0000003c7ed97981 */ /* 0x000322000c1e1500 */
[----:B0-----:R-:W-:-:S05]  /*bdb0*/  IMAD R125, R223, 0x1fd, RZ ;  /* 0x000001fddf7d7824 */ /* 0x001fca00078e02ff */
[----:B------:R-:W0:Y:S08]  /*bdc0*/  LDC R249, c[0x0][0x248] ;  /* 0x00009200fff97b82 */ /* 0x000e300000000800 */
[----:B------:R-:W2:Y:S01]  /*bdd0*/  LDC R223, c[0x0][0x248] ;  /* 0x00009200ffdf7b82 */ /* 0x000ea20000000800 */
[----:B-1----:R-:W-:Y:S02]  /*bde0*/  IMAD R126, R123, 0x3fa, RZ ;  /* 0x000003fa7b7e7824 */ /* 0x002fe400078e02ff */
[----:B---3--:R-:W-:Y:S01]  /*bdf0*/  IMAD R123, R227, 0x1f5, RZ ;  /* 0x000001f5e37b7824 */ /* 0x008fe200078e02ff */
[----:B------:R-:W-:-:S02]  /*be00*/  IADD3 R124, P0, R124, R120, RZ ;  /* 0x000000787c7c7210 */ /* 0x000fc40007f1e0ff */
[-C--:B------:R-:W-:Y:S02]  /*be10*/  IADD3 R126, P2, R126, R120.reuse, RZ ;  /* 0x000000787e7e7210 */ /* 0x080fe40007f5e0ff */
[-C--:B------:R-:W-:Y:S02]  /*be20*/  LEA.HI.X.SX32 R123, R123, R121.reuse, 0x1, P1 ;  /* 0x000000797b7b7211 */ /* 0x080fe400008f0eff */
[-C--:B------:R-:W-:Y:S02]  /*be30*/  LEA.HI.X.SX32 R127, R125, R121.reuse, 0x1, P2 ;  /* 0x000000797d7f7211 */ /* 0x080fe400010f0eff */
[----:B------:R-:W-:Y:S02]  /*be40*/  LEA.HI.X.SX32 R125, R221, R121, 0x1, P0 ;  /* 0x00000079dd7d7211 */ /* 0x000fe400000f0eff */
[----:B------:R1:W3:Y:S01]  /*be50*/  LDG.E.U16 R221, desc[UR60][R122.64] ;  /* 0x0000003c7add7981 */ /* 0x0002e2000c1e1500 */
[----:B------:R-:W-:-:S03]  /*be60*/  IADD3 R128, P1, R128, R120, RZ ;  /* 0x0000007880807210 */ /* 0x000fc60007f3e0ff */
[----:B------:R-:W3:Y:S01]  /*be70*/  LDG.E.U16 R225, desc[UR60][R124.64] ;  /* 0x0000003c7ce17981 */ /* 0x000ee2000c1e1500 */
[----:B-1----:R-:W1:Y:S01]  /*be80*/  LDC R122, c[0x0][0x248] ;  /* 0x00009200ff7a7b82 */ /* 0x002e620000000800 */
[----:B--2---:R-:W-:Y:S02]  /*be90*/  IMAD R129, R223, 0x1bf, RZ ;  /* 0x000001bfdf817824 */ /* 0x004fe400078e02ff */
[----:B------:R2:W3:Y:S05]  /*bea0*/  LDG.E.U16 R223, desc[UR60][R126.64] ;  /* 0x0000003c7edf7981 */ /* 0x0004ea000c1e1500 */
[----:B------:R-:W5:Y:S01]  /*beb0*/  LDC R123, c[0x0][0x248] ;  /* 0x00009200ff7b7b82 */ /* 0x000f620000000800 */
[----:B------:R-:W-:-:S05]  /*bec0*/  LEA.HI.X.SX32 R129, R129, R121, 0x1, P1 ;  /* 0x0000007981817211 */ /* 0x000fca00008f0eff */
[----:B------:R1:W3:Y:S01]  /*bed0*/  LDG.E.U16 R227, desc[UR60][R128.64] ;  /* 0x0000003c80e37981 */ /* 0x0002e2000c1e1500 */
[----:B--2---:R-:W-:Y:S02]  /*bee0*/  IMAD R126, R247, 0x39c, RZ ;  /* 0x0000039cf77e7824 */ /* 0x004fe400078e02ff */
[----:B0-----:R-:W-:Y:S01]  /*bef0*/  IMAD R124, R249, 0x3ac, RZ ;  /* 0x000003acf97c7824 */ /* 0x001fe200078e02ff */
[----:B------:R-:W0:Y:S01]  /*bf00*/  LDC R247, c[0x0][0x248] ;  /* 0x00009200fff77b82 */ /* 0x000e220000000800 */
[----:B-1----:R-:W-:Y:S01]  /*bf10*/  IMAD R128, R245, 0x38c, RZ ;  /* 0x0000038cf5807824 */ /* 0x002fe200078e02ff */
[----:B------:R-:W-:Y:S01]  /*bf20*/  IADD3 R126, P1, R126, R120, RZ ;  /* 0x000000787e7e7210 */ /* 0x000fe20007f3e0ff */
[----:B------:R-:W-:-:S05]  /*bf30*/  IMAD R122, R122, 0x3bc, RZ ;  /* 0x000003bc7a7a7824 */ /* 0x000fca00078e02ff */
[----:B------:R-:W1:Y:S01]  /*bf40*/  LDC R245, c[0x0][0x248] ;  /* 0x00009200fff57b82 */ /* 0x000e620000000800 */
[----:B------:R-:W-:Y:S01]  /*bf50*/  IADD3 R128, P0, R128, R120, RZ ;  /* 0x0000007880807210 */ /* 0x000fe20007f1e0ff */
[----:B-----5:R-:W-:-:S03]  /*bf60*/  IMAD R123, R123, 0x3cc, RZ ;  /* 0x000003cc7b7b7824 */ /* 0x020fc600078e02ff */
[-C--:B------:R-:W-:Y:S02]  /*bf70*/  LEA.HI.X.SX32 R129, R229, R121.reuse, 0x1, P0 ;  /* 0x00000079e5817211 */ /* 0x080fe400000f0eff */
[-C--:B------:R-:W-:Y:S01]  /*bf80*/  IADD3 R122, P2, R122, R120.reuse, RZ ;  /* 0x000000787a7a7210 */ /* 0x080fe20007f5e0ff */
[----:B------:R-:W2:Y:S01]  /*bf90*/  LDC R249, c[0x0][0x248] ;  /* 0x00009200fff97b82 */ /* 0x000ea20000000800 */
[-C--:B------:R-:W-:Y:S01]  /*bfa0*/  LEA.HI.X.SX32 R127, R235, R121.reuse, 0x1, P1 ;  /* 0x00000079eb7f7211 */ /* 0x080fe200008f0eff */
[----:B------:R5:W3:Y:S01]  /*bfb0*/  LDG.E.U16 R229, desc[UR60][R128.64] ;  /* 0x0000003c80e57981 */ /* 0x000ae2000c1e1500 */
[-C--:B------:R-:W-:Y:S02]  /*bfc0*/  IADD3 R124, P0, R124, R120.reuse, RZ ;  /* 0x000000787c7c7210 */ /* 0x080fe40007f1e0ff */
[----:B-----5:R-:W-:Y:S02]  /*bfd0*/  IADD3 R128, P1, R123, R120, RZ ;  /* 0x000000787b807210 */ /* 0x020fe40007f3e0ff */
[----:B------:R-:W-:-:S02]  /*bfe0*/  LEA.HI.X.SX32 R123, R231, R121, 0x1, P2 ;  /* 0x00000079e77b7211 */ /* 0x000fc400010f0eff */
[----:B------:R5:W3:Y:S01]  /*bff0*/  LDG.E.U16 R231, desc[UR60][R126.64] ;  /* 0x0000003c7ee77981 */ /* 0x000ae2000c1e1500 */
[-C--:B------:R-:W-:Y:S02]  /*c000*/  LEA.HI.X.SX32 R129, R233, R121.reuse, 0x1, P1 ;  /* 0x00000079e9817211 */ /* 0x080fe400008f0eff */
[----:B------:R-:W-:Y:S01]  /*c010*/  LEA.HI.X.SX32 R125, R237, R121, 0x1, P0 ;  /* 0x00000079ed7d7211 */ /* 0x000fe200000f0eff */
[----:B------:R-:W3:Y:S04]  /*c020*/  LDG.E.U16 R235, desc[UR60][R122.64] ;  /* 0x0000003c7aeb7981 */ /* 0x000ee8000c1e1500 */
[----:B------:R0:W3:Y:S01]  /*c030*/  LDG.E.U16 R237, desc[UR60][R128.64] ;  /* 0x0000003c80ed7981 */ /* 0x0000e2000c1e1500 */
[----:B-----5:R-:W5:Y:S01]  /*c040*/  LDC R127, c[0x0][0x248] ;  /* 0x00009200ff7f7b82 */ /* 0x020f620000000800 */
[----:B--2---:R-:W-:-:S02]  /*c050*/  IMAD R126, R249, 0x3fc, RZ ;  /* 0x000003fcf97e7824 */ /* 0x004fc400078e02ff */
[----:B------:R5:W2:Y:S05]  /*c060*/  LDG.E.U16 R233, desc[UR60][R124.64] ;  /* 0x0000003c7ce97981 */ /* 0x000aaa000c1e1500 */
[----:B0-----:R-:W0:Y:S01]  /*c070*/  LDC R129, c[0x0][0x248] ;  /* 0x00009200ff817b82 */ /* 0x001e220000000800 */
[----:B-1----:R-:W-:-:S07]  /*c080*/  IMAD R122, R245, 0x3dc, RZ ;  /* 0x000003dcf57a7824 */ /* 0x002fce00078e02ff */
[----:B------:R-:W1:Y:S01]  /*c090*/  LDC R128, c[0x0][0x248] ;  /* 0x00009200ff807b82 */ /* 0x000e620000000800 */
[-C--:B------:R-:W-:Y:S02]  /*c0a0*/  IADD3 R122, P0, R122, R120.reuse, RZ ;  /* 0x000000787a7a7210 */ /* 0x080fe40007f1e0ff */
[----:B------:R-:W-:Y:S01]  /*c0b0*/  IADD3 R126, P2, R126, R120, RZ ;  /* 0x000000787e7e7210 */ /* 0x000fe20007f5e0ff */
[----:B-----5:R-:W-:-:S04]  /*c0c0*/  IMAD R124, R127, 0x3ec, RZ ;  /* 0x000003ec7f7c7824 */ /* 0x020fc800078e02ff */
[----:B------:R-:W5:Y:S01]  /*c0d0*/  LDC R245, c[0x0][0x248] ;  /* 0x00009200fff57b82 */ /* 0x000f620000000800 */
[-C--:B------:R-:W-:Y:S02]  /*c0e0*/  LEA.HI.X.SX32 R123, R243, R121.reuse, 0x1, P0 ;  /* 0x00000079f37b7211 */ /* 0x080fe400000f0eff */
[----:B------:R-:W-:Y:S02]  /*c0f0*/  IADD3 R124, P1, R124, R120, RZ ;  /* 0x000000787c7c7210 */ /* 0x000fe40007f3e0ff */
[-C--:B------:R-:W-:Y:S02]  /*c100*/  LEA.HI.X.SX32 R127, R239, R121.reuse, 0x1, P2 ;  /* 0x00000079ef7f7211 */ /* 0x080fe400010f0eff */
[----:B------:R-:W-:Y:S01]  /*c110*/  LEA.HI.X.SX32 R125, R241, R121, 0x1, P1 ;  /* 0x00000079f17d7211 */ /* 0x000fe200008f0eff */
[----:B------:R0:W2:Y:S01]  /*c120*/  LDG.E.U16 R239, desc[UR60][R122.64] ;  /* 0x0000003c7aef7981 */ /* 0x0000a2000c1e1500 */
[----:B------:R-:W5:Y:S03]  /*c130*/  LDC R249, c[0x0][0x248] ;  /* 0x00009200fff97b82 */ /* 0x000f660000000800 */
[----:B------:R1:W2:Y:S04]  /*c140*/  LDG.E.U16 R241, desc[UR60][R124.64] ;  /* 0x0000003c7cf17981 */ /* 0x0002a8000c1e1500 */
[----:B------:R5:W2:Y:S01]  /*c150*/  LDG.E.U16 R243, desc[UR60][R126.64] ;  /* 0x0000003c7ef37981 */ /* 0x000aa2000c1e1500 */
[----:B0-----:R-:W-:-:S02]  /*c160*/  IMAD R122, R129, 0x38e, RZ ;  /* 0x0000038e817a7824 */ /* 0x001fc400078e02ff */
[----:B-1----:R-:W-:Y:S01]  /*c170*/  IMAD R123, R128, 0x1c7, RZ ;  /* 0x000001c7807b7824 */ /* 0x002fe200078e02ff */
[----:B------:R-:W0:Y:S02]  /*c180*/  LDC R129, c[0x0][0x248] ;  /* 0x00009200ff817b82 */ /* 0x000e240000000800 */
[----:B------:R-:W-:-:S06]  /*c190*/  IADD3 R122, P0, R122, R120, RZ ;  /* 0x000000787a7a7210 */ /* 0x000fcc0007f1e0ff */
[----:B------:R-:W1:Y:S01]  /*c1a0*/  LDC R124, c[0x0][0x248] ;  /* 0x00009200ff7c7b82 */ /* 0x000e620000000800 */
[----:B------:R-:W-:Y:S01]  /*c1b0*/  LEA.HI.X.SX32 R123, R123, R121, 0x1, P0 ;  /* 0x000000797b7b7211 */ /* 0x000fe200000f0eff */
[----:B-----5:R-:W-:-:S04]  /*c1c0*/  IMAD R127, R245, 0x1d7, RZ ;  /* 0x000001d7f57f7824 */ /* 0x020fc800078e02ff */
[----:B------:R5:W2:Y:S02]  /*c1d0*/  LDG.E.U16 R245, desc[UR60][R122.64] ;  /* 0x0000003c7af57981 */ /* 0x000aa4000c1e1500 */
[----:B------:R-:W4:Y:S08]  /*c1e0*/  LDC R128, c[0x0][0x248] ;  /* 0x00009200ff807b82 */ /* 0x000f300000000800 */
[----:B-----5:R-:W5:Y:S01]  /*c1f0*/  LDC R123, c[0x0][0x248] ;  /* 0x00009200ff7b7b82 */ /* 0x020f620000000800 */
[----:B------:R-:W-:-:S07]  /*c200*/  IMAD R126, R249, 0x3ae, RZ ;  /* 0x000003aef97e7824 */ /* 0x000fce00078e02ff */
[----:B------:R-:W5:Y:S01]  /*c210*/  LDC R122, c[0x0][0x248] ;  /* 0x00009200ff7a7b82 */ /* 0x000f620000000800 */
[----:B-1----:R-:W-:Y:S01]  /*c220*/  IMAD R124, R124, 0x39e, RZ ;  /* 0x0000039e7c7c7824 */ /* 0x002fe200078e02ff */
[----:B------:R-:W-:Y:S01]  /*c230*/  IADD3 R126, P2, R126, R120, RZ ;  /* 0x000000787e7e7210 */ /* 0x000fe20007f5e0ff */
[----:B------:R-:W-:-:S03]  /*c240*/  IMAD R125, R247, 0x1cf, RZ ;  /* 0x000001cff77d7824 */ /* 0x000fc600078e02ff */
[-C--:B------:R-:W-:Y:S02]  /*c250*/  IADD3 R124, P1, R124, R120.reuse, RZ ;  /* 0x000000787c7c7210 */ /* 0x080fe40007f3e0ff */
[-C--:B------:R-:W-:Y:S01]  /*c260*/  LEA.HI.X.SX32 R127, R127, R121.reuse, 0x1, P2 ;  /* 0x000000797f7f7211 */ /* 0x080fe200010f0eff */
[----:B----4-:R-:W-:Y:S01]  /*c270*/  IMAD R128, R128, 0x3be, RZ ;  /* 0x000003be80807824 */ /* 0x010fe200078e02ff */
[----:B------:R-:W-:Y:S01]  /*c280*/  LEA.HI.X.SX32 R125, R125, R121, 0x1, P1 ;  /* 0x000000797d7d7211 */ /* 0x000fe200008f0eff */
[----:B0-----:R-:W-:Y:S02]  /*c290*/  IMAD R129, R129, 0x1df, RZ ;  /* 0x000001df81817824 */ /* 0x001fe400078e02ff */
[----:B------:R5:W4:Y:S01]  /*c2a0*/  LDG.E.U16 R249, desc[UR60][R126.64] ;  /* 0x0000003c7ef97981 */ /* 0x000b22000c1e1500 */
[----:B------:R-:W-:-:S03]  /*c2b0*/  IADD3 R128, P0, R128, R120, RZ ;  /* 0x0000007880807210 */ /* 0x000fc60007f1e0ff */
[----:B------:R0:W4:Y:S01]  /*c2c0*/  LDG.E.U16 R247, desc[UR60][R124.64] ;  /* 0x0000003c7cf77981 */ /* 0x000122000c1e1500 */
[----:B------:R-:W-:Y:S01]  /*c2d0*/  LEA.HI.X.SX32 R129, R129, R121, 0x1, P0 ;  /* 0x0000007981817211 */ /* 0x000fe200000f0eff */
[----:B-----5:R-:W-:-:S04]  /*c2e0*/  IMAD R126, R123, 0x3ce, RZ ;  /* 0x000003ce7b7e7824 */ /* 0x020fc800078e02ff */
[----:B------:R1:W5:Y:S01]  /*c2f0*/  LDG.E.U16 R128, desc[UR60][R128.64] ;  /* 0x0000003c80807981 */ /* 0x000362000c1e1500 */
[----:B------:R-:W1:Y:S01]  /*c300*/  LDC R123, c[0x0][0x248] ;  /* 0x00009200ff7b7b82 */ /* 0x000e620000000800 */
[----:B0-----:R-:W-:Y:S01]  /*c310*/  IMAD R125, R122, 0x1e7, RZ ;  /* 0x000001e77a7d7824 */ /* 0x001fe200078e02ff */
[----:B------:R-:W-:-:S04]  /*c320*/  IADD3 R126, P0, R126, R120, RZ ;  /* 0x000000787e7e7210 */ /* 0x000fc80007f1e0ff */
[----:B------:R-:W-:Y:S02]  /*c330*/  LEA.HI.X.SX32 R127, R125, R121, 0x1, P0 ;  /* 0x000000797d7f7211 */ /* 0x000fe400000f0eff */
[----:B------:R-:W0:Y:S03]  /*c340*/  LDC R124, c[0x0][0x248] ;  /* 0x00009200ff7c7b82 */ /* 0x000e260000000800 */
[----:B------:R-:W5:Y:S05]  /*c350*/  LDG.E.U16 R126, desc[UR60][R126.64] ;  /* 0x0000003c7e7e7981 */ /* 0x000f6a000c1e1500 */
[----:B------:R-:W0:Y:S01]  /*c360*/  LDC R122, c[0x0][0x248] ;  /* 0x00009200ff7a7b82 */ /* 0x000e220000000800 */
[----:B------:R-:W3:Y:S01]  /*c370*/  LDL R127, [R1+0x764] ;  /* 0x00076400017f7983 */ /* 0x000ee20000100800 */
[----:B-1----:R-:W-:-:S06]  /*c380*/  IMAD R123, R123, 0x3fe, RZ ;  /* 0x000003fe7b7b7824 */ /* 0x002fcc00078e02ff */
[----:B------:R-:W1:Y:S01]  /*c390*/  LDC R125, c[0x0][0x248] ;  /* 0x00009200ff7d7b82 */ /* 0x000e620000000800 */
[----:B0-----:R-:W-:-:S07]  /*c3a0*/  IMAD R124, R124, 0x3de, RZ ;  /* 0x000003de7c7c7824 */ /* 0x001fce00078e02ff */
[----:B------:R-:W0:Y:S01]  /*c3b0*/  LDC R129, c[0x0][0x248] ;  /* 0x00009200ff817b82 */ /* 0x000e220000000800 */
[----:B------:R-:W-:Y:S01]  /*c3c0*/  IMAD R122, R122, 0x3ee, RZ ;  /* 0x000003ee7a7a7824 */ /* 0x000fe200078e02ff */
[----:B------:R-:W-:-:S04]  /*c3d0*/  IADD3 R124, P1, R124, R120, RZ ;  /* 0x000000787c7c7210 */ /* 0x000fc80007f3e0ff */
[-C--:B------:R-:W-:Y:S02]  /*c3e0*/  IADD3 R122, P2, R122, R120.reuse, RZ ;  /* 0x000000787a7a7210 */ /* 0x080fe40007f5e0ff */
[----:B------:R-:W-:Y:S02]  /*c3f0*/  IADD3 R120, P0, R123, R120, RZ ;  /* 0x000000787b787210 */ /* 0x000fe40007f1e0ff */
[----:B------:R-:W0:Y:S01]  /*c400*/  LDC R123, c[0x0][0x248] ;  /* 0x00009200ff7b7b82 */ /* 0x000e220000000800 */
[----:B-1----:R-:W-:Y:S02]  /*c410*/  IMAD R125, R125, 0x1ef, RZ ;  /* 0x000001ef7d7d7824 */ /* 0x002fe400078e02ff */
[----:B0-----:R-:W-:-:S03]  /*c420*/  IMAD R129, R129, 0x1ff, RZ ;  /* 0x000001ff81817824 */ /* 0x001fc600078e02ff */
[----:B------:R-:W-:-:S05]  /*c430*/  LEA.HI.X.SX32 R125, R125, R121, 0x1, P1 ;  /* 0x000000797d7d7211 */ /* 0x000fca00008f0eff */
[----:B------:R-:W5:Y:S01]  /*c440*/  LDG.E.U16 R124, desc[UR60][R124.64] ;  /* 0x0000003c7c7c7981 */ /* 0x000f62000c1e1500 */
[----:B------:R-:W-:-:S05]  /*c450*/  IMAD R123, R123, 0x1f7, RZ ;  /* 0x000001f77b7b7824 */ /* 0x000fca00078e02ff */
[-C--:B------:R-:W-:Y:S02]  /*c460*/  LEA.HI.X.SX32 R123, R123, R121.reuse, 0x1, P2 ;  /* 0x000000797b7b7211 */ /* 0x080fe400010f0eff */
[----:B------:R-:W-:-:S03]  /*c470*/  LEA.HI.X.SX32 R121, R129, R121, 0x1, P0 ;  /* 0x0000007981797211 */ /* 0x000fc600000f0eff */
[----:B------:R-:W5:Y:S04]  /*c480*/  LDG.E.U16 R122, desc[UR60][R122.64] ;  /* 0x0000003c7a7a7981 */ /* 0x000f68000c1e1500 */
[----:B------:R-:W5:Y:S04]  /*c490*/  LDG.E.U16 R120, desc[UR60][R120.64] ;  /* 0x0000003c78787981 */ /* 0x000f68000c1e1500 */
[----:B------:R3:W-:Y:S04]  /*c4a0*/  STS.U16 [R2+0x2180], R220 ;  /* 0x002180dc02007388 */ /* 0x0007e80000000400 */
[----:B------:R-:W2:Y:S04]  /*c4b0*/  LDL.LU R121, [R1+0x10] ;  /* 0x0000100001797983 */ /* 0x000ea80000300800 */
[----:B------:R-:W4:Y:S04]  /*c4c0*/  LDL.LU R123, [R1+0xc] ;  /* 0x00000c00017b7983 */ /* 0x000f280000300800 */
[----:B------:R-:W5:Y:S04]  /*c4d0*/  LDL.LU R125, [R1+0x8] ;  /* 0x00000800017d7983 */ /* 0x000f680000300800 */
[----:B------:R-:W5:Y:S04]  /*c4e0*/  LDL.LU R129, [R1+0x4] ;  /* 0x0000040001817983 */ /* 0x000f680000300800 */
[----:B------:R0:W-:Y:S04]  /*c4f0*/  STS.U16 [R2+0x2580], R216 ;  /* 0x002580d802007388 */ /* 0x0001e80000000400 */
        /* <DEDUP_REMOVED lines=10> */
[----:B------:R1:W-:Y:S01]  /*c5a0*/  STS.U16 [R2+0x5180], R160 ;  /* 0x005180a002007388 */ /* 0x0003e20000000400 */
[----:B---3--:R-:W-:-:S03]  /*c5b0*/  MOV R220, R127 ;  /* 0x0000007f00dc7202 */ /* 0x008fc60000000f00 */
[----:B------:R-:W3:Y:S04]  /*c5c0*/  LDL.LU R127, [R1] ;  /* 0x00000000017f7983 */ /* 0x000ee80000300800 */
[----:B0-----:R-:W3:Y:S04]  /*c5d0*/  LDL.LU R216, [R1+0x14] ;  /* 0x0000140001d87983 */ /* 0x001ee80000300800 */
[----:B-1----:R-:W3:Y:S04]  /*c5e0*/  LDL.LU R212, [R1+0x18] ;  /* 0x0000180001d47983 */ /* 0x002ee80000300800 */
[----:B------:R-:W3:Y:S04]  /*c5f0*/  LDL.LU R208, [R1+0x1c] ;  /* 0x00001c0001d07983 */ /* 0x000ee80000300800 */
        /* <DEDUP_REMOVED lines=9> */
[----:B------:R0:W-:Y:S04]  /*c690*/  STS.U16 [R2+0x5580], R154 ;  /* 0x0055809a02007388 */ /* 0x0001e80000000400 */
[----:B------:R1:W-:Y:S04]  /*c6a0*/  STS.U16 [R2+0x5980], R148 ;  /* 0x0059809402007388 */ /* 0x0003e80000000400 */
[----:B------:R1:W-:Y:S04]  /*c6b0*/  STS.U16 [R2+0x5d80], R142 ;  /* 0x005d808e02007388 */ /* 0x0003e80000000400 */
[----:B0-----:R-:W3:Y:S04]  /*c6c0*/  LDL.LU R154, [R1+0x60] ;  /* 0x00006000019a7983 */ /* 0x001ee80000300800 */
[----:B-1----:R-:W3:Y:S04]  /*c6d0*/  LDL.LU R148, [R1+0x6c] ;  /* 0x00006c0001947983 */ /* 0x002ee80000300800 */
[----:B------:R0:W-:Y:S04]  /*c6e0*/  STS.U16 [R2+0x7d80], R3 ;  /* 0x007d800302007388 */ /* 0x0001e80000000400 */
[----:B------:R-:W3:Y:S04]  /*c6f0*/  LDL.LU R142, [R1+0x78] ;  /* 0x00007800018e7983 */ /* 0x000ee80000300800 */
[----:B------:R1:W-:Y:S01]  /*c700*/  STS.U16 [R2+0x6180], R136 ;  /* 0x0061808802007388 */ /* 0x0003e20000000400 */
[----:B0-----:R-:W-:-:S03]  /*c710*/  LOP3.LUT R3, R12, 0x40, RZ, 0x3c, !PT ;  /* 0x000000400c037812 */ /* 0x001fc600078e3cff */
[----:B------:R0:W-:Y:S01]  /*c720*/  STS.U16 [R2+0x6580], R26 ;  /* 0x0065801a02007388 */ /* 0x0001e20000000400 */
[----:B------:R-:W-:-:S03]  /*c730*/  IADD3 R3, R220, R3, RZ ;  /* 0x00000003dc037210 */ /* 0x000fc60007ffe0ff */
[----:B------:R0:W-:Y:S04]  /*c740*/  STS.U16 [R2+0x6980], R31 ;  /* 0x0069801f02007388 */ /* 0x0001e80000000400 */
[----:B-1----:R-:W3:Y:S04]  /*c750*/  LDL.LU R136, [R1+0x84] ;  /* 0x0000840001887983 */ /* 0x002ee80000300800 */
[----:B0-----:R-:W3:Y:S04]  /*c760*/  LDL.LU R26, [R1+0x90] ;  /* 0x00009000011a7983 */ /* 0x001ee80000300800 */
[----:B------:R-:W3:Y:S04]  /*c770*/  LDL.LU R31, [R1+0x9c] ;  /* 0x00009c00011f7983 */ /* 0x000ee80000300800 */
[----:B------:R0:W-:Y:S04]  /*c780*/  STS.U16 [R2+0x6d80], R30 ;  /* 0x006d801e02007388 */ /* 0x0001e80000000400 */
[----:B------:R1:W-:Y:S04]  /*c790*/  STS.U16 [R2+0x7180], R14 ;  /* 0x0071800e02007388 */ /* 0x0003e80000000400 */
[----:B------:R2:W-:Y:S04]  /*c7a0*/  STS.U16 [R2+0x7580], R32 ;  /* 0x0075802002007388 */ /* 0x0005e80000000400 */
[----:B0-----:R-:W3:Y:S04]  /*c7b0*/  LDL.LU R30, [R1+0xac] ;  /* 0x0000ac00011e7983 */ /* 0x001ee80000300800 */
[----:B-1----:R-:W3:Y:S04]  /*c7c0*/  LDL.LU R14, [R1+0xbc] ;  /* 0x0000bc00010e7983 */ /* 0x002ee80000300800 */
[----:B--2---:R-:W2:Y:S04]  /*c7d0*/  LDL.LU R32, [R1+0xcc] ;  /* 0x0000cc0001207983 */ /* 0x004ea80000300800 */
[----:B------:R0:W-:Y:S04]  /*c7e0*/  STS.U16 [R2+0x7980], R15 ;  /* 0x0079800f02007388 */ /* 0x0001e80000000400 */
[----:B------:R1:W-:Y:S04]  /*c7f0*/  STS.U16 [R2+0x10180], R24 ;  /* 0x0101801802007388 */ /* 0x0003e80000000400 */
[----:B------:R4:W-:Y:S04]  /*c800*/  STS.U16 [R2+0x10580], R107 ;  /* 0x0105806b02007388 */ /* 0x0009e80000000400 */
[----:B0-----:R-:W2:Y:S04]  /*c810*/  LDL.LU R15, [R1+0xdc] ;  /* 0x0000dc00010f7983 */ /* 0x001ea80000300800 */
[----:B-1----:R-:W2:Y:S04]  /*c820*/  LDL.LU R24, [R1+0xec] ;  /* 0x0000ec0001187983 */ /* 0x002ea80000300800 */
        /* <DEDUP_REMOVED lines=30> */
[----:B----4-:R-:W4:Y:S04]  /*ca10*/  LDL.LU R107, [R1+0xfc] ;  /* 0x0000fc00016b7983 */ /* 0x010f280000300800 */
[----:B------:R-:W-:Y:S04]  /*ca20*/  STS.U16 [R3+0x6600], R121 ;  /* 0x0066007903007388 */ /* 0x000fe80000000400 */
[----:B------:R-:W-:Y:S04]  /*ca30*/  STS.U16 [R3+0x6a00], R123 ;  /* 0x006a007b03007388 */ /* 0x000fe80000000400 */
[----:B-----5:R-:W-:Y:S04]  /*ca40*/  STS.U16 [R3+0x6e00], R125 ;  /* 0x006e007d03007388 */ /* 0x020fe80000000400 */
[----:B------:R-:W-:Y:S04]  /*ca50*/  STS.U16 [R3+0x7200], R129 ;  /* 0x0072008103007388 */ /* 0x000fe80000000400 */
[----:B---3--:R-:W-:Y:S04]  /*ca60*/  STS.U16 [R3+0x6200], R216 ;  /* 0x006200d803007388 */ /* 0x008fe80000000400 */
        /* <DEDUP_REMOVED lines=11> */
[----:B0-----:R-:W3:Y:S04]  /*cb20*/  LDL.LU R160, [R1+0x108] ;  /* 0x0001080001a07983 */ /* 0x001ee80000300800 */
[----:B------:R-:W5:Y:S04]  /*cb30*/  LDL.LU R166, [R1+0xf8] ;  /* 0x0000f80001a67983 */ /* 0x000f680000300800 */
[----:B------:R-:W5:Y:S04]  /*cb40*/  LDL.LU R172, [R1+0xe8] ;  /* 0x0000e80001ac7983 */ /* 0x000f680000300800 */
[----:B------:R-:W3:Y:S04]  /*cb50*/  LDL.LU R178, [R1+0xd8] ;  /* 0x0000d80001b27983 */ /* 0x000ee80000300800 */
[----:B------:R-:W5:Y:S04]  /*cb60*/  LDL.LU R184, [R1+0xc8] ;  /* 0x0000c80001b87983 */ /* 0x000f680000300800 */
        /* <DEDUP_REMOVED lines=10> */
[----:B------:R0:W-:Y:S04]  /*cc10*/  STS.U16 [R3+0x7a00], R127 ;  /* 0x007a007f03007388 */ /* 0x0001e80000000400 */
[----:B------:R-:W5:Y:S04]  /*cc20*/  LDL.LU R129, [R1+0x3c] ;  /* 0x00003c0001817983 */ /* 0x000f680000300800 */
[----:B0-----:R-:W5:Y:S01]  /*cc30*/  LDL.LU R127, [R1+0x34] ;  /* 0x00003400017f7983 */ /* 0x001f620000300800 */
[----:B------:R-:W-:-:S05]  /*cc40*/  LOP3.LUT R2, R12, 0x50, RZ, 0x3c, !PT ;  /* 0x000000500c027812 */ /* 0x000fca00078e3cff */
[----:B------:R-:W-:Y:S01]  /*cc50*/  IMAD.IADD R2, R220, 0x1, R2 ;  /* 0x00000001dc027824 */ /* 0x000fe200078e0202 */
[----:B------:R-:W-:Y:S04]  /*cc60*/  STS.U16 [R3+0x200], R224 ;  /* 0x000200e003007388 */ /* 0x000fe80000000400 */
[----:B--2---:R-:W-:Y:S04]  /*cc70*/  STS.U16 [R3+0x1200], R32 ;  /* 0x0012002003007388 */ /* 0x004fe80000000400 */
        /* <DEDUP_REMOVED lines=32> */
[----:B----4-:R-:W-:Y:S04]  /*ce80*/  STS.U16 [R3+0x600], R107 ;  /* 0x0006006b03007388 */ /* 0x010fe80000000400 */
        /* <DEDUP_REMOVED lines=12> */
[----:B---3--:R0:W-:Y:S04]  /*cf50*/  STS.U16 [R2+0xe80], R178 ;  /* 0x000e80b202007388 */ /* 0x0081e80000000400 */
[----:B-----5:R1:W-:Y:S04]  /*cf60*/  STS.U16 [R2+0x1280], R184 ;  /* 0x001280b802007388 */ /* 0x0203e80000000400 */
[----:B------:R2:W-:Y:S04]  /*cf70*/  STS.U16 [R2+0x1680], R190 ;  /* 0x001680be02007388 */ /* 0x0005e80000000400 */
[----:B0-----:R-:W3:Y:S04]  /*cf80*/  LDL.LU R178, [R1+0x104] ;  /* 0x0001040001b27983 */ /* 0x001ee80000300800 */
[----:B-1----:R-:W4:Y:S04]  /*cf90*/  LDL.LU R184, [R1+0xf4] ;  /* 0x0000f40001b87983 */ /* 0x002f280000300800 */
[----:B------:R0:W-:Y:S04]  /*cfa0*/  STS.U16 [R2+0x1a80], R196 ;  /* 0x001a80c402007388 */ /* 0x0001e80000000400 */
[----:B--2---:R-:W2:Y:S04]  /*cfb0*/  LDL.LU R190, [R1+0xe4] ;  /* 0x0000e40001be7983 */ /* 0x004ea80000300800 */
[----:B------:R1:W-:Y:S04]  /*cfc0*/  STS.U16 [R2+0x1e80], R200 ;  /* 0x001e80c802007388 */ /* 0x0003e80000000400 */
[----:B0-----:R-:W5:Y:S04]  /*cfd0*/  LDL.LU R196, [R1+0xd4] ;  /* 0x0000d40001c47983 */ /* 0x001f680000300800 */
[----:B------:R0:W-:Y:S04]  /*cfe0*/  STS.U16 [R2+0x2280], R204 ;  /* 0x002280cc02007388 */ /* 0x0001e80000000400 */
[----:B-1----:R-:W5:Y:S04]  /*cff0*/  LDL.LU R200, [R1+0xc4] ;  /* 0x0000c40001c87983 */ /* 0x002f680000300800 */
[----:B------:R1:W-:Y:S04]  /*d000*/  STS.U16 [R2+0x2680], R208 ;  /* 0x002680d002007388 */ /* 0x0003e80000000400 */
[----:B0-----:R-:W5:Y:S04]  /*d010*/  LDL.LU R204, [R1+0xb4] ;  /* 0x0000b40001cc7983 */ /* 0x001f680000300800 */
[----:B------:R0:W-:Y:S04]  /*d020*/  STS.U16 [R2+0x2a80], R212 ;  /* 0x002a80d402007388 */ /* 0x0001e80000000400 */
[----:B-1----:R-:W5:Y:S04]  /*d030*/  LDL.LU R208, [R1+0xa4] ;  /* 0x0000a40001d07983 */ /* 0x002f680000300800 */
[----:B------:R1:W-:Y:S04]  /*d040*/  STS.U16 [R2+0x2e80], R216 ;  /* 0x002e80d802007388 */ /* 0x0003e80000000400 */
[----:B0-----:R-:W3:Y:S04]  /*d050*/  LDL.LU R212, [R1+0x94] ;  /* 0x0000940001d47983 */ /* 0x001ee80000300800 */
[----:B------:R0:W-:Y:S04]  /*d060*/  STS.U16 [R2+0x3280], R121 ;  /* 0x0032807902007388 */ /* 0x0001e80000000400 */
[----:B-1----:R-:W4:Y:S04]  /*d070*/  LDL.LU R216, [R1+0x88] ;  /* 0x0000880001d87983 */ /* 0x002f280000300800 */
[----:B------:R1:W-:Y:S04]  /*d080*/  STS.U16 [R2+0x3680], R123 ;  /* 0x0036807b02007388 */ /* 0x0003e80000000400 */
[----:B0-----:R-:W2:Y:S04]  /*d090*/  LDL.LU R121, [R1+0x7c] ;  /* 0x00007c0001797983 */ /* 0x001ea80000300800 */
[----:B------:R0:W-:Y:S04]  /*d0a0*/  STS.U16 [R2+0x3a80], R125 ;  /* 0x003a807d02007388 */ /* 0x0001e80000000400 */
[----:B-1----:R-:W5:Y:S04]  /*d0b0*/  LDL.LU R123, [R1+0x70] ;  /* 0x00007000017b7983 */ /* 0x002f680000300800 */
[----:B------:R1:W-:Y:S04]  /*d0c0*/  STS.U16 [R2+0x3e80], R129 ;  /* 0x003e808102007388 */ /* 0x0003e80000000400 */
[----:B0-----:R-:W5:Y:S04]  /*d0d0*/  LDL.LU R125, [R1+0x64] ;  /* 0x00006400017d7983 */ /* 0x001f680000300800 */
[----:B------:R0:W-:Y:S04]  /*d0e0*/  STS.U16 [R2+0x4280], R127 ;  /* 0x0042807f02007388 */ /* 0x0001e80000000400 */
[----:B-1----:R-:W5:Y:S04]  /*d0f0*/  LDL.LU R129, [R1+0x58] ;  /* 0x0000580001817983 */ /* 0x002f680000300800 */
[----:B0-----:R-:W5:Y:S01]  /*d100*/  LDL.LU R127, [R1+0x4c] ;  /* 0x00004c00017f7983 */ /* 0x001f620000300800 */
[----:B------:R-:W-:-:S04]  /*d110*/  LOP3.LUT R3, R12, 0x60, RZ, 0x3c, !PT ;  /* 0x000000600c037812 */ /* 0x000fc800078e3cff */
[----:B------:R-:W-:Y:S01]  /*d120*/  IADD3 R14, R220, R3, RZ ;  /* 0x00000003dc0e7210 */ /* 0x000fe20007ffe0ff */
        /* <DEDUP_REMOVED lines=50> */
[----:B------:R-:W-:Y:S01]  /*d450*/  LOP3.LUT R12, R12, 0x70, RZ, 0x3c, !PT ;  /* 0x000000700c0c7812 */ /* 0x000fe200078e3cff */
[----:B0-----:R-:W0:Y:S02]  /*d460*/  LDC R2, c[0x0][0x280] ;  /* 0x0000a000ff027b82 */ /* 0x001e240000000800 */
[----:B---3--:R1:W-:Y:S04]  /*d470*/  STS.U16 [R14+0x1f00], R212 ;  /* 0x001f00d40e007388 */ /* 0x0083e80000000400 */
[----:B----4-:R3:W-:Y:S04]  /*d480*/  STS.U16 [R14+0x2300], R216 ;  /* 0x002300d80e007388 */ /* 0x0107e80000000400 */
[----:B-1----:R-:W4:Y:S04]  /*d490*/  LDL.LU R212, [R1+0x100] ;  /* 0x0001000001d47983 */ /* 0x002f280000300800 */
[----:B--2---:R1:W-:Y:S04]  /*d4a0*/  STS.U16 [R14+0x2700], R121 ;  /* 0x002700790e007388 */ /* 0x0043e80000000400 */
[----:B---3--:R-:W2:Y:S04]  /*d4b0*/  LDL.LU R216, [R1+0xf0] ;  /* 0x0000f00001d87983 */ /* 0x008ea80000300800 */
[----:B-----5:R3:W-:Y:S04]  /*d4c0*/  STS.U16 [R14+0x2b00], R123 ;  /* 0x002b007b0e007388 */ /* 0x0207e80000000400 */
[----:B-1----:R-:W5:Y:S04]  /*d4d0*/  LDL.LU R121, [R1+0xe0] ;  /* 0x0000e00001797983 */ /* 0x002f680000300800 */
[----:B------:R1:W-:Y:S04]  /*d4e0*/  STS.U16 [R14+0x2f00], R125 ;  /* 0x002f007d0e007388 */ /* 0x0003e80000000400 */
[----:B---3--:R-:W3:Y:S04]  /*d4f0*/  LDL.LU R123, [R1+0xd0] ;  /* 0x0000d000017b7983 */ /* 0x008ee80000300800 */
[----:B------:R0:W-:Y:S04]  /*d500*/  STS.U16 [R14+0x3300], R129 ;  /* 0x003300810e007388 */ /* 0x0001e80000000400 */
[----:B-1----:R-:W3:Y:S04]  /*d510*/  LDL.LU R125, [R1+0xc0] ;  /* 0x0000c000017d7983 */ /* 0x002ee80000300800 */
[----:B------:R1:W-:Y:S04]  /*d520*/  STS.U16 [R14+0x3700], R127 ;  /* 0x0037007f0e007388 */ /* 0x0003e80000000400 */
[----:B0-----:R-:W3:Y:S04]  /*d530*/  LDL.LU R129, [R1+0xb0] ;  /* 0x0000b00001817983 */ /* 0x001ee80000300800 */
[----:B-1----:R-:W3:Y:S01]  /*d540*/  LDL.LU R127, [R1+0xa0] ;  /* 0x0000a000017f7983 */ /* 0x002ee20000300800 */
[----:B------:R-:W-:-:S03]  /*d550*/  IADD3 R3, R220, R12, RZ ;  /* 0x0000000cdc037210 */ /* 0x000fc60007ffe0ff */
        /* <DEDUP_REMOVED lines=65> */
[----:B--2---:R-:W-:Y:S04]  /*d970*/  STS.U16 [R3+0x780], R216 ;  /* 0x000780d803007388 */ /* 0x004fe80000000400 */
        /* <DEDUP_REMOVED lines=55> */
[----:B0-----:R-:W-:Y:S01]  /*dcf0*/  MOV R0, 0xff800000 ;  /* 0xff80000000007802 */ /* 0x001fe20000000f00 */
[----:B------:R-:W-:Y:S01]  /*dd00*/  IMAD.MOV.U32 R4, RZ, RZ, -0x800000 ;  /* 0xff800000ff047424 */ /* 0x000fe200078e00ff */
[----:B-1----:R-:W-:-:S05]  /*dd10*/  MOV R3, 0x3f800000 ;  /* 0x3f80000000037802 */ /* 0x002fca0000000f00 */
[----:B------:R0:W-:Y:S04]  /*dd20*/  STL [R1+0x758], R3 ;  /* 0x0007580301007387 */ /* 0x0001e80000100800 */
[----:B------:R-:W-:Y:S01]  /*dd30*/  STL [R1+0x60c], R0 ;  /* 0x00060c0001007387 */ /* 0x000fe20000100800 */
[----:B0-----:R-:W-:-:S03]  /*dd40*/  MOV R3, 0xff800000 ;  /* 0xff80000000037802 */ /* 0x001fc60000000f00 */
[----:B------:R0:W-:Y:S04]  /*dd50*/  STL [R1+0x608], R4 ;  /* 0x0006080401007387 */ /* 0x0001e80000100800 */
[----:B------:R1:W-:Y:S04]  /*dd60*/  STL [R1+0x604], R3 ;  /* 0x0006040301007387 */ /* 0x0003e80000100800 */
[----:B------:R2:W-:Y:S01]  /*dd70*/  STL [R1+0x600], R0 ;  /* 0x0006000001007387 */ /* 0x0005e20000100800 */
[----:B0-----:R-:W-:Y:S02]  /*dd80*/  MOV R4, 0x3f800000 ;  /* 0x3f80000000047802 */ /* 0x001fe40000000f00 */
[----:B-1----:R-:W-:-:S03]  /*dd90*/  MOV R3, 0x3f800000 ;  /* 0x3f80000000037802 */ /* 0x002fc60000000f00 */
[----:B------:R0:W-:Y:S01]  /*dda0*/  STL [R1+0x75c], R4 ;  /* 0x00075c0401007387 */ /* 0x0001e20000100800 */
[----:B--2---:R-:W-:-:S03]  /*ddb0*/  MOV R0, 0x3f800000 ;  /* 0x3f80000000007802 */ /* 0x004fc60000000f00 */
[----:B------:R0:W-:Y:S04]  /*ddc0*/  STL [R1+0x760], R3 ;  /* 0x0007600301007387 */ /* 0x0001e80000100800 */
[----:B------:R0:W-:Y:S04]  /*ddd0*/  STL [R1+0x400], RZ ;  /* 0x000400ff01007387 */ /* 0x0001e80000100800 */
[----:B------:R0:W-:Y:S04]  /*dde0*/  STL [R1+0x754], R0 ;  /* 0x0007540001007387 */ /* 0x0001e80000100800 */
[----:B------:R0:W-:Y:S04]  /*ddf0*/  STL [R1+0x404], RZ ;  /* 0x000404ff01007387 */ /* 0x0001e80000100800 */
        /* <DEDUP_REMOVED lines=254> */
[----:B------:R0:W-:Y:S04]  /*ede0*/  STL [R1], RZ ;  /* 0x000000ff01007387 */ /* 0x0001e80000100800 */
        /* <DEDUP_REMOVED lines=126> */
[----:B------:R0:W-:Y:S01]  /*f5d0*/  STL [R1+0x1fc], RZ ;  /* 0x0001fcff01007387 */ /* 0x0001e20000100800 */
[----:B------:R-:W-:-:S02]  /*f5e0*/  ISETP.GE.AND P0, PT, R2, 0x1, PT ;  /* 0x000000010200780c */ /* 0x000fc40003f06270 */
[----:B------:R-:W-:Y:S02]  /*f5f0*/  CS2R R24, SRZ ;  /* 0x0000000000187805 */ /* 0x000fe4000001ff00 */
[----:B------:R-:W-:Y:S02]  /*f600*/  CS2R R26, SRZ ;  /* 0x00000000001a7805 */ /* 0x000fe4000001ff00 */
[----:B------:R-:W-:Y:S02]  /*f610*/  CS2R R28, SRZ ;  /* 0x00000000001c7805 */ /* 0x000fe4000001ff00 */
[----:B------:R-:W-:Y:S02]  /*f620*/  CS2R R30, SRZ ;  /* 0x00000000001e7805 */ /* 0x000fe4000001ff00 */
[----:B------:R-:W-:Y:S02]  /*f630*/  CS2R R32, SRZ ;  /* 0x0000000000207805 */ /* 0x000fe4000001ff00 */
[----:B------:R-:W-:-:S02]  /*f640*/  CS2R R34, SRZ ;  /* 0x0000000000227805 */ /* 0x000fc4000001ff00 */
        /* <DEDUP_REMOVED lines=57> */
[----:B------:R-:W-:Y:S01]  /*f9e0*/  CS2R R150, SRZ ;  /* 0x0000000000967805 */ /* 0x000fe2000001ff00 */
[----:B0-----:R-:W-:Y:S06]  /*f9f0*/  @!P0 BRA `(.L_x_0) ;  /* 0x0000014400488947 */ /* 0x001fec0003800000 */
[----:B------:R-:W0:Y:S01]  /*fa00*/  S2R R216, SR_TID.X ;  /* 0x0000000000d87919 */ /* 0x000e220000002100 */
[----:B------:R-:W1:Y:S01]  /*fa10*/  LDC R14, c[0x0][0x268] ;  /* 0x00009a00ff0e7b82 */ /* 0x000e620000000800 */
[----:B------:R-:W-:Y:S02]  /*fa20*/  SHF.R.U32.HI R0, RZ, 0x4, R220 ;  /* 0x00000004ff007819 */ /* 0x000fe400000116dc */
[----:B------:R-:W-:Y:S01]  /*fa30*/  CS2R R114, SRZ ;  /* 0x0000000000727805 */ /* 0x000fe2000001ff00 */
[----:B------:R-:W2:Y:S01]  /*fa40*/  S2R R212, SR_TID.X ;  /* 0x0000000000d47919 */ /* 0x000ea20000002100 */
[----:B------:R-:W-:Y:S02]  /*fa50*/  MOV R10, RZ ;  /* 0x000000ff000a7202 */ /* 0x000fe40000000f00 */
[----:B------:R-:W-:Y:S02]  /*fa60*/  CS2R R116, SRZ ;  /* 0x0000000000747805 */ /* 0x000fe4000001ff00 */
[----:B------:R-:W-:-:S02]  /*fa70*/  SGXT.U32 R0, R0, 0xe ;  /* 0x0000000e0000781a */ /* 0x000fc40000000000 */
[----:B------:R-:W-:Y:S01]  /*fa80*/  CS2R R118, SRZ ;  /* 0x0000000000767805 */ /* 0x000fe2000001ff00 */
[----:B------:R-:W3:Y:S01]  /*fa90*/  LDC.64 R4, c[0x0][0x260] ;  /* 0x00009800ff047b82 */ /* 0x000ee20000000a00 */
[----:B------:R-:W-:Y:S02]  /*faa0*/  CS2R R120, SRZ ;  /* 0x0000000000787805 */ /* 0x000fe4000001ff00 */
[----:B------:R-:W-:Y:S02]  /*fab0*/  IADD3 R0, P1, R0, 0x80, RZ ;  /* 0x0000008000007810 */ /* 0x000fe40007f3e0ff */
[----:B------:R-:W-:Y:S02]  /*fac0*/  CS2R R122, SRZ ;  /* 0x00000000007a7805 */ /* 0x000fe4000001ff00 */
[----:B------:R-:W-:Y:S02]  /*fad0*/  CS2R R124, SRZ ;  /* 0x00000000007c7805 */ /* 0x000fe4000001ff00 */
[----:B------:R-:W-:-:S02]  /*fae0*/  CS2R R126, SRZ ;  /* 0x00000000007e7805 */ /* 0x000fc4000001ff00 */
[----:B------:R-:W-:Y:S02]  /*faf0*/  R2UR UR4, R0 ;  /* 0x00000000000472ca */ /* 0x000fe400000e0000 */
[----:B------:R-:W-:Y:S01]  /*fb00*/  CS2R R128, SRZ ;  /* 0x0000000000807805 */ /* 0x000fe2000001ff00 */
[----:B------:R-:W4:Y:S01]  /*fb10*/  LDC.64 R8, c[0x0][0x220] ;  /* 0x00008800ff087b82 */ /* 0x000f220000000a00 */
[----:B------:R-:W-:Y:S02]  /*fb20*/  IADD3 R0, R220, 0x20000, RZ ;  /* 0x00020000dc007810 */ /* 0x000fe40007ffe0ff */
[----:B------:R-:W-:Y:S02]  /*fb30*/  CS2R R130, SRZ ;  /* 0x0000000000827805 */ /* 0x000fe4000001ff00 */
[----:B------:R-:W-:Y:S02]  /*fb40*/  CS2R R132, SRZ ;  /* 0x0000000000847805 */ /* 0x000fe4000001ff00 */
[----:B------:R-:W-:-:S02]  /*fb50*/  CS2R R134, SRZ ;  /* 0x0000000000867805 */ /* 0x000fc4000001ff00 */
[----:B------:R-:W-:Y:S02]  /*fb60*/  CS2R R136, SRZ ;  /* 0x0000000000887805 */ /* 0x000fe4000001ff00 */
[----:B------:R-:W-:Y:S02]  /*fb70*/  CS2R R138, SRZ ;  /* 0x00000000008a7805 */ /* 0x000fe4000001ff00 */
[----:B------:R-:W-:Y:S01]  /*fb80*/  CS2R R140, SRZ ;  /* 0x00000000008c7805 */ /* 0x000fe2000001ff00 */
[----:B------:R-:W5:Y:S01]  /*fb90*/  LDC R11, c[0x0][0x258] ;  /* 0x00009600ff0b7b82 */ /* 0x000f620000000800 */
[----:B------:R-:W-:Y:S02]  /*fba0*/  CS2R R142, SRZ ;  /* 0x00000000008e7805 */ /* 0x000fe4000001ff00 */
[----:B------:R-:W-:Y:S02]  /*fbb0*/  CS2R R144, SRZ ;  /* 0x0000000000907805 */ /* 0x000fe4000001ff00 */
[----:B------:R-:W-:-:S02]  /*fbc0*/  CS2R R146, SRZ ;  /* 0x0000000000927805 */ /* 0x000fc4000001ff00 */
[----:B------:R-:W-:Y:S02]  /*fbd0*/  CS2R R148, SRZ ;  /* 0x0000000000947805 */ /* 0x000fe4000001ff00 */
[----:B------:R-:W-:Y:S01]  /*fbe0*/  CS2R R150, SRZ ;  /* 0x0000000000967805 */ /* 0x000fe2000001ff00 */
[----:B------:R-:W-:Y:S01]  /*fbf0*/  UMOV UR51, 0x40000040 ;  /* 0x4000004000337882 */ /* 0x000fe20000000000 */
[----:B0-----:R-:W-:Y:S01]  /*fc00*/  SHF.R.U32.HI R3, RZ, 0x5, R216 ;  /* 0x00000005ff037819 */ /* 0x001fe200000116d8 */
[----:B------:R-:W0:Y:S01]  /*fc10*/  LDC.64 R6, c[0x0][0x250] ;  /* 0x00009400ff067b82 */ /* 0x000e220000000a00 */
[----:B---3--:R-:W-:Y:S01]  /*fc20*/  MOV R12, R4 ;  /* 0x00000004000c7202 */ /* 0x008fe20000000f00 */
[----:B------:R3:W-:Y:S01]  /*fc30*/  STL [R1+0xd14], R5 ;  /* 0x000d140501007387 */ /* 0x0007e20000100800 */
[----:B------:R-:W-:Y:S02]  /*fc40*/  SGXT.U32 R3, R3, 0x2 ;  /* 0x000000020303781a */ /* 0x000fe40000000000 */
[----:B--2---:R-:W-:-:S02]  /*fc50*/  SHF.L.U32 R208, R212, 0x1, RZ ;  /* 0x00000001d4d07819 */ /* 0x004fc400000006ff */
[----:B------:R-:W-:Y:S01]  /*fc60*/  LOP3.LUT R212, R212, 0x40, RZ, 0xc0, !PT ;  /* 0x00000040d4d47812 */ /* 0x000fe200078ec0ff */
[----:B-1----:R-:W-:Y:S01]  /*fc70*/  IMAD R15, R3, R14, RZ ;  /* 0x0000000e030f7224 */ /* 0x002fe200078e02ff */
[----:B------:R-:W-:Y:S01]  /*fc80*/  LOP3.LUT R208, R208, 0x7e, RZ, 0xc0, !PT ;  /* 0x0000007ed0d07812 */ /* 0x000fe200078ec0ff */
[----:B------:R-:W1:Y:S01]  /*fc90*/  LDC.64 R106, c[0x0][0x218] ;  /* 0x00008600ff6a7b82 */ /* 0x000e620000000a00 */
[----:B------:R-:W-:Y:S01]  /*fca0*/  ISETP.NE.U32.AND P0, PT, R212, RZ, PT ;  /* 0x000000ffd400720c */ /* 0x000fe20003f05070 */
[----:B------:R-:W-:Y:S01]  /*fcb0*/  IMAD R19, R14, 0x4, R15 ;  /* 0x000000040e137824 */ /* 0x000fe200078e020f */
[----:B------:R-:W-:Y:S02]  /*fcc0*/  LEA R105, R212, R208, 0x6 ;  /* 0x000000d0d4697211 */ /* 0x000fe400078e30ff */
[----:B------:R-:W2:Y:S01]  /*fcd0*/  S2R R208, SR_CTAID.Y ;  /* 0x0000000000d07919 */ /* 0x000ea20000002600 */
[----:B------:R-:W-:Y:S02]  /*fce0*/  LOP3.LUT R2, R216, 0x1f, RZ, 0xc0, !PT ;  /* 0x0000001fd8027812 */ /* 0x000fe400078ec0ff */
[----:B------:R-:W-:Y:S01]  /*fcf0*/  LEA R21, R14, R19, 0x2 ;  /* 0x000000130e157211 */ /* 0x000fe200078e10ff */
[----:B------:R-:W4:Y:S01]  /*fd00*/  S2R R212, SR_TID.X ;  /* 0x0000000000d47919 */ /* 0x000f220000002100 */
[----:B------:R-:W-:Y:S01]  /*fd10*/  SHF.R.U32.HI R3, RZ, 0x4, R0 ;  /* 0x00000004ff037819 */ /* 0x000fe20000011600 */
[----:B------:R-:W-:Y:S01]  /*fd20*/  IMAD R2, R2, R5, RZ ;  /* 0x0000000502027224 */ /* 0x000fe200078e02ff */
[----:B------:R-:W-:-:S02]  /*fd30*/  LEA R23, R14, R21, 0x2 ;  /* 0x000000150e177211 */ /* 0x000fc400078e10ff */
[----:B------:R-:W-:Y:S02]  /*fd40*/  MOV R4, RZ ;  /* 0x000000ff00047202 */ /* 0x000fe40000000f00 */
[C---:B------:R-:W-:Y:S02]  /*fd50*/  LEA R25, R14.reuse, R23, 0x2 ;  /* 0x000000170e197211 */ /* 0x040fe400078e10ff */
[----:B------:R-:W-:Y:S02]  /*fd60*/  SGXT.U32 R3, R3, 0xe ;  /* 0x0000000e0303781a */ /* 0x000fe40000000000 */
[----:B------:R-:W-:Y:S02]  /*fd70*/  LEA R27, R14, R25, 0x2 ;  /* 0x000000190e1b7211 */ /* 0x000fe400078e10ff */
[----:B------:R-:W-:Y:S02]  /*fd80*/  IADD3.X R4, R4, 0x40000040, RZ, P1, !PT ;  /* 0x4000004004047810 */ /* 0x000fe40000ffe4ff */
[----:B------:R-:W-:Y:S01]  /*fd90*/  R2UR UR50, R3 ;  /* 0x00000000033272ca */ /* 0x000fe200000e0000 */
[----:B------:R-:W-:Y:S01]  /*fda0*/  IMAD R29, R14, 0x4, R27 ;  /* 0x000000040e1d7824 */ /* 0x000fe200078e021b */
[----:B------:R-:W-:-:S02]  /*fdb0*/  R2UR UR5, R4 ;  /* 0x00000000040572ca */ /* 0x000fc400000e0000 */
[----:B------:R-:W-:Y:S02]  /*fdc0*/  SHF.L.U32 R216, R216, 0x1, RZ ;  /* 0x00000001d8d87819 */ /* 0x000fe400000006ff */
[C---:B------:R-:W-:Y:S02]  /*fdd0*/  LEA R31, R14.reuse, R29, 0x2 ;  /* 0x0000001d0e1f7211 */ /* 0x040fe400078e10ff */
[----:B------:R-:W-:Y:S02]  /*fde0*/  LOP3.LUT R184, R105, 0x10, RZ, 0x3c, !PT ;  /* 0x0000001069b87812 */ /* 0x000fe400078e3cff */
[----:B------:R-:W-:Y:S02]  /*fdf0*/  LEA R33, R14, R31, 0x2 ;  /* 0x0000001f0e217211 */ /* 0x000fe400078e10ff */
[----:B------:R-:W-:Y:S01]  /*fe00*/  IADD3 R184, R220, R184, RZ ;  /* 0x000000b8dcb87210 */ /* 0x000fe20007ffe0ff */
[----:B--2---:R-:W-:Y:S01]  /*fe10*/  IMAD R0, R208, R12, RZ ;  /* 0x0000000cd0007224 */ /* 0x004fe200078e02ff */
[----:B------:R-:W-:Y:S01]  /*fe20*/  LEA R35, R14, R33, 0x2 ;  /* 0x000000210e237211 */ /* 0x000fe200078e10ff */
[----:B0-----:R-:W-:Y:S01]  /*fe30*/  IMAD R6, R208, R6, RZ ;  /* 0x00000006d0067224 */ /* 0x001fe200078e02ff */
[----:B------:R-:W-:Y:S01]  /*fe40*/  IADD3 R12, P1, R3, 0x2, RZ ;  /* 0x00000002030c7810 */ /* 0x000fe20007f3e0ff */
[----:B------:R-:W-:Y:S01]  /*fe50*/  UIADD3.64 UR8, UR4, 0x100, URZ ;  /* 0x0000010004087897 */ /* 0x000fe2000fffe03f */
[----:B------:R-:W-:Y:S01]  /*fe60*/  LEA R37, R14, R35, 0x2 ;  /* 0x000000230e257211 */ /* 0x000fe200078e10ff */
[----:B------:R-:W-:Y:S01]  /*fe70*/  UIADD3.64 UR12, UR4, 0x80, URZ ;  /* 0x00000080040c7897 */ /* 0x000fe2000fffe03f */
[C---:B---3--:R-:W-:Y:S01]  /*fe80*/  SHF.L.U32 R5, R0.reuse, 0x1, RZ ;  /* 0x0000000100057819 */ /* 0x048fe200000006ff */
[----:B------:R-:W-:Y:S01]  /*fe90*/  IMAD.HI R0, R0, 0x2, RZ ;  /* 0x0000000200007827 */ /* 0x000fe200078e02ff */
[----:B------:R-:W-:Y:S01]  /*fea0*/  SHF.L.U32 R3, R2, 0x1, RZ ;  /* 0x0000000102037819 */ /* 0x000fe200000006ff */
[----:B------:R-:W-:Y:S01]  /*feb0*/  UIADD3.64 UR12, UR4, 0x180, URZ ;  /* 0x00000180040c7897 */ /* 0x000fe2000fffe03f */
[----:B----4-:R-:W-:Y:S01]  /*fec0*/  LOP3.LUT R212, R212, 0x7f, RZ, 0xc0, !PT ;  /* 0x0000007fd4d47812 */ /* 0x010fe200078ec0ff */
[----:B------:R-:W-:Y:S01]  /*fed0*/  IMAD R39, R14, 0x4, R37 ;  /* 0x000000040e277824 */ /* 0x000fe200078e0225 */
[----:B------:R-:W-:Y:S01]  /*fee0*/  IADD3 R5, P2, P3, R3, R8, R5 ;  /* 0x0000000803057210 */ /* 0x000fe20007b5e005 */
[----:B------:R-:W-:Y:S01]  /*fef0*/  IMAD.HI R3, R2, 0x2, RZ ;  /* 0x0000000202037827 */ /* 0x000fe200078e02ff */
[----:B------:R-:W-:Y:S01]  /*ff00*/  IADD3.X R4, R10, 0x40000040, RZ, P1, !PT ;  /* 0x400000400a047810 */ /* 0x000fe20000ffe4ff */
[----:B------:R-:W-:Y:S01]  /*ff10*/  UIADD3.64 UR14, UR4, 0x1080, URZ ;  /* 0x00001080040e7897 */ /* 0x000fe2000fffe03f */
[----:B------:R-:W-:Y:S01]  /*ff20*/  LEA R41, R14, R39, 0x2 ;  /* 0x000000270e297211 */ /* 0x000fe200078e10ff */
[----:B-----5:R-:W-:Y:S01]  /*ff30*/  IMAD R2, R212, R11, RZ ;  /* 0x0000000bd4027224 */ /* 0x020fe200078e02ff */
[----:B------:R-:W-:Y:S01]  /*ff40*/  IADD3.X R10, R10, -0x7fffffe0, RZ, P1, !PT ;  /* 0x800000200a0a7810 */ /* 0x000fe20000ffe4ff */
[----:B------:R-:W-:Y:S01]  /*ff50*/  UIADD3.64 UR18, UR4, 0x780, URZ ;  /* 0x0000078004127897 */ /* 0x000fe2000fffe03f */
[C---:B------:R-:W-:Y:S01]  /*ff60*/  LEA R43, R14.reuse, R41, 0x2 ;  /* 0x000000290e2b7211 */ /* 0x040fe200078e10ff */
[----:B------:R-:W-:Y:S01]  /*ff70*/  UIADD3.64 UR16, UR4, 0x1380, URZ ;  /* 0x0000138004107897 */ /* 0x000fe2000fffe03f */
[----:B------:R-:W-:Y:S01]  /*ff80*/  IADD3.X R0, R3, R9, R0, P2, P3 ;  /* 0x0000000903007210 */ /* 0x000fe200017e6400 */
[----:B------:R-:W-:Y:S01]  /*ff90*/  UIADD3.64 UR20, UR4, 0x1400, URZ ;  /* 0x0000140004147897 */ /* 0x000fe2000fffe03f */
[----:B------:R-:W-:Y:S01]  /*ffa0*/  LEA R45, R14, R43, 0x2 ;  /* 0x0000002b0e2d7211 */ /* 0x000fe200078e10ff */
[----:B------:R-:W-:Y:S01]  /*ffb0*/  IMAD.U32 R153, RZ, RZ, UR19 ;  /* 0x00000013ff997e24 */ /* 0x000fe2000f8e00ff */
[----:B-1----:R-:W-:Y:S01]  /*ffc0*/  LEA R17, P1, R6, R106, 0x1 ;  /* 0x0000006a06117211 */ /* 0x002fe200078208ff */
[----:B------:R-:W-:Y:S01]  /*ffd0*/  UIADD3.64 UR24, UR4, 0x1480, URZ ;  /* 0x0000148004187897 */ /* 0x000fe2000fffe03f */
[----:B------:R-:W-:Y:S01]  /*ffe0*/  LEA R47, R14, R45, 0x2 ;  /* 0x0000002d0e2f7211 */ /* 0x000fe200078e10ff */
[----:B------:R-:W-:Y:S01]  /*fff0*/  UIADD3.64 UR28, UR4, 0x1500, URZ ;  /* 0x00001500041c7897 */ /* 0x000fe2000fffe03f */
[C---:B------:R-:W-:Y:S01]  /*10000*/  LEA R3, R11.reuse, R2, 0x7 ;  /* 0x000000020b037211 */ /* 0x040fe200078e38ff */
[----:B------:R-:W-:Y:S01]  /*10010*/  UIADD3.64 UR32, UR4, 0x1580, URZ ;  /* 0x0000158004207897 */ /* 0x000fe2000fffe03f */
[----:B------:R-:W-:Y:S01]  /*10020*/  R2UR UR7, R4 ;  /* 0x00000000040772ca */ /* 0x000fe200000e0000 */
[----:B------:R-:W-:Y:S01]  /*10030*/  IMAD R49, R14, 0x4, R47 ;  /* 0x000000040e317824 */ /* 0x000fe200078e022f */
[----:B------:R-:W-:Y:S01]  /*10040*/  LEA.HI.X.SX32 R107, R6, R107, 0x1, P1 ;  /* 0x0000006b066b7211 */ /* 0x000fe200008f0eff */
[----:B------:R-:W-:Y:S01]  /*10050*/  IMAD R4, R11, 0x80, R3 ;  /* 0x000000800b047824 */ /* 0x000fe200078e0203 */
[----:B------:R-:W-:Y:S01]  /*10060*/  LEA R8, P1, R2, R17, 0x1 ;  /* 0x0000001102087211 */ /* 0x000fe200078208ff */
[----:B------:R-:W-:Y:S01]  /*10070*/  UIADD3.64 UR36, UR4, 0x1600, URZ ;  /* 0x0000160004247897 */ /* 0x000fe2000fffe03f */
[----:B------:R-:W-:Y:S01]  /*10080*/  LEA R51, R14, R49, 0x2 ;  /* 0x000000310e337211 */ /* 0x000fe200078e10ff */
[----:B------:R-:W-:Y:S01]  /*10090*/  UIADD3.64 UR40, UR4, 0x1680, URZ ;  /* 0x0000168004287897 */ /* 0x000fe2000fffe03f */
[----:B------:R-:W-:Y:S01]  /*100a0*/  R2UR UR10, R10 ;  /* 0x000000000a0a72ca */ /* 0x000fe200000e0000 */
[----:B------:R-:W-:Y:S01]  /*100b0*/  UIADD3.64 UR44, UR4, 0x1700, URZ ;  /* 0x00001700042c7897 */ /* 0x000fe2000fffe03f */
[C---:B------:R-:W-:Y:S01]  /*100c0*/  LEA R53, R14.reuse, R51, 0x2 ;  /* 0x000000330e357211 */ /* 0x040fe200078e10ff */
[----:B------:R-:W-:Y:S01]  /*100d0*/  UIADD3.64 UR52, UR4, 0x1e80, URZ ;  /* 0x00001e8004347897 */ /* 0x000fe2000fffe03f */
[----:B------:R-:W-:Y:S01]  /*100e0*/  LEA R10, P2, R3, R17, 0x1 ;  /* 0x00000011030a7211 */ /* 0x000fe200078408ff */
[----:B------:R-:W-:Y:S01]  /*100f0*/  UIADD3.64 UR56, UR4, 0x1f00, URZ ;  /* 0x00001f0004387897 */ /* 0x000fe2000fffe03f */
[----:B------:R-:W-:-:S02]  /*10100*/  LEA R55, R14, R53, 0x2 ;  /* 0x000000350e377211 */ /* 0x000fc400078e10ff */
[----:B------:R-:W-:Y:S02]  /*10110*/  LEA.HI.X.SX32 R9, R2, R107, 0x1, P1 ;  /* 0x0000006b02097211 */ /* 0x000fe400008f0eff */
[C---:B------:R-:W-:Y:S02]  /*10120*/  LEA R57, R14.reuse, R55, 0x2 ;  /* 0x000000370e397211 */ /* 0x040fe400078e10ff */
[----:B------:R-:W-:Y:S01]  /*10130*/  LEA R2, R11, R4, 0x7 ;  /* 0x000000040b027211 */ /* 0x000fe200078e38ff */
[----:B------:R-:W-:Y:S01]  /*10140*/  UMOV UR49, UR10 ;  /* 0x0000000a00317c82 */ /* 0x000fe20008000000 */
[----:B------:R-:W-:Y:S01]  /*10150*/  LEA R108, P3, R15, R5, 0x1 ;  /* 0x000000050f6c7211 */ /* 0x000fe200078608ff */
[----:B------:R-:W-:Y:S01]  /*10160*/  IMAD R59, R14, 0x4, R57 ;  /* 0x000000040e3b7824 */ /* 0x000fe200078e0239 */
[----:B------:R-:W-:Y:S01]  /*10170*/  R2UR UR6, R12 ;  /* 0x000000000c0672ca */ /* 0x000fe200000e0000 */
[----:B------:R-:W-:Y:S01]  /*10180*/  UIADD3.64 UR10, UR4, 0x880, URZ ;  /* 0x00000880040a7897 */ /* 0x000fe2000fffe03f */
[----:B------:R-:W-:-:S02]  /*10190*/  LEA.HI.X.SX32 R11, R3, R107, 0x1, P2 ;  /* 0x0000006b030b7211 */ /* 0x000fc400010f0eff */
[----:B------:R-:W-:Y:S02]  /*101a0*/  LEA R61, R14, R59, 0x2 ;  /* 0x0000003b0e3d7211 */ /* 0x000fe400078e10ff */
[----:B------:R-:W-:Y:S02]  /*101b0*/  LEA R12, P1, R4, R17, 0x1 ;  /* 0x00000011040c7211 */ /* 0x000fe400078208ff */
[----:B------:R-:W-:Y:S02]  /*101c0*/  LEA R63, R14, R61, 0x2 ;  /* 0x0000003d0e3f7211 */ /* 0x000fe400078e10ff */
[----:B------:R-:W-:Y:S02]  /*101d0*/  LEA R16, P2, R2, R17, 0x1 ;  /* 0x0000001102107211 */ /* 0x000fe400078408ff */
[C---:B------:R-:W-:Y:S01]  /*101e0*/  LEA R65, R14.reuse, R63, 0x2 ;  /* 0x0000003f0e417211 */ /* 0x040fe200078e10ff */
[----:B------:R-:W-:Y:S01]  /*101f0*/  UMOV UR48, UR6 ;  /* 0x0000000600307c82 */ /* 0x000fe20008000000 */
[-C--:B------:R-:W-:Y:S01]  /*10200*/  LEA.HI.X.SX32 R109, R15, R0.reuse, 0x1, P3 ;  /* 0x000000000f6d7211 */ /* 0x080fe200018f0eff */
[----:B------:R-:W-:Y:S01]  /*10210*/  UIADD3.64 UR54, UR48, 0x3fe, URZ ;  /* 0x000003fe30367897 */ /* 0x000fe2000fffe03f */
[----:B------:R-:W-:Y:S01]  /*10220*/  LEA R67, R14, R65, 0x2 ;  /* 0x000000410e437211 */ /* 0x000fe200078e10ff */
[----:B------:R-:W-:Y:S01]  /*10230*/  UIADD3.64 UR22, UR6, 0x600, URZ ;  /* 0x0000060006167897 */ /* 0x000fe2000fffe03f */
[-C--:B------:R-:W-:Y:S01]  /*10240*/  LEA.HI.X.SX32 R13, R4, R107.reuse, 0x1, P1 ;  /* 0x0000006b040d7211 */ /* 0x080fe200008f0eff */
[----:B------:R0:W-:Y:S01]  /*10250*/  STL.64 [R1+0xb60], R108 ;  /* 0x000b606c01007387 */ /* 0x0001e20000100a00 */
[----:B------:R-:W-:Y:S01]  /*10260*/  LEA.HI.X.SX32 R17, R2, R107, 0x1, P2 ;  /* 0x0000006b02117211 */ /* 0x000fe200010f0eff */
[C---:B------:R-:W-:Y:S01]  /*10270*/  IMAD R69, R14.reuse, 0x4, R67 ;  /* 0x000000040e457824 */ /* 0x040fe200078e0243 */
[-C--:B------:R-:W-:Y:S01]  /*10280*/  LEA R112, P1, R19, R5.reuse, 0x1 ;  /* 0x0000000513707211 */ /* 0x080fe200078208ff */
[----:B------:R-:W-:Y:S01]  /*10290*/  UIADD3.64 UR26, UR6, 0x602, URZ ;  /* 0x00000602061a7897 */ /* 0x000fe2000fffe03f */
[----:B------:R-:W-:Y:S01]  /*102a0*/  LEA R110, P2, R21, R5, 0x1 ;  /* 0x00000005156e7211 */ /* 0x000fe200078408ff */
[----:B------:R-:W-:Y:S01]  /*102b0*/  UIADD3.64 UR30, UR6, 0x604, URZ ;  /* 0x00000604061e7897 */ /* 0x000fe2000fffe03f */
[C---:B------:R-:W-:Y:S01]  /*102c0*/  LEA R71, R14.reuse, R69, 0x2 ;  /* 0x000000450e477211 */ /* 0x040fe200078e10ff */
[----:B------:R-:W-:Y:S01]  /*102d0*/  UIADD3.64 UR34, UR6, 0x6fe, URZ ;  /* 0x000006fe06227897 */ /* 0x000fe2000fffe03f */
[-C--:B------:R-:W-:Y:S01]  /*102e0*/  LEA.HI.X.SX32 R113, R19, R0.reuse, 0x1, P1 ;  /* 0x0000000013717211 */ /* 0x080fe200008f0eff */
[----:B------:R-:W-:Y:S01]  /*102f0*/  UIADD3.64 UR38, UR6, 0x700, URZ ;  /* 0x0000070006267897 */ /* 0x000fe2000fffe03f */
[C---:B------:R-:W-:Y:S01]  /*10300*/  LEA R73, R14.reuse, R71, 0x2 ;  /* 0x000000470e497211 */ /* 0x040fe200078e10ff */
[----:B------:R-:W-:Y:S01]  /*10310*/  UIADD3.64 UR42, UR6, 0x702, URZ ;  /* 0x00000702062a7897 */ /* 0x000fe2000fffe03f */
[----:B0-----:R-:W-:Y:S01]  /*10320*/  LEA R108, P3, R23, R5, 0x1 ;  /* 0x00000005176c7211 */ /* 0x001fe200078608ff */
[----:B------:R0:W-:Y:S01]  /*10330*/  STL.64 [R1+0xb58], R112 ;  /* 0x000b587001007387 */ /* 0x0001e20000100a00 */
[-C--:B------:R-:W-:Y:S01]  /*10340*/  LEA.HI.X.SX32 R111, R21, R0.reuse, 0x1, P2 ;  /* 0x00000000156f7211 */ /* 0x080fe200010f0eff */
[C---:B------:R-:W-:Y:S01]  /*10350*/  IMAD R75, R14.reuse, 0x4, R73 ;  /* 0x000000040e4b7824 */ /* 0x040fe200078e0249 */
[----:B------:R-:W-:Y:S01]  /*10360*/  LEA.HI.X.SX32 R109, R23, R0, 0x1, P3 ;  /* 0x00000000176d7211 */ /* 0x000fe200018f0eff */
[----:B------:R-:W-:Y:S01]  /*10370*/  UIADD3.64 UR46, UR6, 0x704, URZ ;  /* 0x00000704062e7897 */ /* 0x000fe2000fffe03f */
[----:B------:R-:W-:Y:S01]  /*10380*/  MOV R152, UR18 ;  /* 0x0000001200987c02 */ /* 0x000fe20008000f00 */
[----:B------:R1:W-:Y:S01]  /*10390*/  STL.64 [R1+0xb50], R110 ;  /* 0x000b506e01007387 */ /* 0x0003e20000100a00 */
[----:B------:R-:W-:Y:S01]  /*103a0*/  LEA R77, R14, R75, 0x2 ;  /* 0x0000004b0e4d7211 */ /* 0x000fe200078e10ff */
[----:B------:R-:W-:-:S02]  /*103b0*/  UIADD3.64 UR18, UR4, 0x900, URZ ;  /* 0x0000090004127897 */ /* 0x000fc4000fffe03f */
[----:B------:R2:W-:Y:S01]  /*103c0*/  STL.64 [R1+0xb48], R108 ;  /* 0x000b486c01007387 */ /* 0x0005e20000100a00 */
[----:B------:R-:W-:Y:S02]  /*103d0*/  LEA R79, R14, R77, 0x2 ;  /* 0x0000004d0e4f7211 */ /* 0x000fe400078e10ff */
[----:B0-----:R-:W-:-:S03]  /*103e0*/  LEA R112, P1, R25, R5, 0x1 ;  /* 0x0000000519707211 */ /* 0x001fc600078208ff */
[C---:B------:R-:W-:Y:S01]  /*103f0*/  IMAD R81, R14.reuse, 0x4, R79 ;  /* 0x000000040e517824 */ /* 0x040fe200078e024f */
[-C--:B------:R-:W-:Y:S02]  /*10400*/  LEA.HI.X.SX32 R113, R25, R0.reuse, 0x1, P1 ;  /* 0x0000000019717211 */ /* 0x080fe400008f0eff */
[----:B-1----:R-:W-:Y:S02]  /*10410*/  LEA R110, P2, R27, R5, 0x1 ;  /* 0x000000051b6e7211 */ /* 0x002fe400078408ff */
[C---:B------:R-:W-:Y:S01]  /*10420*/  LEA R83, R14.reuse, R81, 0x2 ;  /* 0x000000510e537211 */ /* 0x040fe200078e10ff */
[----:B------:R0:W-:Y:S01]  /*10430*/  STL.64 [R1+0xb40], R112 ;  /* 0x000b407001007387 */ /* 0x0001e20000100a00 */
[----:B--2---:R-:W-:Y:S02]  /*10440*/  LEA R108, P3, R29, R5, 0x1 ;  /* 0x000000051d6c7211 */ /* 0x004fe400078608ff */
[----:B------:R-:W-:Y:S02]  /*10450*/  LEA R85, R14, R83, 0x2 ;  /* 0x000000530e557211 */ /* 0x000fe400078e10ff */
[----:B------:R-:W-:-:S02]  /*10460*/  LEA.HI.X.SX32 R111, R27, R0, 0x1, P2 ;  /* 0x000000001b6f7211 */ /* 0x000fc400010f0eff */
[-C--:B------:R-:W-:Y:S01]  /*10470*/  LEA.HI.X.SX32 R109, R29, R0.reuse, 0x1, P3 ;  /* 0x000000001d6d7211 */ /* 0x080fe200018f0eff */
[C---:B------:R-:W-:Y:S01]  /*10480*/  IMAD R87, R14.reuse, 0x4, R85 ;  /* 0x000000040e577824 */ /* 0x040fe200078e0255 */
[C---:B------:R-:W-:Y:S01]  /*10490*/  LEA R26, P3, R35.reuse, R5, 0x1 ;  /* 0x00000005231a7211 */ /* 0x040fe200078608ff */
[----:B------:R1:W-:Y:S01]  /*104a0*/  STL.64 [R1+0xb38], R110 ;  /* 0x000b386e01007387 */ /* 0x0003e20000100a00 */
[----:B0-----:R-:W-:Y:S02]  /*104b0*/  CS2R R112, SRZ ;  /* 0x0000000000707805 */ /* 0x001fe4000001ff00 */
[C---:B------:R-:W-:Y:S01]  /*104c0*/  LEA R89, R14.reuse, R87, 0x2 ;  /* 0x000000570e597211 */ /* 0x040fe200078e10ff */
[----:B------:R0:W-:Y:S01]  /*104d0*/  STL.64 [R1+0xb30], R108 ;  /* 0x000b306c01007387 */ /* 0x0001e20000100a00 */
[----:B------:R-:W-:Y:S02]  /*104e0*/  LEA.HI.X.SX32 R27, R35, R0, 0x1, P3 ;  /* 0x00000000231b7211 */ /* 0x000fe400018f0eff */
[----:B------:R-:W-:-:S02]  /*104f0*/  LEA R91, R14, R89, 0x2 ;  /* 0x000000590e5b7211 */ /* 0x000fc400078e10ff */
[-C--:B------:R-:W-:Y:S01]  /*10500*/  LEA R30, P3, R41, R5.reuse, 0x1 ;  /* 0x00000005291e7211 */ /* 0x080fe200078608ff */
[----:B------:R-:W-:Y:S02]  /*10510*/  STL.64 [R1+0xb18], R26 ;  /* 0x000b181a01007387 */ /* 0x000fe40000100a00 */
[C---:B------:R-:W-:Y:S01]  /*10520*/  IMAD R93, R14.reuse, 0x4, R91 ;  /* 0x000000040e5d7824 */ /* 0x040fe200078e025b */
[-C--:B-1----:R-:W-:Y:S02]  /*10530*/  LEA R110, P1, R31, R5.reuse, 0x1 ;  /* 0x000000051f6e7211 */ /* 0x082fe400078208ff */
[----:B0-----:R-:W-:Y:S02]  /*10540*/  LEA R108, P2, R33, R5, 0x1 ;  /* 0x00000005216c7211 */ /* 0x001fe400078408ff */
[----:B------:R-:W-:Y:S02]  /*10550*/  LEA R95, R14, R93, 0x2 ;  /* 0x0000005d0e5f7211 */ /* 0x000fe400078e10ff */
[----:B------:R-:W-:-:S02]  /*10560*/  LEA.HI.X.SX32 R111, R31, R0, 0x1, P1 ;  /* 0x000000001f6f7211 */ /* 0x000fc400008f0eff */
[C---:B------:R-:W-:Y:S02]  /*10570*/  LEA R97, R14.reuse, R95, 0x2 ;  /* 0x0000005f0e617211 */ /* 0x040fe400078e10ff */
[-C--:B------:R-:W-:Y:S01]  /*10580*/  LEA.HI.X.SX32 R109, R33, R0.reuse, 0x1, P2 ;  /* 0x00000000216d7211 */ /* 0x080fe200010f0eff */
[----:B------:R0:W-:Y:S01]  /*10590*/  STL.64 [R1+0xb28], R110 ;  /* 0x000b286e01007387 */ /* 0x0001e20000100a00 */
[C---:B------:R-:W-:Y:S02]  /*105a0*/  LEA R99, R14.reuse, R97, 0x2 ;  /* 0x000000610e637211 */ /* 0x040fe400078e10ff */
[----:B------:R-:W-:Y:S01]  /*105b0*/  LEA R32, P2, R39, R5, 0x1 ;  /* 0x0000000527207211 */ /* 0x000fe200078408ff */
[----:B------:R1:W-:Y:S01]  /*105c0*/  STL.64 [R1+0xb20], R108 ;  /* 0x000b206c01007387 */ /* 0x0003e20000100a00 */
[----:B------:R-:W-:Y:S02]  /*105d0*/  LEA R101, R14, R99, 0x2 ;  /* 0x000000630e657211 */ /* 0x000fe400078e10ff */
[----:B------:R-:W-:-:S02]  /*105e0*/  LEA.HI.X.SX32 R31, R41, R0, 0x1, P3 ;  /* 0x00000000291f7211 */ /* 0x000fc400018f0eff */
[C---:B------:R-:W-:Y:S02]  /*105f0*/  LEA R3, R14.reuse, R101, 0x2 ;  /* 0x000000650e037211 */ /* 0x040fe400078e10ff */
[----:B------:R-:W-:Y:S01]  /*10600*/  LEA R34, P3, R47, R5, 0x1 ;  /* 0x000000052f227211 */ /* 0x000fe200078608ff */
[----:B------:R-:W-:Y:S01]  /*10610*/  STL.64 [R1+0xb00], R30 ;  /* 0x000b001e01007387 */ /* 0x000fe20000100a00 */
[C---:B------:R-:W-:Y:S02]  /*10620*/  LEA R103, R14.reuse, R3, 0x2 ;  /* 0x000000030e677211 */ /* 0x040fe400078e10ff */
[----:B0-----:R-:W-:Y:S02]  /*10630*/  CS2R R110, SRZ ;  /* 0x00000000006e7805 */ /* 0x001fe4000001ff00 */
[-C--:B------:R-:W-:Y:S02]  /*10640*/  LEA.HI.X.SX32 R33, R39, R0.reuse, 0x1, P2 ;  /* 0x0000000027217211 */ /* 0x080fe400010f0eff */
[----:B-1----:R-:W-:Y:S01]  /*10650*/  LEA R108, P1, R37, R5, 0x1 ;  /* 0x00000005256c7211 */ /* 0x002fe200078208ff */
[----:B------:R-:W-:Y:S01]  /*10660*/  IMAD R107, R14, 0x4, R103 ;  /* 0x000000040e6b7824 */ /* 0x000fe200078e0267 */
[----:B------:R-:W-:-:S02]  /*10670*/  LEA.HI.X.SX32 R35, R47, R0, 0x1, P3 ;  /* 0x000000002f237211 */ /* 0x000fc400018f0eff */
[-C--:B------:R-:W-:Y:S02]  /*10680*/  LEA.HI.X.SX32 R109, R37, R0.reuse, 0x1, P1 ;  /* 0x00000000256d7211 */ /* 0x080fe400008f0eff */
[C---:B------:R-:W-:Y:S02]  /*10690*/  LEA R38, P1, R43.reuse, R5, 0x1 ;  /* 0x000000052b267211 */ /* 0x040fe400078208ff */
[C---:B------:R-:W-:Y:S01]  /*106a0*/  LEA R15, R14.reuse, R107, 0x2 ;  /* 0x0000006b0e0f7211 */ /* 0x040fe200078e10ff */
[----:B------:R0:W-:Y:S01]  /*106b0*/  STL.64 [R1+0xb10], R108 ;  /* 0x000b106c01007387 */ /* 0x0001e20000100a00 */
[----:B------:R-:W-:Y:S02]  /*106c0*/  LEA.HI.X.SX32 R39, R43, R0, 0x1, P1 ;  /* 0x000000002b277211 */ /* 0x000fe400008f0eff */
[----:B------:R-:W-:Y:S01]  /*106d0*/  LEA R19, R14, R15, 0x2 ;  /* 0x0000000f0e137211 */ /* 0x000fe200078e10ff */
[----:B------:R-:W-:Y:S01]  /*106e0*/  STL.64 [R1+0xb08], R32 ;  /* 0x000b082001007387 */ /* 0x000fe20000100a00 */
[----:B------:R-:W-:-:S02]  /*106f0*/  LEA R36, P2, R45, R5, 0x1 ;  /* 0x000000052d247211 */ /* 0x000fc400078408ff */
[----:B------:R-:W-:Y:S01]  /*10700*/  LEA R42, P1, R49, R5, 0x1 ;  /* 0x00000005312a7211 */ /* 0x000fe200078208ff */
[----:B------:R-:W-:Y:S01]  /*10710*/  STL.64 [R1+0xae8], R34 ;  /* 0x000ae82201007387 */ /* 0x000fe20000100a00 */
[C---:B------:R-:W-:Y:S02]  /*10720*/  LEA R21, R14.reuse, R19, 0x2 ;  /* 0x000000130e157211 */ /* 0x040fe400078e10ff */
[-C--:B------:R-:W-:Y:S01]  /*10730*/  LEA.HI.X.SX32 R37, R45, R0.reuse, 0x1, P2 ;  /* 0x000000002d257211 */ /* 0x080fe200010f0eff */
[----:B------:R1:W-:Y:S01]  /*10740*/  STL.64 [R1+0xaf8], R38 ;  /* 0x000af82601007387 */ /* 0x0003e20000100a00 */
[----:B------:R-:W-:Y:S02]  /*10750*/  LEA.HI.X.SX32 R43, R49, R0, 0x1, P1 ;  /* 0x00000000312b7211 */ /* 0x000fe400008f0eff */
[----:B0-----:R-:W-:Y:S02]  /*10760*/  CS2R R108, SRZ ;  /* 0x00000000006c7805 */ /* 0x001fe4000001ff00 */
[----:B------:R-:W-:Y:S01]  /*10770*/  LEA R23, R14, R21, 0x2 ;  /* 0x000000150e177211 */ /* 0x000fe200078e10ff */
[----:B------:R-:W-:Y:S01]  /*10780*/  STL.64 [R1+0xaf0], R36 ;  /* 0x000af02401007387 */ /* 0x000fe20000100a00 */
[----:B------:R-:W-:-:S02]  /*10790*/  LEA R40, P2, R51, R5, 0x1 ;  /* 0x0000000533287211 */ /* 0x000fc400078408ff */
[-C--:B------:R-:W-:Y:S01]  /*107a0*/  LEA R46, P1, R55, R5.reuse, 0x1 ;  /* 0x00000005372e7211 */ /* 0x080fe200078208ff */
[C---:B------:R-:W-:Y:S01]  /*107b0*/  IMAD R25, R14.reuse, 0x4, R23 ;  /* 0x000000040e197824 */ /* 0x040fe200078e0217 */
[-C--:B------:R-:W-:Y:S02]  /*107c0*/  LEA.HI.X.SX32 R41, R51, R0.reuse, 0x1, P2 ;  /* 0x0000000033297211 */ /* 0x080fe400010f0eff */
[-C--:B------:R-:W-:Y:S02]  /*107d0*/  LEA.HI.X.SX32 R47, R55, R0.reuse, 0x1, P1 ;  /* 0x00000000372f7211 */ /* 0x080fe400008f0eff */
[C---:B-1----:R-:W-:Y:S02]  /*107e0*/  LEA R38, P3, R53.reuse, R5, 0x1 ;  /* 0x0000000535267211 */ /* 0x042fe400078608ff */
[----:B------:R-:W-:Y:S02]  /*107f0*/  LEA R27, R14, R25, 0x2 ;  /* 0x000000190e1b7211 */ /* 0x000fe400078e10ff */
[----:B------:R-:W-:-:S02]  /*10800*/  LEA.HI.X.SX32 R39, R53, R0, 0x1, P3 ;  /* 0x0000000035277211 */ /* 0x000fc400018f0eff */
[C---:B------:R-:W-:Y:S02]  /*10810*/  LEA R29, R14.reuse, R27, 0x2 ;  /* 0x0000001b0e1d7211 */ /* 0x040fe400078e10ff */
[-C--:B------:R-:W-:Y:S01]  /*10820*/  LEA R44, P2, R57, R5.reuse, 0x1 ;  /* 0x00000005392c7211 */ /* 0x080fe200078408ff */
[----:B------:R-:W-:Y:S01]  /*10830*/  STL.64 [R1+0xad0], R38 ;  /* 0x000ad02601007387 */ /* 0x000fe20000100a00 */
[----:B------:R-:W-:Y:S02]  /*10840*/  LEA R50, P1, R61, R5, 0x1 ;  /* 0x000000053d327211 */ /* 0x000fe400078208ff */
[C---:B------:R-:W-:Y:S01]  /*10850*/  LEA R31, R14.reuse, R29, 0x2 ;  /* 0x0000001d0e1f7211 */ /* 0x040fe200078e10ff */
[----:B------:R0:W-:Y:S01]  /*10860*/  STL.64 [R1+0xae0], R42 ;  /* 0x000ae02a01007387 */ /* 0x0001e20000100a00 */
[-C--:B------:R-:W-:Y:S02]  /*10870*/  LEA.HI.X.SX32 R45, R57, R0.reuse, 0x1, P2 ;  /* 0x00000000392d7211 */ /* 0x080fe400010f0eff */
[----:B------:R-:W-:Y:S01]  /*10880*/  LEA.HI.X.SX32 R51, R61, R0, 0x1, P1 ;  /* 0x000000003d337211 */ /* 0x000fe200008f0eff */
[----:B------:R1:W-:Y:S01]  /*10890*/  STL.64 [R1+0xad8], R40 ;  /* 0x000ad82801007387 */ /* 0x0003e20000100a00 */
[----:B------:R-:W-:-:S02]  /*108a0*/  LEA R33, R14, R31, 0x2 ;  /* 0x0000001f0e217211 */ /* 0x000fc400078e10ff */
[-C--:B------:R-:W-:Y:S02]  /*108b0*/  LEA R48, P2, R63, R5.reuse, 0x1 ;  /* 0x000000053f307211 */ /* 0x080fe400078408ff */
[-C--:B------:R-:W-:Y:S01]  /*108c0*/  LEA R54, P1, R67, R5.reuse, 0x1 ;  /* 0x0000000543367211 */ /* 0x080fe200078208ff */
[C---:B------:R-:W-:Y:S01]  /*108d0*/  IMAD R35, R14.reuse, 0x4, R33 ;  /* 0x000000040e237824 */ /* 0x040fe200078e0221 */
[-C--:B------:R-:W-:Y:S02]  /*108e0*/  LEA.HI.X.SX32 R49, R63, R0.reuse, 0x1, P2 ;  /* 0x000000003f317211 */ /* 0x080fe400010f0eff */
[C---:B0-----:R-:W-:Y:S02]  /*108f0*/  LEA R42, P3, R59.reuse, R5, 0x1 ;  /* 0x000000053b2a7211 */ /* 0x041fe400078608ff */
[----:B------:R-:W-:Y:S02]  /*10900*/  LEA R37, R14, R35, 0x2 ;  /* 0x000000230e257211 */ /* 0x000fe400078e10ff */
[----:B------:R-:W-:-:S02]  /*10910*/  LEA.HI.X.SX32 R43, R59, R0, 0x1, P3 ;  /* 0x000000003b2b7211 */ /* 0x000fc400018f0eff */
[-C--:B------:R-:W-:Y:S02]  /*10920*/  LEA.HI.X.SX32 R55, R67, R0.reuse, 0x1, P1 ;  /* 0x0000000043377211 */ /* 0x080fe400008f0eff */
[C---:B------:R-:W-:Y:S01]  /*10930*/  LEA R39, R14.reuse, R37, 0x2 ;  /* 0x000000250e277211 */ /* 0x040fe200078e10ff */
[----:B------:R0:W-:Y:S01]  /*10940*/  STL.64 [R1+0xab8], R42 ;  /* 0x000ab82a01007387 */ /* 0x0001e20000100a00 */
[-C--:B------:R-:W-:Y:S02]  /*10950*/  LEA R52, P2, R69, R5.reuse, 0x1 ;  /* 0x0000000545347211 */ /* 0x080fe400078408ff */
[----:B------:R-:W-:Y:S01]  /*10960*/  LEA R58, P1, R73, R5, 0x1 ;  /* 0x00000005493a7211 */ /* 0x000fe200078208ff */
[----:B------:R2:W-:Y:S01]  /*10970*/  STL.64 [R1+0xac8], R46 ;  /* 0x000ac82e01007387 */ /* 0x0005e20000100a00 */
[----:B-1----:R-:W-:Y:S02]  /*10980*/  LEA R41, R14, R39, 0x2 ;  /* 0x000000270e297211 */ /* 0x002fe400078e10ff */
[-C--:B------:R-:W-:Y:S01]  /*10990*/  LEA.HI.X.SX32 R53, R69, R0.reuse, 0x1, P2 ;  /* 0x0000000045357211 */ /* 0x080fe200010f0eff */
[----:B------:R1:W-:Y:S01]  /*109a0*/  STL.64 [R1+0xac0], R44 ;  /* 0x000ac02c01007387 */ /* 0x0003e20000100a00 */
[----:B------:R-:W-:-:S02]  /*109b0*/  LEA.HI.X.SX32 R59, R73, R0, 0x1, P1 ;  /* 0x00000000493b7211 */ /* 0x000fc400008f0eff */
[----:B------:R-:W-:Y:S02]  /*109c0*/  LEA R56, P2, R75, R5, 0x1 ;  /* 0x000000054b387211 */ /* 0x000fe400078408ff */
[C---:B0-----:R-:W-:Y:S02]  /*109d0*/  LEA R43, R14.reuse, R41, 0x2 ;  /* 0x000000290e2b7211 */ /* 0x041fe400078e10ff */
[-C--:B------:R-:W-:Y:S02]  /*109e0*/  LEA R62, P1, R79, R5.reuse, 0x1 ;  /* 0x000000054f3e7211 */ /* 0x080fe400078208ff */
[----:B--2---:R-:W-:Y:S02]  /*109f0*/  LEA R46, P3, R65, R5, 0x1 ;  /* 0x00000005412e7211 */ /* 0x004fe400078608ff */
[-C--:B------:R-:W-:Y:S01]  /*10a00*/  LEA.HI.X.SX32 R57, R75, R0.reuse, 0x1, P2 ;  /* 0x000000004b397211 */ /* 0x080fe200010f0eff */
[----:B-1----:R-:W-:Y:S01]  /*10a10*/  IMAD R45, R14, 0x4, R43 ;  /* 0x000000040e2d7824 */ /* 0x002fe200078e022b */
[----:B------:R-:W-:-:S02]  /*10a20*/  LEA.HI.X.SX32 R47, R65, R0, 0x1, P3 ;  /* 0x00000000412f7211 */ /* 0x000fc400018f0eff */
[-C--:B------:R-:W-:Y:S02]  /*10a30*/  LEA.HI.X.SX32 R63, R79, R0.reuse, 0x1, P1 ;  /* 0x000000004f3f7211 */ /* 0x080fe400008f0eff */
[-C--:B------:R-:W-:Y:S01]  /*10a40*/  LEA R60, P2, R81, R5.reuse, 0x1 ;  /* 0x00000005513c7211 */ /* 0x080fe200078408ff */
[----:B------:R0:W-:Y:S01]  /*10a50*/  STL.64 [R1+0xaa0], R46 ;  /* 0x000aa02e01007387 */ /* 0x0001e20000100a00 */
[----:B------:R-:W-:Y:S02]  /*10a60*/  LEA R66, P1, R85, R5, 0x1 ;  /* 0x0000000555427211 */ /* 0x000fe400078208ff */
[-C--:B------:R-:W-:Y:S01]  /*10a70*/  LEA.HI.X.SX32 R61, R81, R0.reuse, 0x1, P2 ;  /* 0x00000000513d7211 */ /* 0x080fe200010f0eff */
[----:B------:R1:W-:Y:S01]  /*10a80*/  STL.64 [R1+0xab0], R50 ;  /* 0x000ab03201007387 */ /* 0x0003e20000100a00 */
[----:B------:R-:W-:Y:S02]  /*10a90*/  LEA.HI.X.SX32 R67, R85, R0, 0x1, P1 ;  /* 0x0000000055437211 */ /* 0x000fe400008f0eff */
[----:B------:R-:W-:-:S02]  /*10aa0*/  CS2R R84, SRZ ;  /* 0x0000000000547805 */ /* 0x000fc4000001ff00 */
[-C--:B------:R-:W-:Y:S01]  /*10ab0*/  LEA R64, P2, R87, R5.reuse, 0x1 ;  /* 0x0000000557407211 */ /* 0x080fe200078408ff */
[----:B------:R2:W-:Y:S01]  /*10ac0*/  STL.64 [R1+0xaa8], R48 ;  /* 0x000aa83001007387 */ /* 0x0005e20000100a00 */
[----:B------:R-:W-:Y:S02]  /*10ad0*/  LEA R70, P1, R91, R5, 0x1 ;  /* 0x000000055b467211 */ /* 0x000fe400078208ff */
[----:B------:R-:W-:Y:S02]  /*10ae0*/  LEA.HI.X.SX32 R65, R87, R0, 0x1, P2 ;  /* 0x0000000057417211 */ /* 0x000fe400010f0eff */
[----:B------:R-:W-:Y:S02]  /*10af0*/  CS2R R86, SRZ ;  /* 0x0000000000567805 */ /* 0x000fe4000001ff00 */
[----:B0-----:R-:W-:Y:S02]  /*10b00*/  LEA R47, R14, R45, 0x2 ;  /* 0x0000002d0e2f7211 */ /* 0x001fe400078e10ff */
[----:B------:R-:W-:-:S02]  /*10b10*/  LEA R68, P2, R93, R5, 0x1 ;  /* 0x000000055d447211 */ /* 0x000fc400078408ff */
[----:B-1----:R-:W-:Y:S02]  /*10b20*/  LEA R50, P3, R71, R5, 0x1 ;  /* 0x0000000547327211 */ /* 0x002fe400078608ff */
[-C--:B------:R-:W-:Y:S02]  /*10b30*/  LEA.HI.X.SX32 R69, R93, R0.reuse, 0x1, P2 ;  /* 0x000000005d457211 */ /* 0x080fe400010f0eff */
[----:B------:R-:W-:Y:S02]  /*10b40*/  CS2R R92, SRZ ;  /* 0x00000000005c7805 */ /* 0x000fe4000001ff00 */
[-C--:B------:R-:W-:Y:S02]  /*10b50*/  LEA.HI.X.SX32 R51, R71, R0.reuse, 0x1, P3 ;  /* 0x0000000047337211 */ /* 0x080fe400018f0eff */
[----:B--2---:R-:W-:Y:S02]  /*10b60*/  LEA R49, R14, R47, 0x2 ;  /* 0x0000002f0e317211 */ /* 0x004fe400078e10ff */
[----:B------:R-:W-:Y:S01]  /*10b70*/  LEA.HI.X.SX32 R71, R91, R0, 0x1, P1 ;  /* 0x000000005b477211 */ /* 0x000fe200008f0eff */
[----:B------:R0:W-:Y:S01]  /*10b80*/  STL.64 [R1+0xa88], R50 ;  /* 0x000a883201007387 */ /* 0x0001e20000100a00 */
[----:B------:R-:W-:-:S02]  /*10b90*/  LEA R74, P1, R97, R5, 0x1 ;  /* 0x00000005614a7211 */ /* 0x000fc400078208ff */
[----:B------:R-:W-:Y:S02]  /*10ba0*/  CS2R R90, SRZ ;  /* 0x00000000005a7805 */ /* 0x000fe4000001ff00 */
[-C--:B------:R-:W-:Y:S01]  /*10bb0*/  LEA R72, P2, R99, R5.reuse, 0x1 ;  /* 0x0000000563487211 */ /* 0x080fe200078408ff */
[----:B------:R1:W-:Y:S01]  /*10bc0*/  STL.64 [R1+0xa98], R54 ;  /* 0x000a983601007387 */ /* 0x0003e20000100a00 */
[-C--:B------:R-:W-:Y:S02]  /*10bd0*/  LEA.HI.X.SX32 R75, R97, R0.reuse, 0x1, P1 ;  /* 0x00000000614b7211 */ /* 0x080fe400008f0eff */
[----:B------:R-:W-:Y:S02]  /*10be0*/  CS2R R96, SRZ ;  /* 0x0000000000607805 */ /* 0x000fe4000001ff00 */
[----:B------:R-:W-:Y:S01]  /*10bf0*/  LEA.HI.X.SX32 R73, R99, R0, 0x1, P2 ;  /* 0x0000000063497211 */ /* 0x000fe200010f0eff */
[----:B------:R2:W-:Y:S01]  /*10c00*/  STL.64 [R1+0xa90], R52 ;  /* 0x000a903401007387 */ /* 0x0005e20000100a00 */
[----:B------:R-:W-:-:S02]  /*10c10*/  LEA R78, P1, R3, R5, 0x1 ;  /* 0x00000005034e7211 */ /* 0x000fc400078208ff */
[----:B------:R-:W-:Y:S02]  /*10c20*/  CS2R R98, SRZ ;  /* 0x0000000000627805 */ /* 0x000fe4000001ff00 */
[----:B------:R-:W-:Y:S02]  /*10c30*/  LEA R76, P2, R103, R5, 0x1 ;  /* 0x00000005674c7211 */ /* 0x000fe400078408ff */
[----:B0-----:R-:W-:Y:S02]  /*10c40*/  LEA R51, R14, R49, 0x2 ;  /* 0x000000310e337211 */ /* 0x001fe400078e10ff */
[----:B------:R-:W-:Y:S02]  /*10c50*/  LEA.HI.X.SX32 R79, R3, R0, 0x1, P1 ;  /* 0x00000000034f7211 */ /* 0x000fe400008f0eff */
[-C--:B-1----:R-:W-:Y:S02]  /*10c60*/  LEA R54, P3, R77, R5.reuse, 0x1 ;  /* 0x000000054d367211 */ /* 0x082fe400078608ff */
[----:B------:R-:W-:-:S02]  /*10c70*/  LEA R80, P1, R15, R5, 0x1 ;  /* 0x000000050f507211 */ /* 0x000fc400078208ff */
[-C--:B------:R-:W-:Y:S02]  /*10c80*/  LEA.HI.X.SX32 R55, R77, R0.reuse, 0x1, P3 ;  /* 0x000000004d377211 */ /* 0x080fe400018f0eff */
[C---:B--2---:R-:W-:Y:S02]  /*10c90*/  LEA R53, R14.reuse, R51, 0x2 ;  /* 0x000000330e357211 */ /* 0x044fe400078e10ff */
[-C--:B------:R-:W-:Y:S01]  /*10ca0*/  LEA.HI.X.SX32 R77, R103, R0.reuse, 0x1, P2 ;  /* 0x00000000674d7211 */ /* 0x080fe200010f0eff */
[----:B------:R0:W-:Y:S01]  /*10cb0*/  STL.64 [R1+0xa70], R54 ;  /* 0x000a703601007387 */ /* 0x0001e20000100a00 */
[----:B------:R-:W-:Y:S02]  /*10cc0*/  LEA.HI.X.SX32 R81, R15, R0, 0x1, P1 ;  /* 0x000000000f517211 */ /* 0x000fe400008f0eff */
[----:B------:R-:W-:Y:S01]  /*10cd0*/  CS2R R102, SRZ ;  /* 0x0000000000667805 */ /* 0x000fe2000001ff00 */
[----:B------:R1:W-:Y:S04]  /*10ce0*/  STL.64 [R1+0xa80], R58 ;  /* 0x000a803a01007387 */ /* 0x0003e80000100a00 */
[----:B------:R2:W-:Y:S01]  /*10cf0*/  STL.64 [R1+0xa78], R56 ;  /* 0x000a783801007387 */ /* 0x0005e20000100a00 */
[----:B0-----:R-:W-:Y:S01]  /*10d00*/  IMAD R55, R14, 0x4, R53 ;  /* 0x000000040e377824 */ /* 0x001fe200078e0235 */
[----:B-1----:R-:W-:-:S04]  /*10d10*/  LEA R58, P3, R83, R5, 0x1 ;  /* 0x00000005533a7211 */ /* 0x002fc800078608ff */
[----:B------:R-:W-:Y:S02]  /*10d20*/  LEA.HI.X.SX32 R59, R83, R0, 0x1, P3 ;  /* 0x00000000533b7211 */ /* 0x000fe400018f0eff */
[----:B------:R-:W-:Y:S02]  /*10d30*/  CS2R R82, SRZ ;  /* 0x0000000000527805 */ /* 0x000fe4000001ff00 */
[C---:B--2---:R-:W-:Y:S01]  /*10d40*/  LEA R57, R14.reuse, R55, 0x2 ;  /* 0x000000370e397211 */ /* 0x044fe200078e10ff */
[----:B------:R0:W-:Y:S04]  /*10d50*/  STL.64 [R1+0xa58], R58 ;  /* 0x000a583a01007387 */ /* 0x0001e80000100a00 */
[----:B------:R1:W-:Y:S04]  /*10d60*/  STL.64 [R1+0xa68], R62 ;  /* 0x000a683e01007387 */ /* 0x0003e80000100a00 */
[----:B------:R2:W-:Y:S01]  /*10d70*/  STL.64 [R1+0xa60], R60 ;  /* 0x000a603c01007387 */ /* 0x0005e20000100a00 */
[----:B0-----:R-:W-:-:S02]  /*10d80*/  LEA R59, R14, R57, 0x2 ;  /* 0x000000390e3b7211 */ /* 0x001fc400078e10ff */
        /* <DEDUP_REMOVED lines=9> */
[----:B------:R-:W-:Y:S01]  /*10e20*/  LEA.HI.X.SX32 R67, R95, R0, 0x1, P3 ;  /* 0x000000005f437211 */ /* 0x000fe200018f0eff */
[----:B--2---:R-:W-:Y:S01]  /*10e30*/  IMAD R65, R14, 0x4, R63 ;  /* 0x000000040e417824 */ /* 0x004fe200078e023f */
[----:B------:R-:W-:-:S03]  /*10e40*/  CS2R R94, SRZ ;  /* 0x00000000005e7805 */ /* 0x000fc6000001ff00 */
[----:B------:R0:W-:Y:S04]  /*10e50*/  STL.64 [R1+0xa28], R66 ;  /* 0x000a284201007387 */ /* 0x0001e80000100a00 */
[----:B------:R1:W-:Y:S04]  /*10e60*/  STL.64 [R1+0xa38], R70 ;  /* 0x000a384601007387 */ /* 0x0003e80000100a00 */
[----:B------:R2:W-:Y:S01]  /*10e70*/  STL.64 [R1+0xa30], R68 ;  /* 0x000a304401007387 */ /* 0x0005e20000100a00 */
[----:B0-----:R-:W-:Y:S02]  /*10e80*/  LEA R67, R14, R65, 0x2 ;  /* 0x000000410e437211 */ /* 0x001fe400078e10ff */
[----:B-1----:R-:W-:-:S04]  /*10e90*/  LEA R70, P3, R101, R5, 0x1 ;  /* 0x0000000565467211 */ /* 0x002fc800078608ff */
[----:B------:R-:W-:Y:S02]  /*10ea0*/  LEA.HI.X.SX32 R71, R101, R0, 0x1, P3 ;  /* 0x0000000065477211 */ /* 0x000fe400018f0eff */
[----:B------:R-:W-:Y:S02]  /*10eb0*/  CS2R R100, SRZ ;  /* 0x0000000000647805 */ /* 0x000fe4000001ff00 */
[C---:B--2---:R-:W-:Y:S01]  /*10ec0*/  LEA R69, R14.reuse, R67, 0x2 ;  /* 0x000000430e457211 */ /* 0x044fe200078e10ff */
[----:B------:R0:W-:Y:S04]  /*10ed0*/  STL.64 [R1+0xa10], R70 ;  /* 0x000a104601007387 */ /* 0x0001e80000100a00 */
[----:B------:R1:W-:Y:S04]  /*10ee0*/  STL.64 [R1+0xa20], R74 ;  /* 0x000a204a01007387 */ /* 0x0003e80000100a00 */
[----:B------:R2:W-:Y:S04]  /*10ef0*/  STL.64 [R1+0xa18], R72 ;  /* 0x000a184801007387 */ /* 0x0005e80000100a00 */
[----:B------:R3:W-:Y:S01]  /*10f00*/  STL.64 [R1+0xa08], R78 ;  /* 0x000a084e01007387 */ /* 0x0007e20000100a00 */
[----:B0-----:R-:W-:-:S02]  /*10f10*/  LEA R71, R14, R69, 0x2 ;  /* 0x000000450e477211 */ /* 0x001fc400078e10ff */
[C---:B-1----:R-:W-:Y:S01]  /*10f20*/  LEA R74, P3, R107.reuse, R5, 0x1 ;  /* 0x000000056b4a7211 */ /* 0x042fe200078608ff */
[----:B------:R0:W-:Y:S03]  /*10f30*/  STL.64 [R1+0xa00], R76 ;  /* 0x000a004c01007387 */ /* 0x0001e60000100a00 */
[-C--:B------:R-:W-:Y:S02]  /*10f40*/  LEA.HI.X.SX32 R75, R107, R0.reuse, 0x1, P3 ;  /* 0x000000006b4b7211 */ /* 0x080fe400018f0eff */
[C---:B--2---:R-:W-:Y:S02]  /*10f50*/  LEA R73, R14.reuse, R71, 0x2 ;  /* 0x000000470e497211 */ /* 0x044fe400078e10ff */
[CC--:B---3--:R-:W-:Y:S01]  /*10f60*/  LEA R78, P2, R19.reuse, R5.reuse, 0x1 ;  /* 0x00000005134e7211 */ /* 0x0c8fe200078408ff */
[----:B------:R1:W-:Y:S02]  /*10f70*/  STL.64 [R1+0x9f8], R74 ;  /* 0x0009f84a01007387 */ /* 0x0003e40000100a00 */
[----:B------:R-:W-:Y:S01]  /*10f80*/  IMAD R3, R14, 0x4, R73 ;  /* 0x000000040e037824 */ /* 0x000fe200078e0249 */
[----:B------:R-:W-:Y:S01]  /*10f90*/  LEA.HI.X.SX32 R79, R19, R0, 0x1, P2 ;  /* 0x00000000134f7211 */ /* 0x000fe200010f0eff */
[----:B------:R2:W-:Y:S01]  /*10fa0*/  STL.64 [R1+0x9f0], R80 ;  /* 0x0009f05001007387 */ /* 0x0005e20000100a00 */
[----:B0-----:R-:W-:-:S03]  /*10fb0*/  LEA R76, P3, R21, R5, 0x1 ;  /* 0x00000005154c7211 */ /* 0x001fc600078608ff */
[----:B------:R0:W-:Y:S01]  /*10fc0*/  STL.64 [R1+0x9e8], R78 ;  /* 0x0009e84e01007387 */ /* 0x0001e20000100a00 */
[-C--:B------:R-:W-:Y:S02]  /*10fd0*/  LEA.HI.X.SX32 R77, R21, R0.reuse, 0x1, P3 ;  /* 0x00000000154d7211 */ /* 0x080fe400018f0eff */
[C---:B------:R-:W-:Y:S02]  /*10fe0*/  LEA R18, P3, R27.reuse, R5, 0x1 ;  /* 0x000000051b127211 */ /* 0x040fe400078608ff */
[C---:B-1----:R-:W-:Y:S01]  /*10ff0*/  LEA R75, R14.reuse, R3, 0x2 ;  /* 0x000000030e4b7211 */ /* 0x042fe200078e10ff */
[----:B------:R1:W-:Y:S01]  /*11000*/  STL.64 [R1+0x9e0], R76 ;  /* 0x0009e04c01007387 */ /* 0x0003e20000100a00 */
[----:B------:R-:W-:Y:S02]  /*11010*/  LEA.HI.X.SX32 R19, R27, R0, 0x1, P3 ;  /* 0x000000001b137211 */ /* 0x000fe400018f0eff */
[----:B--2---:R-:W-:Y:S02]  /*11020*/  CS2R R80, SRZ ;  /* 0x0000000000507805 */ /* 0x004fe4000001ff00 */
[----:B------:R-:W-:-:S02]  /*11030*/  LEA R15, R14, R75, 0x2 ;  /* 0x0000004b0e0f7211 */ /* 0x000fc400078e10ff */
[C---:B0-----:R-:W-:Y:S02]  /*11040*/  LEA R78, P1, R23.reuse, R5, 0x1 ;  /* 0x00000005174e7211 */ /* 0x041fe400078208ff */
[C---:B------:R-:W-:Y:S02]  /*11050*/  LEA R21, R14.reuse, R15, 0x2 ;  /* 0x0000000f0e157211 */ /* 0x040fe400078e10ff */
[-C--:B------:R-:W-:Y:S02]  /*11060*/  LEA.HI.X.SX32 R79, R23, R0.reuse, 0x1, P1 ;  /* 0x00000000174f7211 */ /* 0x080fe400008f0eff */
[C---:B-1----:R-:W-:Y:S02]  /*11070*/  LEA R76, P2, R25.reuse, R5, 0x1 ;  /* 0x00000005194c7211 */ /* 0x042fe400078408ff */
[----:B------:R-:W-:Y:S01]  /*11080*/  LEA R23, R14, R21, 0x2 ;  /* 0x000000150e177211 */ /* 0x000fe200078e10ff */
[----:B------:R0:W-:Y:S01]  /*11090*/  STL.64 [R1+0x9d8], R78 ;  /* 0x0009d84e01007387 */ /* 0x0001e20000100a00 */
[----:B------:R-:W-:-:S03]  /*110a0*/  LEA.HI.X.SX32 R77, R25, R0, 0x1, P2 ;  /* 0x00000000194d7211 */ /* 0x000fc600010f0eff */
[C---:B------:R-:W-:Y:S02]  /*110b0*/  IMAD R25, R14.reuse, 0x4, R23 ;  /* 0x000000040e197824 */ /* 0x040fe400078e0217 */
[----:B------:R1:W-:Y:S03]  /*110c0*/  STL.64 [R1+0x9d0], R76 ;  /* 0x0009d04c01007387 */ /* 0x0003e60000100a00 */
[----:B------:R-:W-:Y:S01]  /*110d0*/  LEA R27, R14, R25, 0x2 ;  /* 0x000000190e1b7211 */ /* 0x000fe200078e10ff */
[----:B------:R2:W-:Y:S01]  /*110e0*/  STL.64 [R1+0x9c8], R18 ;  /* 0x0009c81201007387 */ /* 0x0005e20000100a00 */
[----:B0-----:R-:W-:-:S04]  /*110f0*/  LEA R78, P1, R29, R5, 0x1 ;  /* 0x000000051d4e7211 */ /* 0x001fc800078208ff */
[-C--:B------:R-:W-:Y:S02]  /*11100*/  LEA.HI.X.SX32 R79, R29, R0.reuse, 0x1, P1 ;  /* 0x000000001d4f7211 */ /* 0x080fe400008f0eff */
[----:B-1----:R-:W-:Y:S02]  /*11110*/  LEA R76, P2, R31, R5, 0x1 ;  /* 0x000000051f4c7211 */ /* 0x002fe400078408ff */
[----:B------:R-:W-:Y:S01]  /*11120*/  LEA R29, R14, R27, 0x2 ;  /* 0x0000001b0e1d7211 */ /* 0x000fe200078e10ff */
[----:B------:R0:W-:Y:S01]  /*11130*/  STL.64 [R1+0x9c0], R78 ;  /* 0x0009c04e01007387 */ /* 0x0001e20000100a00 */
[----:B--2---:R-:W-:Y:S02]  /*11140*/  LEA R18, P3, R33, R5, 0x1 ;  /* 0x0000000521127211 */ /* 0x004fe400078608ff */
[-C--:B------:R-:W-:Y:S02]  /*11150*/  LEA.HI.X.SX32 R77, R31, R0.reuse, 0x1, P2 ;  /* 0x000000001f4d7211 */ /* 0x080fe400010f0eff */
[----:B------:R-:W-:-:S02]  /*11160*/  LEA.HI.X.SX32 R19, R33, R0, 0x1, P3 ;  /* 0x0000000021137211 */ /* 0x000fc400018f0eff */
[CC--:B------:R-:W-:Y:S01]  /*11170*/  LEA R30, P2, R37.reuse, R5.reuse, 0x1 ;  /* 0x00000005251e7211 */ /* 0x0c0fe200078408ff */
[----:B------:R1:W-:Y:S03]  /*11180*/  STL.64 [R1+0x9b8], R76 ;  /* 0x0009b84c01007387 */ /* 0x0003e60000100a00 */
[-C--:B------:R-:W-:Y:S01]  /*11190*/  LEA.HI.X.SX32 R31, R37, R0.reuse, 0x1, P2 ;  /* 0x00000000251f7211 */ /* 0x080fe200010f0eff */
[----:B------:R2:W-:Y:S01]  /*111a0*/  STL.64 [R1+0x9b0], R18 ;  /* 0x0009b01201007387 */ /* 0x0005e20000100a00 */
[C---:B------:R-:W-:Y:S02]  /*111b0*/  LEA R32, P2, R43.reuse, R5, 0x1 ;  /* 0x000000052b207211 */ /* 0x040fe400078408ff */
[----:B0-----:R-:W-:Y:S01]  /*111c0*/  CS2R R78, SRZ ;  /* 0x00000000004e7805 */ /* 0x001fe2000001ff00 */
[----:B------:R0:W-:Y:S01]  /*111d0*/  STL.64 [R1+0x9a0], R30 ;  /* 0x0009a01e01007387 */ /* 0x0001e20000100a00 */
[----:B------:R-:W-:-:S02]  /*111e0*/  LEA.HI.X.SX32 R33, R43, R0, 0x1, P2 ;  /* 0x000000002b217211 */ /* 0x000fc400010f0eff */
[-C--:B-1----:R-:W-:Y:S02]  /*111f0*/  LEA R76, P1, R35, R5.reuse, 0x1 ;  /* 0x00000005234c7211 */ /* 0x082fe400078208ff */
[-C--:B--2---:R-:W-:Y:S02]  /*11200*/  LEA R18, P3, R39, R5.reuse, 0x1 ;  /* 0x0000000527127211 */ /* 0x084fe400078608ff */
[-C--:B------:R-:W-:Y:S02]  /*11210*/  LEA.HI.X.SX32 R77, R35, R0.reuse, 0x1, P1 ;  /* 0x00000000234d7211 */ /* 0x080fe400008f0eff */
[----:B------:R-:W-:Y:S02]  /*11220*/  LEA.HI.X.SX32 R19, R39, R0, 0x1, P3 ;  /* 0x0000000027137211 */ /* 0x000fe400018f0eff */
[----:B------:R-:W-:Y:S01]  /*11230*/  LEA R34, P1, R41, R5, 0x1 ;  /* 0x0000000529227211 */ /* 0x000fe200078208ff */
[----:B------:R1:W-:Y:S01]  /*11240*/  STL.64 [R1+0x9a8], R76 ;  /* 0x0009a84c01007387 */ /* 0x0003e20000100a00 */
[----:B0-----:R-:W-:-:S02]  /*11250*/  LEA R31, R14, R29, 0x2 ;  /* 0x0000001d0e1f7211 */ /* 0x001fc400078e10ff */
[----:B------:R-:W-:Y:S01]  /*11260*/  LEA.HI.X.SX32 R35, R41, R0, 0x1, P1 ;  /* 0x0000000029237211 */ /* 0x000fe200008f0eff */
[----:B------:R0:W-:Y:S01]  /*11270*/  STL.64 [R1+0x998], R18 ;  /* 0x0009981201007387 */ /* 0x0001e20000100a00 */
[----:B------:R-:W-:-:S03]  /*11280*/  LEA R39, R14, R31, 0x2 ;  /* 0x0000001f0e277211 */ /* 0x000fc600078e10ff */
[----:B------:R2:W-:Y:S02]  /*11290*/  STL.64 [R1+0x990], R34 ;  /* 0x0009902201007387 */ /* 0x0005e40000100a00 */
[C---:B------:R-:W-:Y:S02]  /*112a0*/  IMAD R41, R14.reuse, 0x4, R39 ;  /* 0x000000040e297824 */ /* 0x040fe400078e0227 */
[----:B------:R3:W-:Y:S01]  /*112b0*/  STL.64 [R1+0x988], R32 ;  /* 0x0009882001007387 */ /* 0x0007e20000100a00 */
[----:B-1----:R-:W-:Y:S02]  /*112c0*/  CS2R R76, SRZ ;  /* 0x00000000004c7805 */ /* 0x002fe4000001ff00 */
[----:B------:R-:W-:Y:S02]  /*112d0*/  LEA R43, R14, R41, 0x2 ;  /* 0x000000290e2b7211 */ /* 0x000fe400078e10ff */
[-C--:B0-----:R-:W-:Y:S02]  /*112e0*/  LEA R18, P3, R45, R5.reuse, 0x1 ;  /* 0x000000052d127211 */ /* 0x081fe400078608ff */
[----:B--2---:R-:W-:-:S02]  /*112f0*/  LEA R34, P1, R47, R5, 0x1 ;  /* 0x000000052f227211 */ /* 0x004fc400078208ff */
[-C--:B------:R-:W-:Y:S02]  /*11300*/  LEA.HI.X.SX32 R19, R45, R0.reuse, 0x1, P3 ;  /* 0x000000002d137211 */ /* 0x080fe400018f0eff */
[----:B---3--:R-:W-:Y:S02]  /*11310*/  LEA R32, P2, R49, R5, 0x1 ;  /* 0x0000000531207211 */ /* 0x008fe400078408ff */
[-C--:B------:R-:W-:Y:S01]  /*11320*/  LEA.HI.X.SX32 R35, R47, R0.reuse, 0x1, P1 ;  /* 0x000000002f237211 */ /* 0x080fe200008f0eff */
[----:B------:R0:W-:Y:S01]  /*11330*/  STL.64 [R1+0x980], R18 ;  /* 0x0009801201007387 */ /* 0x0001e20000100a00 */
[----:B------:R-:W-:Y:S02]  /*11340*/  LEA.HI.X.SX32 R33, R49, R0, 0x1, P2 ;  /* 0x0000000031217211 */ /* 0x000fe400010f0eff */
[C---:B------:R-:W-:Y:S01]  /*11350*/  LEA R45, R14.reuse, R43, 0x2 ;  /* 0x0000002b0e2d7211 */ /* 0x040fe200078e10ff */
[----:B------:R1:W-:Y:S03]  /*11360*/  STL.64 [R1+0x978], R34 ;  /* 0x0009782201007387 */ /* 0x0003e60000100a00 */
[C---:B------:R-:W-:Y:S01]  /*11370*/  LEA R47, R14.reuse, R45, 0x2 ;  /* 0x0000002d0e2f7211 */ /* 0x040fe200078e10ff */
[----:B------:R2:W-:Y:S03]  /*11380*/  STL.64 [R1+0x970], R32 ;  /* 0x0009702001007387 */ /* 0x0005e60000100a00 */
[----:B------:R-:W-:-:S02]  /*11390*/  LEA R49, R14, R47, 0x2 ;  /* 0x0000002f0e317211 */ /* 0x000fc400078e10ff */
[-C--:B0-----:R-:W-:Y:S02]  /*113a0*/  LEA R18, P3, R51, R5.reuse, 0x1 ;  /* 0x0000000533127211 */ /* 0x081fe400078608ff */
[-C--:B-1----:R-:W-:Y:S02]  /*113b0*/  LEA R34, P1, R53, R5.reuse, 0x1 ;  /* 0x0000000535227211 */ /* 0x082fe400078208ff */
[-C--:B------:R-:W-:Y:S01]  /*113c0*/  LEA.HI.X.SX32 R19, R51, R0.reuse, 0x1, P3 ;  /* 0x0000000033137211 */ /* 0x080fe200018f0eff */
[----:B------:R-:W-:Y:S01]  /*113d0*/  IMAD R51, R14, 0x4, R49 ;  /* 0x000000040e337824 */ /* 0x000fe200078e0231 */
[----:B--2---:R-:W-:Y:S02]  /*113e0*/  LEA R32, P2, R55, R5, 0x1 ;  /* 0x0000000537207211 */ /* 0x004fe400078408ff */
[-C--:B------:R-:W-:Y:S01]  /*113f0*/  LEA.HI.X.SX32 R35, R53, R0.reuse, 0x1, P1 ;  /* 0x0000000035237211 */ /* 0x080fe200008f0eff */
[----:B------:R0:W-:Y:S01]  /*11400*/  STL.64 [R1+0x968], R18 ;  /* 0x0009681201007387 */ /* 0x0001e20000100a00 */
[----:B------:R-:W-:-:S02]  /*11410*/  LEA.HI.X.SX32 R33, R55, R0, 0x1, P2 ;  /* 0x0000000037217211 */ /* 0x000fc400010f0eff */
[C---:B------:R-:W-:Y:S01]  /*11420*/  LEA R53, R14.reuse, R51, 0x2 ;  /* 0x000000330e357211 */ /* 0x040fe200078e10ff */
[----:B------:R1:W-:Y:S03]  /*11430*/  STL.64 [R1+0x960], R34 ;  /* 0x0009602201007387 */ /* 0x0003e60000100a00 */
[----:B------:R-:W-:Y:S01]  /*11440*/  LEA R55, R14, R53, 0x2 ;  /* 0x000000350e377211 */ /* 0x000fe200078e10ff */
[----:B------:R2:W-:Y:S01]  /*11450*/  STL.64 [R1+0x958], R32 ;  /* 0x0009582001007387 */ /* 0x0005e20000100a00 */
[----:B0-----:R-:W-:-:S04]  /*11460*/  LEA R18, P3, R57, R5, 0x1 ;  /* 0x0000000539127211 */ /* 0x001fc800078608ff */
[-C--:B------:R-:W-:Y:S02]  /*11470*/  LEA.HI.X.SX32 R19, R57, R0.reuse, 0x1, P3 ;  /* 0x0000000039137211 */ /* 0x080fe400018f0eff */
[-C--:B-1----:R-:W-:Y:S02]  /*11480*/  LEA R34, P1, R59, R5.reuse, 0x1 ;  /* 0x000000053b227211 */ /* 0x082fe400078208ff */
[----:B--2---:R-:W-:Y:S01]  /*11490*/  LEA R32, P2, R61, R5, 0x1 ;  /* 0x000000053d207211 */ /* 0x004fe200078408ff */
[----:B------:R0:W-:Y:S01]  /*114a0*/  STL.64 [R1+0x950], R18 ;  /* 0x0009501201007387 */ /* 0x0001e20000100a00 */
[-C--:B------:R-:W-:Y:S02]  /*114b0*/  LEA.HI.X.SX32 R35, R59, R0.reuse, 0x1, P1 ;  /* 0x000000003b237211 */ /* 0x080fe400008f0eff */
[----:B------:R-:W-:Y:S02]  /*114c0*/  LEA.HI.X.SX32 R33, R61, R0, 0x1, P2 ;  /* 0x000000003d217211 */ /* 0x000fe400010f0eff */
[----:B------:R-:W-:Y:S01]  /*114d0*/  LEA R57, R14, R55, 0x2 ;  /* 0x000000370e397211 */ /* 0x000fe200078e10ff */
[----:B------:R1:W-:Y:S04]  /*114e0*/  STL.64 [R1+0x948], R34 ;  /* 0x0009482201007387 */ /* 0x0003e80000100a00 */
[----:B------:R2:W-:Y:S01]  /*114f0*/  STL.64 [R1+0x940], R32 ;  /* 0x0009402001007387 */ /* 0x0005e20000100a00 */
[----:B0-----:R-:W-:-:S04]  /*11500*/  LEA R18, P3, R63, R5, 0x1 ;  /* 0x000000053f127211 */ /* 0x001fc800078608ff */
[----:B------:R-:W-:Y:S02]  /*11510*/  LEA.HI.X.SX32 R19, R63, R0, 0x1, P3 ;  /* 0x000000003f137211 */ /* 0x000fe400018f0eff */
[----:B-1----:R-:W-:-:S03]  /*11520*/  LEA R34, P1, R65, R5, 0x1 ;  /* 0x0000000541227211 */ /* 0x002fc600078208ff */
[----:B------:R0:W-:Y:S01]  /*11530*/  STL.64 [R1+0x938], R18 ;  /* 0x0009381201007387 */ /* 0x0001e20000100a00 */
[-C--:B--2---:R-:W-:Y:S02]  /*11540*/  LEA R32, P2, R67, R5.reuse, 0x1 ;  /* 0x0000000543207211 */ /* 0x084fe400078408ff */
[-C--:B------:R-:W-:Y:S02]  /*11550*/  LEA.HI.X.SX32 R35, R65, R0.reuse, 0x1, P1 ;  /* 0x0000000041237211 */ /* 0x080fe400008f0eff */
[----:B------:R-:W-:Y:S02]  /*11560*/  CS2R R64, SRZ ;  /* 0x0000000000407805 */ /* 0x000fe4000001ff00 */
[-C--:B------:R-:W-:Y:S02]  /*11570*/  LEA.HI.X.SX32 R33, R67, R0.reuse, 0x1, P2 ;  /* 0x0000000043217211 */ /* 0x080fe400010f0eff */
[----:B------:R-:W-:Y:S02]  /*11580*/  CS2R R66, SRZ ;  /* 0x0000000000427805 */ /* 0x000fe4000001ff00 */
[CC--:B------:R-:W-:Y:S01]  /*11590*/  LEA R36, P1, R71.reuse, R5.reuse, 0x1 ;  /* 0x0000000547247211 */ /* 0x0c0fe200078208ff */
[----:B------:R1:W-:Y:S03]  /*115a0*/  STL.64 [R1+0x930], R34 ;  /* 0x0009302201007387 */ /* 0x0003e60000100a00 */
[----:B------:R-:W-:Y:S01]  /*115b0*/  LEA.HI.X.SX32 R37, R71, R0, 0x1, P1 ;  /* 0x0000000047257211 */ /* 0x000fe200008f0eff */
[----:B------:R2:W-:Y:S01]  /*115c0*/  STL.64 [R1+0x928], R32 ;  /* 0x0009282001007387 */ /* 0x0005e20000100a00 */
[----:B0-----:R-:W-:-:S02]  /*115d0*/  LEA R18, P3, R69, R5, 0x1 ;  /* 0x0000000545127211 */ /* 0x001fc400078608ff */
[----:B------:R-:W-:Y:S02]  /*115e0*/  CS2R R70, SRZ ;  /* 0x0000000000467805 */ /* 0x000fe4000001ff00 */
[-C--:B------:R-:W-:Y:S02]  /*115f0*/  LEA.HI.X.SX32 R19, R69, R0.reuse, 0x1, P3 ;  /* 0x0000000045137211 */ /* 0x080fe400018f0eff */
[----:B------:R-:W-:Y:S02]  /*11600*/  CS2R R68, SRZ ;  /* 0x0000000000447805 */ /* 0x000fe4000001ff00 */
[-C--:B-1----:R-:W-:Y:S01]  /*11610*/  LEA R34, P2, R73, R5.reuse, 0x1 ;  /* 0x0000000549227211 */ /* 0x082fe200078408ff */
[----:B------:R0:W-:Y:S01]  /*11620*/  STL.64 [R1+0x920], R18 ;  /* 0x0009201201007387 */ /* 0x0001e20000100a00 */
[----:B--2---:R-:W-:Y:S02]  /*11630*/  LEA R32, P3, R3, R5, 0x1 ;  /* 0x0000000503207211 */ /* 0x004fe400078608ff */
[-C--:B------:R-:W-:Y:S01]  /*11640*/  LEA.HI.X.SX32 R35, R73, R0.reuse, 0x1, P2 ;  /* 0x0000000049237211 */ /* 0x080fe200010f0eff */
[----:B------:R1:W-:Y:S01]  /*11650*/  STL.64 [R1+0x918], R36 ;  /* 0x0009182401007387 */ /* 0x0003e20000100a00 */
[----:B------:R-:W-:-:S02]  /*11660*/  LEA.HI.X.SX32 R33, R3, R0, 0x1, P3 ;  /* 0x0000000003217211 */ /* 0x000fc400018f0eff */
[----:B------:R-:W-:Y:S01]  /*11670*/  CS2R R72, SRZ ;  /* 0x0000000000487805 */ /* 0x000fe2000001ff00 */
[----:B------:R2:W-:Y:S01]  /*11680*/  STL.64 [R1+0x910], R34 ;  /* 0x0009102201007387 */ /* 0x0005e20000100a00 */
[----:B0-----:R-:W-:-:S03]  /*11690*/  LEA R19, R14, R57, 0x2 ;  /* 0x000000390e137211 */ /* 0x001fc600078e10ff */
[----:B------:R0:W-:Y:S01]  /*116a0*/  STL.64 [R1+0x908], R32 ;  /* 0x0009082001007387 */ /* 0x0001e20000100a00 */
[----:B-1----:R-:W-:Y:S01]  /*116b0*/  LEA R36, P1, R75, R5, 0x1 ;  /* 0x000000054b247211 */ /* 0x002fe200078208ff */
[----:B------:R-:W-:-:S03]  /*116c0*/  IMAD R59, R14, 0x4, R19 ;  /* 0x000000040e3b7824 */ /* 0x000fc600078e0213 */
[-C--:B------:R-:W-:Y:S02]  /*116d0*/  LEA.HI.X.SX32 R37, R75, R0.reuse, 0x1, P1 ;  /* 0x000000004b257211 */ /* 0x080fe400008f0eff */
[----:B------:R-:W-:Y:S02]  /*116e0*/  CS2R R74, SRZ ;  /* 0x00000000004a7805 */ /* 0x000fe4000001ff00 */
[-C--:B--2---:R-:W-:Y:S02]  /*116f0*/  LEA R34, P2, R15, R5.reuse, 0x1 ;  /* 0x000000050f227211 */ /* 0x084fe400078408ff */
[----:B0-----:R-:W-:Y:S02]  /*11700*/  LEA R32, P3, R21, R5, 0x1 ;  /* 0x0000000515207211 */ /* 0x001fe400078608ff */
[-C--:B------:R-:W-:Y:S02]  /*11710*/  LEA.HI.X.SX32 R35, R15, R0.reuse, 0x1, P2 ;  /* 0x000000000f237211 */ /* 0x080fe400010f0eff */
[----:B------:R-:W-:-:S02]  /*11720*/  LEA.HI.X.SX32 R33, R21, R0, 0x1, P3 ;  /* 0x0000000015217211 */ /* 0x000fc400018f0eff */
[-C--:B------:R-:W-:Y:S02]  /*11730*/  LEA R62, P1, R23, R5.reuse, 0x1 ;  /* 0x00000005173e7211 */ /* 0x080fe400078208ff */
[----:B------:R-:W-:Y:S01]  /*11740*/  LEA R2, P3, R27, R5, 0x1 ;  /* 0x000000051b027211 */ /* 0x000fe200078608ff */
[----:B------:R0:W-:Y:S01]  /*11750*/  STL.64 [R1+0x8f0], R32 ;  /* 0x0008f02001007387 */ /* 0x0001e20000100a00 */
[----:B------:R-:W-:Y:S02]  /*11760*/  LEA R61, R14, R59, 0x2 ;  /* 0x0000003b0e3d7211 */ /* 0x000fe400078e10ff */
[-C--:B------:R-:W-:Y:S01]  /*11770*/  LEA.HI.X.SX32 R63, R23, R0.reuse, 0x1, P1 ;  /* 0x00000000173f7211 */ /* 0x080fe200008f0eff */
[----:B------:R1:W-:Y:S01]  /*11780*/  STL.64 [R1+0x900], R36 ;  /* 0x0009002401007387 */ /* 0x0003e20000100a00 */
[-C--:B------:R-:W-:Y:S02]  /*11790*/  LEA.HI.X.SX32 R3, R27, R0.reuse, 0x1, P3 ;  /* 0x000000001b037211 */ /* 0x080fe400018f0eff */
[C---:B------:R-:W-:Y:S01]  /*117a0*/  LEA R22, P1, R29.reuse, R5, 0x1 ;  /* 0x000000051d167211 */ /* 0x040fe200078208ff */
[----:B------:R2:W-:Y:S03]  /*117b0*/  STL.64 [R1+0x8f8], R34 ;  /* 0x0008f82201007387 */ /* 0x0005e60000100a00 */
[----:B------:R-:W-:-:S02]  /*117c0*/  LEA.HI.X.SX32 R23, R29, R0, 0x1, P1 ;  /* 0x000000001d177211 */ /* 0x000fc400008f0eff */
[C---:B0-----:R-:W-:Y:S02]  /*117d0*/  LEA R33, R14.reuse, R61, 0x2 ;  /* 0x0000003d0e217211 */ /* 0x041fe400078e10ff */
[-C--:B------:R-:W-:Y:S02]  /*117e0*/  LEA R24, P1, R41, R5.reuse, 0x1 ;  /* 0x0000000529187211 */ /* 0x080fe400078208ff */
[C---:B-1----:R-:W-:Y:S02]  /*117f0*/  LEA R36, P2, R25.reuse, R5, 0x1 ;  /* 0x0000000519247211 */ /* 0x042fe400078408ff */
[----:B--2---:R-:W-:Y:S02]  /*11800*/  LEA R35, R14, R33, 0x2 ;  /* 0x000000210e237211 */ /* 0x004fe400078e10ff */
[----:B------:R-:W-:Y:S02]  /*11810*/  LEA.HI.X.SX32 R37, R25, R0, 0x1, P2 ;  /* 0x0000000019257211 */ /* 0x000fe400010f0eff */
[----:B------:R-:W-:-:S02]  /*11820*/  LEA R20, P2, R31, R5, 0x1 ;  /* 0x000000051f147211 */ /* 0x000fc400078408ff */
[-C--:B------:R-:W-:Y:S01]  /*11830*/  LEA.HI.X.SX32 R25, R41, R0.reuse, 0x1, P1 ;  /* 0x0000000029197211 */ /* 0x080fe200008f0eff */
[----:B------:R0:W-:Y:S01]  /*11840*/  STL.64 [R1+0x8e0], R36 ;  /* 0x0008e02401007387 */ /* 0x0001e20000100a00 */
[-C--:B------:R-:W-:Y:S02]  /*11850*/  LEA.HI.X.SX32 R21, R31, R0.reuse, 0x1, P2 ;  /* 0x000000001f157211 */ /* 0x080fe400010f0eff */
[CC--:B------:R-:W-:Y:S01]  /*11860*/  LEA R28, P1, R47.reuse, R5.reuse, 0x1 ;  /* 0x000000052f1c7211 */ /* 0x0c0fe200078208ff */
[----:B------:R1:W-:Y:S03]  /*11870*/  STL.64 [R1+0x8e8], R62 ;  /* 0x0008e83e01007387 */ /* 0x0003e60000100a00 */
[----:B------:R-:W-:Y:S01]  /*11880*/  LEA.HI.X.SX32 R29, R47, R0, 0x1, P1 ;  /* 0x000000002f1d7211 */ /* 0x000fe200008f0eff */
[----:B------:R2:W-:Y:S01]  /*11890*/  STL.64 [R1+0x8d8], R2 ;  /* 0x0008d80201007387 */ /* 0x0005e20000100a00 */
[----:B------:R-:W-:-:S02]  /*118a0*/  LEA R40, P1, R53, R5, 0x1 ;  /* 0x0000000535287211 */ /* 0x000fc400078208ff */
[----:B------:R-:W-:Y:S02]  /*118b0*/  CS2R R46, SRZ ;  /* 0x00000000002e7805 */ /* 0x000fe4000001ff00 */
[C---:B0-----:R-:W-:Y:S01]  /*118c0*/  LEA R37, R14.reuse, R35, 0x2 ;  /* 0x000000230e257211 */ /* 0x041fe200078e10ff */
[----:B------:R0:W-:Y:S01]  /*118d0*/  STL.64 [R1+0x8c8], R20 ;  /* 0x0008c81401007387 */ /* 0x0001e20000100a00 */
[----:B------:R-:W-:Y:S02]  /*118e0*/  LEA.HI.X.SX32 R41, R53, R0, 0x1, P1 ;  /* 0x0000000035297211 */ /* 0x000fe400008f0eff */
[----:B------:R-:W-:Y:S02]  /*118f0*/  CS2R R52, SRZ ;  /* 0x0000000000347805 */ /* 0x000fe4000001ff00 */
[----:B------:R-:W-:Y:S01]  /*11900*/  LEA R42, P1, R19, R5, 0x1 ;  /* 0x00000005132a7211 */ /* 0x000fe200078208ff */
[----:B------:R3:W-:Y:S01]  /*11910*/  STL.64 [R1+0x8d0], R22 ;  /* 0x0008d01601007387 */ /* 0x0007e20000100a00 */
[----:B------:R-:W-:Y:S01]  /*11920*/  IMAD R15, R14, 0x4, R37 ;  /* 0x000000040e0f7824 */ /* 0x000fe200078e0225 */
[----:B-1----:R-:W-:-:S02]  /*11930*/  CS2R R62, SRZ ;  /* 0x00000000003e7805 */ /* 0x002fc4000001ff00 */
[----:B--2---:R-:W-:-:S04]  /*11940*/  LEA R2, P3, R39, R5, 0x1 ;  /* 0x0000000527027211 */ /* 0x004fc800078608ff */
[-C--:B------:R-:W-:Y:S02]  /*11950*/  LEA.HI.X.SX32 R3, R39, R0.reuse, 0x1, P3 ;  /* 0x0000000027037211 */ /* 0x080fe400018f0eff */
[C---:B0-----:R-:W-:Y:S02]  /*11960*/  LEA R21, R14.reuse, R15, 0x2 ;  /* 0x0000000f0e157211 */ /* 0x041fe400078e10ff */
[C---:B---3--:R-:W-:Y:S01]  /*11970*/  LEA R22, P2, R43.reuse, R5, 0x1 ;  /* 0x000000052b167211 */ /* 0x048fe200078408ff */
[----:B------:R0:W-:Y:S01]  /*11980*/  STL.64 [R1+0x8c0], R2 ;  /* 0x0008c00201007387 */ /* 0x0001e20000100a00 */
[----:B------:R-:W-:Y:S02]  /*11990*/  LEA R31, R14, R21, 0x2 ;  /* 0x000000150e1f7211 */ /* 0x000fe400078e10ff */
[-C--:B------:R-:W-:Y:S01]  /*119a0*/  LEA.HI.X.SX32 R23, R43, R0.reuse, 0x1, P2 ;  /* 0x000000002b177211 */ /* 0x080fe200010f0eff */
[----:B------:R1:W-:Y:S01]  /*119b0*/  STL.64 [R1+0x8b8], R24 ;  /* 0x0008b81801007387 */ /* 0x0003e20000100a00 */
[----:B------:R-:W-:-:S03]  /*119c0*/  LEA.HI.X.SX32 R43, R19, R0, 0x1, P1 ;  /* 0x00000000132b7211 */ /* 0x000fc600008f0eff */
[----:B------:R2:W-:Y:S01]  /*119d0*/  STL.64 [R1+0x8b0], R22 ;  /* 0x0008b01601007387 */ /* 0x0005e20000100a00 */
[----:B0-----:R-:W-:-:S04]  /*119e0*/  LEA R2, P3, R45, R5, 0x1 ;  /* 0x000000052d027211 */ /* 0x001fc800078608ff */
[-C--:B------:R-:W-:Y:S02]  /*119f0*/  LEA.HI.X.SX32 R3, R45, R0.reuse, 0x1, P3 ;  /* 0x000000002d037211 */ /* 0x080fe400018f0eff */
[----:B------:R-:W-:Y:S02]  /*11a00*/  CS2R R44, SRZ ;  /* 0x00000000002c7805 */ /* 0x000fe4000001ff00 */
[C---:B-1----:R-:W-:Y:S02]  /*11a10*/  LEA R25, R14.reuse, R31, 0x2 ;  /* 0x0000001f0e197211 */ /* 0x042fe400078e10ff */
[C---:B--2---:R-:W-:Y:S01]  /*11a20*/  LEA R22, P2, R49.reuse, R5, 0x1 ;  /* 0x0000000531167211 */ /* 0x044fe200078408ff */
[----:B------:R0:W-:Y:S01]  /*11a30*/  STL.64 [R1+0x8a8], R2 ;  /* 0x0008a80201007387 */ /* 0x0001e20000100a00 */
[----:B------:R-:W-:Y:S02]  /*11a40*/  LEA R27, R14, R25, 0x2 ;  /* 0x000000190e1b7211 */ /* 0x000fe400078e10ff */
[----:B------:R-:W-:Y:S01]  /*11a50*/  LEA.HI.X.SX32 R23, R49, R0, 0x1, P2 ;  /* 0x0000000031177211 */ /* 0x000fe200010f0eff */
[----:B------:R1:W-:Y:S01]  /*11a60*/  STL.64 [R1+0x8a0], R28 ;  /* 0x0008a01c01007387 */ /* 0x0003e20000100a00 */
[----:B------:R-:W-:-:S02]  /*11a70*/  LEA R38, P2, R55, R5, 0x1 ;  /* 0x0000000537267211 */ /* 0x000fc400078408ff */
[----:B------:R-:W-:Y:S01]  /*11a80*/  CS2R R48, SRZ ;  /* 0x0000000000307805 */ /* 0x000fe2000001ff00 */
[----:B------:R2:W-:Y:S01]  /*11a90*/  STL.64 [R1+0x898], R22 ;  /* 0x0008981601007387 */ /* 0x0005e20000100a00 */
[----:B------:R-:W-:Y:S02]  /*11aa0*/  LEA.HI.X.SX32 R39, R55, R0, 0x1, P2 ;  /* 0x0000000037277211 */ /* 0x000fe400010f0eff */
[----:B------:R-:W-:Y:S02]  /*11ab0*/  CS2R R54, SRZ ;  /* 0x0000000000367805 */ /* 0x000fe4000001ff00 */
[----:B0-----:R-:W-:-:S04]  /*11ac0*/  LEA R2, P3, R51, R5, 0x1 ;  /* 0x0000000533027211 */ /* 0x001fc800078608ff */
[-C--:B------:R-:W-:Y:S01]  /*11ad0*/  LEA.HI.X.SX32 R3, R51, R0.reuse, 0x1, P3 ;  /* 0x0000000033037211 */ /* 0x080fe200018f0eff */
[----:B-1----:R-:W-:Y:S01]  /*11ae0*/  IMAD R29, R14, 0x4, R27 ;  /* 0x000000040e1d7824 */ /* 0x002fe200078e021b */
[----:B------:R-:W-:Y:S02]  /*11af0*/  CS2R R50, SRZ ;  /* 0x0000000000327805 */ /* 0x000fe4000001ff00 */
[C---:B--2---:R-:W-:Y:S01]  /*11b00*/  LEA R22, P3, R57.reuse, R5, 0x1 ;  /* 0x0000000539167211 */ /* 0x044fe200078608ff */
[----:B------:R0:W-:Y:S03]  /*11b10*/  STL.64 [R1+0x890], R2 ;  /* 0x0008900201007387 */ /* 0x0001e60000100a00 */
[----:B------:R-:W-:Y:S01]  /*11b20*/  LEA.HI.X.SX32 R23, R57, R0, 0x1, P3 ;  /* 0x0000000039177211 */ /* 0x000fe200018f0eff */
[----:B------:R1:W-:Y:S01]  /*11b30*/  STL.64 [R1+0x888], R40 ;  /* 0x0008882801007387 */ /* 0x0003e20000100a00 */
[----:B------:R-:W-:-:S03]  /*11b40*/  CS2R R56, SRZ ;  /* 0x0000000000387805 */ /* 0x000fc6000001ff00 */
[----:B------:R2:W-:Y:S01]  /*11b50*/  STL.64 [R1+0x880], R38 ;  /* 0x0008802601007387 */ /* 0x0005e20000100a00 */
[----:B0-----:R-:W-:-:S03]  /*11b60*/  LEA R3, R14, R29, 0x2 ;  /* 0x0000001d0e037211 */ /* 0x001fc600078e10ff */
[----:B------:R0:W-:Y:S01]  /*11b70*/  STL.64 [R1+0x878], R22 ;  /* 0x0008781601007387 */ /* 0x0001e20000100a00 */
[----:B-1----:R-:W-:-:S03]  /*11b80*/  LEA R40, P2, R59, R5, 0x1 ;  /* 0x000000053b287211 */ /* 0x002fc600078408ff */
[----:B------:R1:W-:Y:S01]  /*11b90*/  STL.64 [R1+0x870], R42 ;  /* 0x0008702a01007387 */ /* 0x0003e20000100a00 */
[----:B------:R-:W-:Y:S02]  /*11ba0*/  LEA R20, R14, R3, 0x2 ;  /* 0x000000030e147211 */ /* 0x000fe400078e10ff */
[----:B--2---:R-:W-:Y:S02]  /*11bb0*/  LEA R38, P3, R61, R5, 0x1 ;  /* 0x000000053d267211 */ /* 0x004fe400078608ff */
[-C--:B------:R-:W-:Y:S02]  /*11bc0*/  LEA.HI.X.SX32 R41, R59, R0.reuse, 0x1, P2 ;  /* 0x000000003b297211 */ /* 0x080fe400010f0eff */
[----:B------:R-:W-:Y:S02]  /*11bd0*/  CS2R R58, SRZ ;  /* 0x00000000003a7805 */ /* 0x000fe4000001ff00 */
[----:B------:R-:W-:Y:S02]  /*11be0*/  LEA.HI.X.SX32 R39, R61, R0, 0x1, P3 ;  /* 0x000000003d277211 */ /* 0x000fe400018f0eff */
[----:B------:R-:W-:-:S02]  /*11bf0*/  CS2R R60, SRZ ;  /* 0x00000000003c7805 */ /* 0x000fc4000001ff00 */
[----:B0-----:R-:W-:Y:S01]  /*11c00*/  LEA R23, R14, R20, 0x2 ;  /* 0x000000140e177211 */ /* 0x001fe200078e10ff */
[----:B------:R0:W-:Y:S01]  /*11c10*/  STL.64 [R1+0x868], R40 ;  /* 0x0008682801007387 */ /* 0x0001e20000100a00 */
[----:B-1----:R-:W-:-:S03]  /*11c20*/  LEA R42, P1, R33, R5, 0x1 ;  /* 0x00000005212a7211 */ /* 0x002fc600078208ff */
[----:B------:R1:W-:Y:S01]  /*11c30*/  STL.64 [R1+0x860], R38 ;  /* 0x0008602601007387 */ /* 0x0003e20000100a00 */
[----:B------:R-:W-:Y:S02]  /*11c40*/  LEA R4, R14, R23, 0x2 ;  /* 0x000000170e047211 */ /* 0x000fe400078e10ff */
[----:B------:R-:W-:-:S03]  /*11c50*/  LEA.HI.X.SX32 R43, R33, R0, 0x1, P1 ;  /* 0x00000000212b7211 */ /* 0x000fc600008f0eff */
[C---:B------:R-:W-:Y:S01]  /*11c60*/  IMAD R19, R14.reuse, 0x4, R4 ;  /* 0x000000040e137824 */ /* 0x040fe200078e0204 */
[----:B0-----:R-:W-:Y:S01]  /*11c70*/  LEA R40, P2, R35, R5, 0x1 ;  /* 0x0000000523287211 */ /* 0x001fe200078408ff */
[----:B------:R0:W-:Y:S03]  /*11c80*/  STL.64 [R1+0x858], R42 ;  /* 0x0008582a01007387 */ /* 0x0001e60000100a00 */
[----:B------:R-:W-:Y:S02]  /*11c90*/  LEA R22, R14, R19, 0x2 ;  /* 0x000000130e167211 */ /* 0x000fe400078e10ff */
[----:B-1----:R-:W-:Y:S02]  /*11ca0*/  LEA R38, P3, R37, R5, 0x1 ;  /* 0x0000000525267211 */ /* 0x002fe400078608ff */
[-C--:B------:R-:W-:Y:S02]  /*11cb0*/  LEA.HI.X.SX32 R41, R35, R0.reuse, 0x1, P2 ;  /* 0x0000000023297211 */ /* 0x080fe400010f0eff */
[----:B------:R-:W-:-:S02]  /*11cc0*/  LEA.HI.X.SX32 R39, R37, R0, 0x1, P3 ;  /* 0x0000000025277211 */ /* 0x000fc400018f0eff */
[-C--:B------:R-:W-:Y:S02]  /*11cd0*/  LEA R34, P2, R21, R5.reuse, 0x1 ;  /* 0x0000000515227211 */ /* 0x080fe400078408ff */
[----:B------:R-:W-:Y:S01]  /*11ce0*/  LEA R32, P3, R31, R5, 0x1 ;  /* 0x000000051f207211 */ /* 0x000fe200078608ff */
[----:B------:R1:W-:Y:S01]  /*11cf0*/  STL.64 [R1+0x848], R38 ;  /* 0x0008482601007387 */ /* 0x0003e20000100a00 */
[-C--:B------:R-:W-:Y:S02]  /*11d00*/  LEA.HI.X.SX32 R35, R21, R0.reuse, 0x1, P2 ;  /* 0x0000000015237211 */ /* 0x080fe400010f0eff */
[----:B0-----:R-:W-:Y:S02]  /*11d10*/  CS2R R42, SRZ ;  /* 0x00000000002a7805 */ /* 0x001fe4000001ff00 */
[----:B------:R-:W-:Y:S01]  /*11d20*/  LEA.HI.X.SX32 R33, R31, R0, 0x1, P3 ;  /* 0x000000001f217211 */ /* 0x000fe200018f0eff */
[----:B------:R0:W-:Y:S01]  /*11d30*/  STL.64 [R1+0x850], R40 ;  /* 0x0008502801007387 */ /* 0x0001e20000100a00 */
[----:B------:R-:W-:-:S02]  /*11d40*/  LEA R6, R14, R22, 0x2 ;  /* 0x000000160e067211 */ /* 0x000fc400078e10ff */
[----:B-1----:R-:W-:-:S04]  /*11d50*/  LEA R38, P1, R15, R5, 0x1 ;  /* 0x000000050f267211 */ /* 0x002fc800078208ff */
[----:B------:R-:W-:Y:S02]  /*11d60*/  LEA.HI.X.SX32 R39, R15, R0, 0x1, P1 ;  /* 0x000000000f277211 */ /* 0x000fe400008f0eff */
[----:B0-----:R-:W-:Y:S02]  /*11d70*/  CS2R R40, SRZ ;  /* 0x0000000000287805 */ /* 0x001fe4000001ff00 */
[CC--:B------:R-:W-:Y:S02]  /*11d80*/  LEA R36, P1, R25.reuse, R5.reuse, 0x1 ;  /* 0x0000000519247211 */ /* 0x0c0fe400078208ff */
[C---:B------:R-:W-:Y:S01]  /*11d90*/  LEA R15, R14.reuse, R6, 0x2 ;  /* 0x000000060e0f7211 */ /* 0x040fe200078e10ff */
[----:B------:R0:W-:Y:S01]  /*11da0*/  STL.64 [R1+0x840], R38 ;  /* 0x0008402601007387 */ /* 0x0001e20000100a00 */
[----:B------:R-:W-:Y:S02]  /*11db0*/  LEA.HI.X.SX32 R37, R25, R0, 0x1, P1 ;  /* 0x0000000019257211 */ /* 0x000fe400008f0eff */
[----:B------:R-:W-:Y:S01]  /*11dc0*/  LEA R30, P1, R3, R5, 0x1 ;  /* 0x00000005031e7211 */ /* 0x000fe200078208ff */
[----:B------:R1:W-:Y:S01]  /*11dd0*/  STL.64 [R1+0x838], R34 ;  /* 0x0008382201007387 */ /* 0x0003e20000100a00 */
[----:B------:R-:W-:-:S02]  /*11de0*/  LEA R21, R14, R15, 0x2 ;  /* 0x0000000f0e157211 */ /* 0x000fc400078e10ff */
[----:B------:R-:W-:Y:S01]  /*11df0*/  LEA.HI.X.SX32 R31, R3, R0, 0x1, P1 ;  /* 0x00000000031f7211 */ /* 0x000fe200008f0eff */
[----:B------:R2:W-:Y:S01]  /*11e00*/  STL.64 [R1+0x830], R32 ;  /* 0x0008302001007387 */ /* 0x0005e20000100a00 */
[-C--:B------:R-:W-:Y:S01]  /*11e10*/  LEA R28, P1, R4, R5.reuse, 0x1 ;  /* 0x00000005041c7211 */ /* 0x080fe200078208ff */
[C---:B------:R-:W-:Y:S02]  /*11e20*/  IMAD R2, R14.reuse, 0x4, R21 ;  /* 0x000000040e027824 */ /* 0x040fe400078e0215 */
[----:B------:R3:W-:Y:S01]  /*11e30*/  STL.64 [R1+0x828], R36 ;  /* 0x0008282401007387 */ /* 0x0007e20000100a00 */
[----:B0-----:R-:W-:Y:S02]  /*11e40*/  CS2R R38, SRZ ;  /* 0x0000000000267805 */ /* 0x001fe4000001ff00 */
[----:B------:R-:W-:Y:S02]  /*11e50*/  LEA R18, R14, R2, 0x2 ;  /* 0x000000020e127211 */ /* 0x000fe400078e10ff */
[----:B-1----:R-:W-:-:S02]  /*11e60*/  LEA R34, P2, R27, R5, 0x1 ;  /* 0x000000051b227211 */ /* 0x002fc400078408ff */
[-C--:B--2---:R-:W-:Y:S02]  /*11e70*/  LEA R32, P3, R29, R5.reuse, 0x1 ;  /* 0x000000051d207211 */ /* 0x084fe400078608ff */
[-C--:B------:R-:W-:Y:S02]  /*11e80*/  LEA.HI.X.SX32 R35, R27, R0.reuse, 0x1, P2 ;  /* 0x000000001b237211 */ /* 0x080fe400010f0eff */
[----:B------:R-:W-:Y:S02]  /*11e90*/  LEA.HI.X.SX32 R33, R29, R0, 0x1, P3 ;  /* 0x000000001d217211 */ /* 0x000fe400018f0eff */
[----:B---3--:R-:W-:Y:S02]  /*11ea0*/  CS2R R36, SRZ ;  /* 0x0000000000247805 */ /* 0x008fe4000001ff00 */
[-C--:B------:R-:W-:Y:S01]  /*11eb0*/  LEA R26, P2, R20, R5.reuse, 0x1 ;  /* 0x00000005141a7211 */ /* 0x080fe200078408ff */
[----:B------:R0:W-:Y:S01]  /*11ec0*/  STL.64 [R1+0x820], R34 ;  /* 0x0008202201007387 */ /* 0x0001e20000100a00 */
[----:B------:R-:W-:-:S02]  /*11ed0*/  LEA R24, P3, R23, R5, 0x1 ;  /* 0x0000000517187211 */ /* 0x000fc400078608ff */
[-C--:B------:R-:W-:Y:S01]  /*11ee0*/  LEA.HI.X.SX32 R27, R20, R0.reuse, 0x1, P2 ;  /* 0x00000000141b7211 */ /* 0x080fe200010f0eff */
[----:B------:R1:W-:Y:S01]  /*11ef0*/  STL.64 [R1+0x818], R32 ;  /* 0x0008182001007387 */ /* 0x0003e20000100a00 */
[-C--:B------:R-:W-:Y:S02]  /*11f00*/  LEA.HI.X.SX32 R25, R23, R0.reuse, 0x1, P3 ;  /* 0x0000000017197211 */ /* 0x080fe400018f0eff */
[----:B------:R-:W-:Y:S01]  /*11f10*/  LEA.HI.X.SX32 R29, R4, R0, 0x1, P1 ;  /* 0x00000000041d7211 */ /* 0x000fe200008f0eff */
[----:B------:R2:W-:Y:S01]  /*11f20*/  STL.64 [R1+0x810], R30 ;  /* 0x0008101e01007387 */ /* 0x0005e20000100a00 */
[----:B------:R-:W-:-:S03]  /*11f30*/  LEA R20, R14, R18, 0x2 ;  /* 0x000000120e147211 */ /* 0x000fc600078e10ff */
[----:B------:R3:W-:Y:S01]  /*11f40*/  STL.64 [R1+0x808], R26 ;  /* 0x0008081a01007387 */ /* 0x0007e20000100a00 */
[C---:B------:R-:W-:Y:S02]  /*11f50*/  LEA R3, R14.reuse, R20, 0x2 ;  /* 0x000000140e037211 */ /* 0x040fe400078e10ff */
[----:B0-----:R-:W-:Y:S01]  /*11f60*/  CS2R R34, SRZ ;  /* 0x0000000000227805 */ /* 0x001fe2000001ff00 */
[----:B------:R0:W-:Y:S01]  /*11f70*/  STL.64 [R1+0x800], R24 ;  /* 0x0008001801007387 */ /* 0x0001e20000100a00 */
[----:B------:R-:W-:Y:S02]  /*11f80*/  LEA R4, R14, R3, 0x2 ;  /* 0x000000030e047211 */ /* 0x000fe400078e10ff */
[----:B-1----:R-:W-:Y:S01]  /*11f90*/  CS2R R32, SRZ ;  /* 0x0000000000207805 */ /* 0x002fe2000001ff00 */
[----:B------:R1:W-:Y:S01]  /*11fa0*/  STL.64 [R1+0x7f8], R28 ;  /* 0x0007f81c01007387 */ /* 0x0003e20000100a00 */
[----:B--2---:R-:W-:Y:S02]  /*11fb0*/  CS2R R30, SRZ ;  /* 0x00000000001e7805 */ /* 0x004fe4000001ff00 */
[----:B---3--:R-:W-:-:S02]  /*11fc0*/  LEA R26, P2, R19, R5, 0x1 ;  /* 0x00000005131a7211 */ /* 0x008fc400078408ff */
[-C--:B0-----:R-:W-:Y:S02]  /*11fd0*/  LEA R24, P3, R22, R5.reuse, 0x1 ;  /* 0x0000000516187211 */ /* 0x081fe400078608ff */
[-C--:B------:R-:W-:Y:S01]  /*11fe0*/  LEA.HI.X.SX32 R27, R19, R0.reuse, 0x1, P2 ;  /* 0x00000000131b7211 */ /* 0x080fe200010f0eff */
[----:B------:R-:W-:Y:S01]  /*11ff0*/  IMAD R19, R14, 0x4, R4 ;  /* 0x000000040e137824 */ /* 0x000fe200078e0204 */
[-C--:B------:R-:W-:Y:S02]  /*12000*/  LEA.HI.X.SX32 R25, R22, R0.reuse, 0x1, P3 ;  /* 0x0000000016197211 */ /* 0x080fe400018f0eff */
[C---:B-1----:R-:W-:Y:S01]  /*12010*/  LEA R28, P1, R6.reuse, R5, 0x1 ;  /* 0x00000005061c7211 */ /* 0x042fe200078208ff */
[----:B------:R0:W-:Y:S03]  /*12020*/  STL.64 [R1+0x7f0], R26 ;  /* 0x0007f01a01007387 */ /* 0x0001e60000100a00 */
[----:B------:R-:W-:Y:S01]  /*12030*/  LEA.HI.X.SX32 R29, R6, R0, 0x1, P1 ;  /* 0x00000000061d7211 */ /* 0x000fe200008f0eff */
[----:B------:R1:W-:Y:S01]  /*12040*/  STL.64 [R1+0x7e8], R24 ;  /* 0x0007e81801007387 */ /* 0x0003e20000100a00 */
[----:B------:R-:W-:-:S03]  /*12050*/  LEA R6, R14, R19, 0x2 ;  /* 0x000000130e067211 */ /* 0x000fc600078e10ff */
[----:B------:R2:W-:Y:S01]  /*12060*/  STL.64 [R1+0x7e0], R28 ;  /* 0x0007e01c01007387 */ /* 0x0005e20000100a00 */
[-C--:B0-----:R-:W-:Y:S02]  /*12070*/  LEA R26, P2, R15, R5.reuse, 0x1 ;  /* 0x000000050f1a7211 */ /* 0x081fe400078408ff */
[-C--:B-1----:R-:W-:Y:S02]  /*12080*/  LEA R24, P3, R21, R5.reuse, 0x1 ;  /* 0x0000000515187211 */ /* 0x082fe400078608ff */
[-C--:B------:R-:W-:Y:S02]  /*12090*/  LEA.HI.X.SX32 R27, R15, R0.reuse, 0x1, P2 ;  /* 0x000000000f1b7211 */ /* 0x080fe400010f0eff */
[----:B------:R-:W-:Y:S02]  /*120a0*/  LEA.HI.X.SX32 R25, R21, R0, 0x1, P3 ;  /* 0x0000000015197211 */ /* 0x000fe400018f0eff */
[----:B--2---:R-:W-:Y:S02]  /*120b0*/  CS2R R28, SRZ ;  /* 0x00000000001c7805 */ /* 0x004fe4000001ff00 */
[----:B------:R-:W-:Y:S01]  /*120c0*/  LEA R22, P3, R20, R5, 0x1 ;  /* 0x0000000514167211 */ /* 0x000fe200078608ff */
[----:B------:R0:W-:Y:S01]  /*120d0*/  STL.64 [R1+0x7d8], R26 ;  /* 0x0007d81a01007387 */ /* 0x0001e20000100a00 */
[----:B------:R-:W-:-:S02]  /*120e0*/  LEA R15, R14, R6, 0x2 ;  /* 0x000000060e0f7211 */ /* 0x000fc400078e10ff */
[-C--:B------:R-:W-:Y:S01]  /*120f0*/  LEA.HI.X.SX32 R23, R20, R0.reuse, 0x1, P3 ;  /* 0x0000000014177211 */ /* 0x080fe200018f0eff */
[----:B------:R1:W-:Y:S01]  /*12100*/  STL.64 [R1+0x7d0], R24 ;  /* 0x0007d01801007387 */ /* 0x0003e20000100a00 */
[-C--:B0-----:R-:W-:Y:S02]  /*12110*/  LEA R26, P1, R2, R5.reuse, 0x1 ;  /* 0x00000005021a7211 */ /* 0x081fe400078208ff */
[----:B-1----:R-:W-:Y:S02]  /*12120*/  LEA R24, P2, R18, R5, 0x1 ;  /* 0x0000000512187211 */ /* 0x002fe400078408ff */
[-C--:B------:R-:W-:Y:S02]  /*12130*/  LEA.HI.X.SX32 R27, R2, R0.reuse, 0x1, P1 ;  /* 0x00000000021b7211 */ /* 0x080fe400008f0eff */
[----:B------:R-:W-:Y:S02]  /*12140*/  LEA.HI.X.SX32 R25, R18, R0, 0x1, P2 ;  /* 0x0000000012197211 */ /* 0x000fe400010f0eff */
[C---:B------:R-:W-:Y:S01]  /*12150*/  LEA R18, R14.reuse, R15, 0x2 ;  /* 0x0000000f0e127211 */ /* 0x040fe200078e10ff */
[----:B------:R0:W-:Y:S03]  /*12160*/  STL.64 [R1+0x7c8], R26 ;  /* 0x0007c81a01007387 */ /* 0x0001e60000100a00 */
[----:B------:R-:W-:Y:S01]  /*12170*/  LEA R2, R14, R18, 0x2 ;  /* 0x000000120e027211 */ /* 0x000fe200078e10ff */
[----:B------:R1:W-:Y:S04]  /*12180*/  STL.64 [R1+0x7c0], R24 ;  /* 0x0007c01801007387 */ /* 0x0003e80000100a00 */
[----:B------:R2:W-:Y:S01]  /*12190*/  STL.64 [R1+0x7b8], R22 ;  /* 0x0007b81601007387 */ /* 0x0005e20000100a00 */
[----:B0-----:R-:W-:-:S02]  /*121a0*/  LEA R26, P1, R3, R5, 0x1 ;  /* 0x00000005031a7211 */ /* 0x001fc400078208ff */
[-C--:B-1----:R-:W-:Y:S02]  /*121b0*/  LEA R24, P2, R4, R5.reuse, 0x1 ;  /* 0x0000000504187211 */ /* 0x082fe400078408ff */
[-C--:B------:R-:W-:Y:S01]  /*121c0*/  LEA.HI.X.SX32 R27, R3, R0.reuse, 0x1, P1 ;  /* 0x00000000031b7211 */ /* 0x080fe200008f0eff */
[----:B------:R-:W-:Y:S01]  /*121d0*/  IMAD R3, R14, 0x4, R2 ;  /* 0x000000040e037824 */ /* 0x000fe200078e0202 */
[CC--:B--2---:R-:W-:Y:S02]  /*121e0*/  LEA R22, P3, R19.reuse, R5.reuse, 0x1 ;  /* 0x0000000513167211 */ /* 0x0c4fe400078608ff */
[-C--:B------:R-:W-:Y:S01]  /*121f0*/  LEA.HI.X.SX32 R25, R4, R0.reuse, 0x1, P2 ;  /* 0x0000000004197211 */ /* 0x080fe200010f0eff */
[----:B------:R-:W-:Y:S01]  /*12200*/  STL.64 [R1+0x7b0], R26 ;  /* 0x0007b01a01007387 */ /* 0x000fe20000100a00 */
[----:B------:R-:W-:Y:S02]  /*12210*/  LEA.HI.X.SX32 R23, R19, R0, 0x1, P3 ;  /* 0x0000000013177211 */ /* 0x000fe400018f0eff */
[----:B------:R-:W-:Y:S01]  /*12220*/  LEA R20, P3, R18, R5, 0x1 ;  /* 0x0000000512147211 */ /* 0x000fe200078608ff */
[----:B------:R0:W-:Y:S01]  /*12230*/  STL.64 [R1+0x7a8], R24 ;  /* 0x0007a81801007387 */ /* 0x0001e20000100a00 */
[----:B------:R-:W-:-:S02]  /*12240*/  LEA R4, R14, R3, 0x2 ;  /* 0x000000030e047211 */ /* 0x000fc400078e10ff */
[----:B------:R-:W-:Y:S01]  /*12250*/  LEA.HI.X.SX32 R21, R18, R0, 0x1, P3 ;  /* 0x0000000012157211 */ /* 0x000fe200018f0eff */
[----:B------:R1:W-:Y:S01]  /*12260*/  STL.64 [R1+0x7a0], R22 ;  /* 0x0007a01601007387 */ /* 0x0003e20000100a00 */
[----:B------:R-:W-:Y:S02]  /*12270*/  LEA R14, R14, R4, 0x2 ;  /* 0x000000040e0e7211 */ /* 0x000fe400078e10ff */
[C---:B------:R-:W-:Y:S02]  /*12280*/  LOP3.LUT R19, R105.reuse, 0x60, RZ, 0x3c, !PT ;  /* 0x0000006069137812 */ /* 0x040fe400078e3cff */
[----:B------:R-:W-:Y:S02]  /*12290*/  LOP3.LUT R18, R105, 0x70, RZ, 0x3c, !PT ;  /* 0x0000007069127812 */ /* 0x000fe400078e3cff */
[----:B------:R-:W-:Y:S02]  /*122a0*/  IADD3 R19, R220, R19, RZ ;  /* 0x00000013dc137210 */ /* 0x000fe40007ffe0ff */
[----:B0-----:R-:W-:-:S02]  /*122b0*/  LEA R24, P1, R6, R5, 0x1 ;  /* 0x0000000506187211 */ /* 0x001fc400078208ff */
[----:B------:R-:W-:Y:S02]  /*122c0*/  IADD3 R18, R220, R18, RZ ;  /* 0x00000012dc127210 */ /* 0x000fe40007ffe0ff */
[CC--:B-1----:R-:W-:Y:S02]  /*122d0*/  LEA R22, P2, R15.reuse, R5.reuse, 0x1 ;  /* 0x000000050f167211 */ /* 0x0c2fe400078408ff */
[-C--:B------:R-:W-:Y:S01]  /*122e0*/  LEA.HI.X.SX32 R25, R6, R0.reuse, 0x1, P1 ;  /* 0x0000000006197211 */ /* 0x080fe200008f0eff */
[----:B------:R-:W-:Y:S01]  /*122f0*/  IMAD.MOV.U32 R6, RZ, RZ, RZ ;  /* 0x000000ffff067224 */ /* 0x000fe200078e00ff */
[----:B------:R-:W-:Y:S02]  /*12300*/  LEA.HI.X.SX32 R23, R15, R0, 0x1, P2 ;  /* 0x000000000f177211 */ /* 0x000fe400010f0eff */
[----:B------:R-:W-:Y:S01]  /*12310*/  LEA R26, P1, R2, R5, 0x1 ;  /* 0x00000005021a7211 */ /* 0x000fe200078208ff */
[----:B------:R0:W-:Y:S01]  /*12320*/  STL.64 [R1+0x798], R24 ;  /* 0x0007981801007387 */ /* 0x0001e20000100a00 */
[----:B------:R-:W-:-:S02]  /*12330*/  SEL R15, RZ, 0x90, !P0 ;  /* 0x00000090ff0f7807 */ /* 0x000fc40004000000 */
[----:B------:R-:W-:Y:S01]  /*12340*/  LEA.HI.X.SX32 R27, R2, R0, 0x1, P1 ;  /* 0x00000000021b7211 */ /* 0x000fe200008f0eff */
[----:B------:R1:W-:Y:S01]  /*12350*/  STL.64 [R1+0x790], R22 ;  /* 0x0007901601007387 */ /* 0x0003e20000100a00 */
[----:B------:R-:W-:Y:S02]  /*12360*/  MOV R2, 0xff800000 ;  /* 0xff80000000027802 */ /* 0x000fe40000000f00 */
[----:B------:R-:W-:Y:S01]  /*12370*/  LOP3.LUT R15, R15, 0x7e, R216, 0x78, !PT ;  /* 0x0000007e0f0f7812 */ /* 0x000fe200078e78d8 */
[----:B------:R2:W-:Y:S01]  /*12380*/  STL.64 [R1+0x788], R20 ;  /* 0x0007881401007387 */ /* 0x0005e20000100a00 */
[----:B0-----:R-:W-:-:S03]  /*12390*/  LEA R24, P2, R3, R5, 0x1 ;  /* 0x0000000503187211 */ /* 0x001fc600078408ff */
[----:B------:R0:W-:Y:S01]  /*123a0*/  STL.64 [R1+0x780], R26 ;  /* 0x0007801a01007387 */ /* 0x0001e20000100a00 */
[-C--:B-1----:R-:W-:Y:S02]  /*123b0*/  LEA R22, P3, R4, R5.reuse, 0x1 ;  /* 0x0000000504167211 */ /* 0x082fe400078608ff */
[-C--:B------:R-:W-:Y:S02]  /*123c0*/  LEA.HI.X.SX32 R25, R3, R0.reuse, 0x1, P2 ;  /* 0x0000000003197211 */ /* 0x080fe400010f0eff */
[----:B--2---:R-:W-:Y:S02]  /*123d0*/  LEA R20, P4, R14, R5, 0x1 ;  /* 0x000000050e147211 */ /* 0x004fe400078808ff */
[-C--:B------:R-:W-:Y:S01]  /*123e0*/  LEA.HI.X.SX32 R23, R4, R0.reuse, 0x1, P3 ;  /* 0x0000000004177211 */ /* 0x080fe200018f0eff */
[----:B------:R1:W-:Y:S01]  /*123f0*/  STL.64 [R1+0x778], R24 ;  /* 0x0007781801007387 */ /* 0x0003e20000100a00 */
[----:B------:R-:W-:Y:S02]  /*12400*/  LEA.HI.X.SX32 R21, R14, R0, 0x1, P4 ;  /* 0x000000000e157211 */ /* 0x000fe400020f0eff */
[----:B0-----:R-:W-:-:S02]  /*12410*/  CS2R R26, SRZ ;  /* 0x00000000001a7805 */ /* 0x001fc4000001ff00 */
[----:B------:R-:W-:Y:S01]  /*12420*/  MOV R0, 0x3f800000 ;  /* 0x3f80000000007802 */ /* 0x000fe20000000f00 */
[----:B------:R0:W-:Y:S01]  /*12430*/  STL.64 [R1+0x770], R22 ;  /* 0x0007701601007387 */ /* 0x0001e20000100a00 */
[----:B------:R-:W-:Y:S02]  /*12440*/  MOV R3, 0x3f800000 ;  /* 0x3f80000000037802 */ /* 0x000fe40000000f00 */
[----:B------:R-:W-:Y:S01]  /*12450*/  LOP3.LUT R14, R15, 0x20, RZ, 0x3c, !PT ;  /* 0x000000200f0e7812 */ /* 0x000fe200078e3cff */
[----:B------:R2:W-:Y:S01]  /*12460*/  STL.64 [R1+0x768], R20 ;  /* 0x0007681401007387 */ /* 0x0005e20000100a00 */
[----:B------:R-:W-:Y:S02]  /*12470*/  MOV R5, RZ ;  /* 0x000000ff00057202 */ /* 0x000fe40000000f00 */
[----:B------:R-:W-:Y:S01]  /*12480*/  IADD3 R15, R220, R15, RZ ;  /* 0x0000000fdc0f7210 */ /* 0x000fe20007ffe0ff */
[----:B------:R3:W-:Y:S01]  /*12490*/  STL [R1+0x6ec], R2 ;  /* 0x0006ec0201007387 */ /* 0x0007e20000100800 */
[----:B-1----:R-:W-:-:S02]  /*124a0*/  CS2R R24, SRZ ;  /* 0x0000000000187805 */ /* 0x002fc4000001ff00 */
[C---:B------:R-:W-:Y:S01]  /*124b0*/  IADD3 R14, R220.reuse, R14, RZ ;  /* 0x0000000edc0e7210 */ /* 0x040fe20007ffe0ff */
[----:B------:R-:W-:Y:S01]  /*124c0*/  STL [R1+0x758], R0 ;  /* 0x0007580001007387 */ /* 0x000fe20000100800 */
[C---:B0-----:R-:W-:Y:S02]  /*124d0*/  LOP3.LUT R23, R105.reuse, 0x20, RZ, 0x3c, !PT ;  /* 0x0000002069177812 */ /* 0x041fe400078e3cff */
[C---:B------:R-:W-:Y:S01]  /*124e0*/  LOP3.LUT R22, R105.reuse, 0x30, RZ, 0x3c, !PT ;  /* 0x0000003069167812 */ /* 0x040fe200078e3cff */
[----:B------:R-:W-:Y:S01]  /*124f0*/  STL [R1+0x70c], RZ ;  /* 0x00070cff01007387 */ /* 0x000fe20000100800 */
[C---:B--2---:R-:W-:Y:S02]  /*12500*/  LOP3.LUT R21, R105.reuse, 0x40, RZ, 0x3c, !PT ;  /* 0x0000004069157812 */ /* 0x044fe400078e3cff */
[----:B---3--:R-:W-:Y:S01]  /*12510*/  MOV R2, 0x3f800000 ;  /* 0x3f80000000027802 */ /* 0x008fe20000000f00 */
[----:B------:R0:W-:Y:S01]  /*12520*/  STL [R1+0x75c], R3 ;  /* 0x00075c0301007387 */ /* 0x0001e20000100800 */
[----:B------:R-:W-:Y:S01]  /*12530*/  LOP3.LUT R20, R105, 0x50, RZ, 0x3c, !PT ;  /* 0x0000005069147812 */ /* 0x000fe200078e3cff */
[C---:B------:R-:W-:Y:S01]  /*12540*/  IMAD.IADD R21, R220.reuse, 0x1, R21 ;  /* 0x00000001dc157824 */ /* 0x040fe200078e0215 */
[C---:B------:R-:W-:Y:S01]  /*12550*/  IADD3 R23, R220.reuse, R23, RZ ;  /* 0x00000017dc177210 */ /* 0x040fe20007ffe0ff */
[----:B------:R1:W-:Y:S01]  /*12560*/  STL [R1+0x760], R2 ;  /* 0x0007600201007387 */ /* 0x0003e20000100800 */
[----:B------:R-:W-:-:S02]  /*12570*/  IADD3 R22, R220, R22, RZ ;  /* 0x00000016dc167210 */ /* 0x000fc40007ffe0ff */
[----:B------:R-:W-:Y:S02]  /*12580*/  CS2R R104, SRZ ;  /* 0x0000000000687805 */ /* 0x000fe4000001ff00 */
[----:B------:R-:W-:Y:S01]  /*12590*/  IADD3 R20, R220, R20, RZ ;  /* 0x00000014dc147210 */ /* 0x000fe20007ffe0ff */
[----:B------:R2:W-:Y:S01]  /*125a0*/  STL [R1+0x754], R0 ;  /* 0x0007540001007387 */ /* 0x0005e20000100800 */
[----:B0-----:R-:W-:Y:S01]  /*125b0*/  MOV R3, 0xff800000 ;  /* 0xff80000000037802 */ /* 0x001fe20000000f00 */
[----:B-1----:R-:W-:-:S04]  /*125c0*/  IMAD.MOV.U32 R2, RZ, RZ, -0x800000 ;  /* 0xff800000ff027424 */ /* 0x002fc800078e00ff */
[----:B------:R0:W-:Y:S01]  /*125d0*/  STL [R1+0x6f0], R3 ;  /* 0x0006f00301007387 */ /* 0x0001e20000100800 */
[----:B--2---:R-:W-:-:S03]  /*125e0*/  MOV R0, 0xff800000 ;  /* 0xff80000000007802 */ /* 0x004fc60000000f00 */
[----:B------:R1:W-:Y:S04]  /*125f0*/  STL [R1+0x6fc], R2 ;  /* 0x0006fc0201007387 */ /* 0x0003e80000100800 */
[----:B------:R-:W-:Y:S01]  /*12600*/  STL [R1+0x400], RZ ;  /* 0x000400ff01007387 */ /* 0x000fe20000100800 */
[----:B0-----:R-:W-:-:S03]  /*12610*/  MOV R3, UR9 ;  /* 0x0000000900037c02 */ /* 0x001fc60008000f00 */
[----:B------:R-:W-:Y:S01]  /*12620*/  STL [R1+0x700], R0 ;  /* 0x0007000001007387 */ /* 0x000fe20000100800 */
[----:B-1----:R-:W-:Y:S01]  /*12630*/  MOV R2, UR8 ;  /* 0x0000000800027c02 */ /* 0x002fe20008000f00 */
[----:B------:R-:W-:Y:S02]  /*12640*/  UIADD3.64 UR8, UR4, 0x200, URZ ;  /* 0x0000020004087897 */ /* 0x000fe4000fffe03f */
[----:B------:R-:W-:Y:S04]  /*12650*/  STL [R1+0x404], RZ ;  /* 0x000404ff01007387 */ /* 0x000fe80000100800 */
        /* <DEDUP_REMOVED lines=254> */
[----:B------:R-:W-:Y:S04]  /*13640*/  STL [R1], RZ ;  /* 0x000000ff01007387 */ /* 0x000fe80000100800 */
        /* <DEDUP_REMOVED lines=127> */
[----:B------:R0:W-:Y:S02]  /*13e40*/  STL.64 [R1+0xd08], R2 ;  /* 0x000d080201007387 */ /* 0x0001e40000100a00 */
[----:B0-----:R-:W-:Y:S01]  /*13e50*/  MOV R2, UR12 ;  /* 0x0000000c00027c02 */ /* 0x001fe20008000f00 */
[----:B------:R-:W-:Y:S01]  /*13e60*/  IMAD.U32 R3, RZ, RZ, UR13 ;  /* 0x0000000dff037e24 */ /* 0x000fe2000f8e00ff */
[----:B------:R-:W-:-:S04]  /*13e70*/  UIADD3.64 UR12, UR4, 0x280, URZ ;  /* 0x00000280040c7897 */ /* 0x000fc8000fffe03f */
[----:B------:R0:W-:Y:S02]  /*13e80*/  STL.64 [R1+0xd00], R2 ;  /* 0x000d000201007387 */ /* 0x0001e40000100a00 */
[----:B0-----:R-:W-:Y:S02]  /*13e90*/  MOV R2, UR8 ;  /* 0x0000000800027c02 */ /* 0x001fe40008000f00 */
[----:B------:R-:W-:Y:S01]  /*13ea0*/  MOV R3, UR9 ;  /* 0x0000000900037c02 */ /* 0x000fe20008000f00 */
[----:B------:R-:W-:-:S04]  /*13eb0*/  UIADD3.64 UR8, UR4, 0x300, URZ ;  /* 0x0000030004087897 */ /* 0x000fc8000fffe03f */
        /* <DEDUP_REMOVED lines=9> */
[----:B0-----:R-:W-:Y:S01]  /*13f50*/  IMAD.U32 R2, RZ, RZ, UR12 ;  /* 0x0000000cff027e24 */ /* 0x001fe2000f8e00ff */
[----:B------:R-:W-:Y:S01]  /*13f60*/  MOV R3, UR13 ;  /* 0x0000000d00037c02 */ /* 0x000fe20008000f00 */
[----:B------:R-:W-:-:S04]  /*13f70*/  UIADD3.64 UR12, UR4, 0x480, URZ ;  /* 0x00000480040c7897 */ /* 0x000fc8000fffe03f */
[----:B------:R0:W-:Y:S02]  /*13f80*/  STL.64 [R1+0xce0], R2 ;  /* 0x000ce00201007387 */ /* 0x0001e40000100a00 */
[----:B0-----:R-:W-:Y:S02]  /*13f90*/  MOV R2, UR8 ;  /* 0x0000000800027c02 */ /* 0x001fe40008000f00 */
[----:B------:R-:W-:Y:S01]  /*13fa0*/  MOV R3, UR9 ;  /* 0x0000000900037c02 */ /* 0x000fe20008000f00 */
        /* <DEDUP_REMOVED lines=26> */
[----:B0-----:R-:W-:Y:S01]  /*14150*/  MOV R2, UR12 ;  /* 0x0000000c00027c02 */ /* 0x001fe20008000f00 */
[----:B------:R-:W-:Y:S01]  /*14160*/  UMOV UR12, UR50 ;  /* 0x00000032000c7c82 */ /* 0x000fe20008000000 */
[----:B------:R-:W-:Y:S01]  /*14170*/  MOV R3, UR13 ;  /* 0x0000000d00037c02 */ /* 0x000fe20008000f00 */
[----:B------:R-:W-:Y:S01]  /*14180*/  UMOV UR13, 0x80000020 ;  /* 0x80000020000d7882 */ /* 0x000fe20000000000 */
[----:B------:R-:W-:Y:S01]  /*14190*/  MOV R106, UR12 ;  /* 0x0000000c006a7c02 */ /* 0x000fe20008000f00 */
[----:B------:R-:W-:Y:S01]  /*141a0*/  IMAD.U32 R107, RZ, RZ, UR13 ;  /* 0x0000000dff6b7e24 */ /* 0x000fe2000f8e00ff */
[----:B------:R-:W-:Y:S01]  /*141b0*/  UIADD3.64 UR12, UR4, 0x1200, URZ ;  /* 0x00001200040c7897 */ /* 0x000fe2000fffe03f */
        /* <DEDUP_REMOVED lines=8> */
[----:B------:R0:W-:Y:S04]  /*14240*/  STL.64 [R1+0xc90], R2 ;  /* 0x000c900201007387 */ /* 0x0001e80000100a00 */
[----:B------:R1:W-:Y:S01]  /*14250*/  STL.64 [R1+0xb80], R106 ;  /* 0x000b806a01007387 */ /* 0x0003e20000100a00 */
[----:B0-----:R-:W-:Y:S02]  /*14260*/  MOV R2, UR8 ;  /* 0x0000000800027c02 */ /* 0x001fe40008000f00 */
[----:B------:R-:W-:Y:S01]  /*14270*/  MOV R3, UR9 ;  /* 0x0000000900037c02 */ /* 0x000fe20008000f00 */
[----:B------:R-:W-:Y:S01]  /*14280*/  UIADD3.64 UR8, UR4, 0x1280, URZ ;  /* 0x0000128004087897 */ /* 0x000fe2000fffe03f */
[----:B-1----:R-:W-:Y:S02]  /*14290*/  MOV R106, UR14 ;  /* 0x0000000e006a7c02 */ /* 0x002fe40008000f00 */
[----:B------:R-:W-:Y:S01]  /*142a0*/  MOV R107, UR15 ;  /* 0x0000000f006b7c02 */ /* 0x000fe20008000f00 */
[----:B------:R0:W-:Y:S01]  /*142b0*/  STL.64 [R1+0xc88], R2 ;  /* 0x000c880201007387 */ /* 0x0001e20000100a00 */
[----:B------:R-:W-:-:S03]  /*142c0*/  UIADD3.64 UR14, UR4, 0x800, URZ ;  /* 0x00000800040e7897 */ /* 0x000fc6000fffe03f */
[----:B------:R1:W-:Y:S01]  /*142d0*/  STL.64 [R1+0xc80], R106 ;  /* 0x000c806a01007387 */ /* 0x0003e20000100a00 */
[----:B0-----:R-:W-:Y:S01]  /*142e0*/  IMAD.U32 R2, RZ, RZ, UR12 ;  /* 0x0000000cff027e24 */ /* 0x001fe2000f8e00ff */
[----:B------:R-:W-:Y:S01]  /*142f0*/  MOV R3, UR13 ;  /* 0x0000000d00037c02 */ /* 0x000fe20008000f00 */
[----:B------:R-:W-:Y:S01]  /*14300*/  UIADD3.64 UR12, UR4, 0x1300, URZ ;  /* 0x00001300040c7897 */ /* 0x000fe2000fffe03f */
[----:B-1----:R-:W-:-:S03]  /*14310*/  CS2R R106, SRZ ;  /* 0x00000000006a7805 */ /* 0x002fc6000001ff00 */
        /* <DEDUP_REMOVED lines=17> */
[----:B-1----:R-:W-:Y:S02]  /*14430*/  MOV R152, UR14 ;  /* 0x0000000e00987c02 */ /* 0x002fe40008000f00 */
[----:B------:R-:W-:Y:S01]  /*14440*/  MOV R153, UR15 ;  /* 0x0000000f00997c02 */ /* 0x000fe20008000f00 */
[----:B------:R0:W-:Y:S01]  /*14450*/  STL.64 [R1+0xc58], R2 ;  /* 0x000c580201007387 */ /* 0x0001e20000100a00 */
[----:B------:R-:W-:-:S03]  /*14460*/  UIADD3.64 UR14, UR4, 0xb00, URZ ;  /* 0x00000b00040e7897 */ /* 0x000fc6000fffe03f */
[----:B------:R1:W-:Y:S01]  /*14470*/  STL.64 [R1+0xc50], R152 ;  /* 0x000c509801007387 */ /* 0x0003e20000100a00 */
[----:B0-----:R-:W-:Y:S01]  /*14480*/  MOV R2, UR10 ;  /* 0x0000000a00027c02 */ /* 0x001fe20008000f00 */
[----:B------:R-:W-:Y:S01]  /*14490*/  IMAD.U32 R3, RZ, RZ, UR11 ;  /* 0x0000000bff037e24 */ /* 0x000fe2000f8e00ff */
[----:B------:R-:W-:Y:S01]  /*144a0*/  UIADD3.64 UR10, UR4, 0xb80, URZ ;  /* 0x00000b80040a7897 */ /* 0x000fe2000fffe03f */
[----:B-1----:R-:W-:Y:S02]  /*144b0*/  MOV R152, UR18 ;  /* 0x0000001200987c02 */ /* 0x002fe40008000f00 */
[----:B------:R-:W-:Y:S01]  /*144c0*/  MOV R153, UR19 ;  /* 0x0000001300997c02 */ /* 0x000fe20008000f00 */
[----:B------:R0:W-:Y:S01]  /*144d0*/  STL.64 [R1+0xc48], R2 ;  /* 0x000c480201007387 */ /* 0x0001e20000100a00 */
[----:B------:R-:W-:-:S03]  /*144e0*/  UIADD3.64 UR18, UR4, 0xc00, URZ ;  /* 0x00000c0004127897 */ /* 0x000fc6000fffe03f */
[----:B------:R1:W-:Y:S01]  /*144f0*/  STL.64 [R1+0xc40], R152 ;  /* 0x000c409801007387 */ /* 0x0003e20000100a00 */
[----:B0-----:R-:W-:Y:S02]  /*14500*/  MOV R2, UR14 ;  /* 0x0000000e00027c02 */ /* 0x001fe40008000f00 */
[----:B------:R-:W-:Y:S01]  /*14510*/  MOV R3, UR15 ;  /* 0x0000000f00037c02 */ /* 0x000fe20008000f00 */
[----:B------:R-:W-:Y:S01]  /*14520*/  UIADD3.64 UR14, UR4, 0xc80, URZ ;  /* 0x00000c80040e7897 */ /* 0x000fe2000fffe03f */
[----:B-1----:R-:W-:Y:S01]  /*14530*/  IMAD.U32 R152, RZ, RZ, UR10 ;  /* 0x0000000aff987e24 */ /* 0x002fe2000f8e00ff */
[----:B------:R-:W-:Y:S01]  /*14540*/  MOV R153, UR11 ;  /* 0x0000000b00997c02 */ /* 0x000fe20008000f00 */
[----:B------:R-:W-:Y:S01]  /*14550*/  UIADD3.64 UR10, UR4, 0xd00, URZ ;  /* 0x00000d00040a7897 */ /* 0x000fe2000fffe03f */
[----:B------:R0:W-:Y:S04]  /*14560*/  STL.64 [R1+0xc38], R2 ;  /* 0x000c380201007387 */ /* 0x0001e80000100a00 */
[----:B------:R1:W-:Y:S01]  /*14570*/  STL.64 [R1+0xc30], R152 ;  /* 0x000c309801007387 */ /* 0x0003e20000100a00 */
[----:B0-----:R-:W-:-:S02]  /*14580*/  MOV R2, UR18 ;  /* 0x0000001200027c02 */ /* 0x001fc40008000f00 */
[----:B------:R-:W-:Y:S01]  /*14590*/  MOV R3, UR19 ;  /* 0x0000001300037c02 */ /* 0x000fe20008000f00 */
[----:B------:R-:W-:Y:S01]  /*145a0*/  UIADD3.64 UR18, UR4, 0xd80, URZ ;  /* 0x00000d8004127897 */ /* 0x000fe2000fffe03f */
[----:B-1----:R-:W-:Y:S01]  /*145b0*/  MOV R152, UR14 ;  /* 0x0000000e00987c02 */ /* 0x002fe20008000f00 */
[----:B------:R-:W-:Y:S01]  /*145c0*/  IMAD.U32 R153, RZ, RZ, UR15 ;  /* 0x0000000fff997e24 */ /* 0x000fe2000f8e00ff */
[----:B------:R-:W-:Y:S01]  /*145d0*/  UIADD3.64 UR14, UR4, 0xe00, URZ ;  /* 0x00000e00040e7897 */ /* 0x000fe2000fffe03f */
[----:B------:R0:W-:Y:S04]  /*145e0*/  STL.64 [R1+0xc28], R2 ;  /* 0x000c280201007387 */ /* 0x0001e80000100a00 */
[----:B------:R1:W-:Y:S01]  /*145f0*/  STL.64 [R1+0xc20], R152 ;  /* 0x000c209801007387 */ /* 0x0003e20000100a00 */
[----:B0-----:R-:W-:-:S02]  /*14600*/  MOV R2, UR10 ;  /* 0x0000000a00027c02 */ /* 0x001fc40008000f00 */
        /* <DEDUP_REMOVED lines=69> */
[----:B------:R0:W-:Y:S01]  /*14a60*/  STL.64 [R1+0xb98], R2 ;  /* 0x000b980201007387 */ /* 0x0001e20000100a00 */
[----:B------:R-:W-:Y:S02]  /*14a70*/  UIADD3.64 UR14, UR6, 0x100, URZ ;  /* 0x00000100060e7897 */ /* 0x000fe4000fffe03f */
[----:B------:R-:W-:Y:S01]  /*14a80*/  UIADD3.64 UR18, UR6, 0x102, URZ ;  /* 0x0000010206127897 */ /* 0x000fe2000fffe03f */
[----:B------:R1:W-:Y:S01]  /*14a90*/  STL.64 [R1+0xb90], R152 ;  /* 0x000b909801007387 */ /* 0x0003e20000100a00 */
[----:B------:R-:W-:-:S02]  /*14aa0*/  UIADD3.64 UR14, UR6, 0x1fe, URZ ;  /* 0x000001fe060e7897 */ /* 0x000fc4000fffe03f */
[----:B------:R-:W-:Y:S02]  /*14ab0*/  UIADD3.64 UR18, UR6, 0x200, URZ ;  /* 0x0000020006127897 */ /* 0x000fe4000fffe03f */
[----:B------:R-:W-:Y:S02]  /*14ac0*/  UIADD3.64 UR14, UR6, 0x204, URZ ;  /* 0x00000204060e7897 */ /* 0x000fe4000fffe03f */
[----:B------:R-:W-:Y:S01]  /*14ad0*/  UIADD3.64 UR18, UR6, 0x2fe, URZ ;  /* 0x000002fe06127897 */ /* 0x000fe2000fffe03f */
[----:B0-----:R-:W-:Y:S01]  /*14ae0*/  MOV R2, UR10 ;  /* 0x0000000a00027c02 */ /* 0x001fe20008000f00 */
[----:B------:R-:W-:Y:S01]  /*14af0*/  UIADD3.64 UR14, UR6, 0x302, URZ ;  /* 0x00000302060e7897 */ /* 0x000fe2000fffe03f */
[----:B------:R-:W-:Y:S01]  /*14b00*/  MOV R3, UR11 ;  /* 0x0000000b00037c02 */ /* 0x000fe20008000f00 */
[----:B------:R-:W-:Y:S01]  /*14b10*/  UIADD3.64 UR10, UR6, 0xfe, URZ ;  /* 0x000000fe060a7897 */ /* 0x000fe2000fffe03f */
[----:B-1----:R-:W-:Y:S01]  /*14b20*/  MOV R152, UR48 ;  /* 0x0000003000987c02 */ /* 0x002fe20008000f00 */
[----:B------:R-:W-:Y:S01]  /*14b30*/  IMAD.U32 R153, RZ, RZ, UR49 ;  /* 0x00000031ff997e24 */ /* 0x000fe2000f8e00ff */
[----:B------:R-:W-:Y:S01]  /*14b40*/  UIADD3.64 UR10, UR6, 0x104, URZ ;  /* 0x00000104060a7897 */ /* 0x000fe2000fffe03f */
[----:B------:R0:W-:Y:S01]  /*14b50*/  STL.64 [R1+0xb88], R2 ;  /* 0x000b880201007387 */ /* 0x0001e20000100a00 */
[----:B------:R-:W-:-:S02]  /*14b60*/  UIADD3.64 UR10, UR6, 0x202, URZ ;  /* 0x00000202060a7897 */ /* 0x000fc4000fffe03f */
[----:B------:R-:W-:Y:S02]  /*14b70*/  UIADD3.64 UR10, UR6, 0x300, URZ ;  /* 0x00000300060a7897 */ /* 0x000fe4000fffe03f */
[----:B------:R-:W-:Y:S02]  /*14b80*/  UIADD3.64 UR18, UR6, 0x304, URZ ;  /* 0x0000030406127897 */ /* 0x000fe4000fffe03f */
[----:B------:R-:W-:Y:S02]  /*14b90*/  UIADD3.64 UR10, UR6, 0x3fe, URZ ;  /* 0x000003fe060a7897 */ /* 0x000fe4000fffe03f */
[----:B------:R-:W-:Y:S02]  /*14ba0*/  UIADD3.64 UR14, UR6, 0x400, URZ ;  /* 0x00000400060e7897 */ /* 0x000fe4000fffe03f */
[----:B------:R-:W-:Y:S01]  /*14bb0*/  UIADD3.64 UR18, UR6, 0x402, URZ ;  /* 0x0000040206127897 */ /* 0x000fe2000fffe03f */
[----:B0-----:R-:W-:Y:S01]  /*14bc0*/  MOV R2, UR54 ;  /* 0x0000003600027c02 */ /* 0x001fe20008000f00 */
[----:B------:R-:W-:Y:S01]  /*14bd0*/  UIADD3.64 UR10, UR6, 0x404, URZ ;  /* 0x00000404060a7897 */ /* 0x000fe2000fffe03f */
[----:B------:R-:W-:Y:S01]  /*14be0*/  MOV R3, UR55 ;  /* 0x0000003700037c02 */ /* 0x000fe20008000f00 */
[----:B------:R-:W-:-:S02]  /*14bf0*/  UIADD3.64 UR14, UR6, 0x4fe, URZ ;  /* 0x000004fe060e7897 */ /* 0x000fc4000fffe03f */
[----:B------:R-:W-:Y:S02]  /*14c00*/  UIADD3.64 UR18, UR6, 0x500, URZ ;  /* 0x0000050006127897 */ /* 0x000fe4000fffe03f */
[----:B------:R0:W-:Y:S01]  /*14c10*/  STL.64 [R1+0xb78], R2 ;  /* 0x000b780201007387 */ /* 0x0001e20000100a00 */
[----:B------:R-:W-:Y:S02]  /*14c20*/  UIADD3.64 UR10, UR6, 0x502, URZ ;  /* 0x00000502060a7897 */ /* 0x000fe4000fffe03f */
[----:B------:R-:W-:Y:S01]  /*14c30*/  UIADD3.64 UR14, UR6, 0x504, URZ ;  /* 0x00000504060e7897 */ /* 0x000fe2000fffe03f */
[----:B------:R0:W-:Y:S01]  /*14c40*/  STL.64 [R1+0xb70], R152 ;  /* 0x000b709801007387 */ /* 0x0001e20000100a00 */
[----:B------:R-:W-:-:S12]  /*14c50*/  UIADD3.64 UR18, UR6, 0x5fe, URZ ;  /* 0x000005fe06127897 */ /* 0x000fd8000fffe03f */
.L_x_1:
[----:B0-----:R-:W2:Y:S04]  /*14c60*/  LDL.64 R2, [R1+0xcc8] ;  /* 0x000cc80001027983 */ /* 0x001ea80000100a00 */
[----:B------:R-:W3:Y:S04]  /*14c70*/  LDL.64 R158, [R1+0xce8] ;  /* 0x000ce800019e7983 */ /* 0x000ee80000100a00 */
[----:B------:R-:W4:Y:S04]  /*14c80*/  LDL.64 R156, [R1+0xce0] ;  /* 0x000ce000019c7983 */ /* 0x000f280000100a00 */
[----:B------:R-:W3:Y:S04]  /*14c90*/  LDL.64 R154, [R1+0xcd8] ;  /* 0x000cd800019a7983 */ /* 0x000ee80000100a00 */
[----:B------:R-:W4:Y:S04]  /*14ca0*/  LDL.64 R152, [R1+0xcd0] ;  /* 0x000cd00001987983 */ /* 0x000f280000100a00 */
[----:B------:R-:W-:Y:S04]  /*14cb0*/  STL.64 [R1+0xfd0], R150 ;  /* 0x000fd09601007387 */ /* 0x000fe80000100a00 */
        /* <DEDUP_REMOVED lines=57> */
[----:B------:R0:W-:Y:S04]  /*15050*/  STL.64 [R1+0xe00], R34 ;  /* 0x000e002201007387 */ /* 0x0001e80000100a00 */
[----:B------:R-:W-:Y:S04]  /*15060*/  STL.64 [R1+0xdf8], R32 ;  /* 0x000df82001007387 */ /* 0x000fe80000100a00 */
[----:B------:R-:W-:Y:S04]  /*15070*/  STL.64 [R1+0xdf0], R30 ;  /* 0x000df01e01007387 */ /* 0x000fe80000100a00 */
[----:B------:R1:W-:Y:S04]  /*15080*/  STL.64 [R1+0xde8], R28 ;  /* 0x000de81c01007387 */ /* 0x0003e80000100a00 */
[----:B------:R1:W-:Y:S04]  /*15090*/  STL.64 [R1+0xde0], R26 ;  /* 0x000de01a01007387 */ /* 0x0003e80000100a00 */
[----:B------:R1:W-:Y:S04]  /*150a0*/  STL.64 [R1+0xdd8], R24 ;  /* 0x000dd81801007387 */ /* 0x0003e80000100a00 */
[----:B0-----:R-:W3:Y:S04]  /*150b0*/  LDL.64 R34, [R1+0xcc0] ;  /* 0x000cc00001227983 */ /* 0x001ee80000100a00 */
[----:B-1----:R-:W3:Y:S01]  /*150c0*/  LDL.64 R28, [R1+0xd00] ;  /* 0x000d0000011c7983 */ /* 0x002ee20000100a00 */
[----:B------:R-:W-:-:S03]  /*150d0*/  MOV R51, UR25 ;  /* 0x0000001900337c02 */ /* 0x000fc60008000f00 */
[----:B------:R-:W3:Y:S01]  /*150e0*/  LDL.64 R26, [R1+0xcb0] ;  /* 0x000cb000011a7983 */ /* 0x000ee20000100a00 */
[----:B------:R-:W-:-:S03]  /*150f0*/  MOV R50, UR24 ;  /* 0x0000001800327c02 */ /* 0x000fc60008000f00 */
[----:B------:R-:W3:Y:S04]  /*15100*/  LDL.64 R24, [R1+0xcb8] ;  /* 0x000cb80001187983 */ /* 0x000ee80000100a00 */
[----:B------:R-:W3:Y:S04]  /*15110*/  LDL.64 R32, [R1+0xcf0] ;  /* 0x000cf00001207983 */ /* 0x000ee80000100a00 */
[----:B------:R-:W3:Y:S01]  /*15120*/  LDL.64 R30, [R1+0xcf8] ;  /* 0x000cf800011e7983 */ /* 0x000ee20000100a00 */
[----:B--2---:R-:W-:Y:S02]  /*15130*/  R2UR UR24, R2 ;  /* 0x00000000021872ca */ /* 0x004fe400000e0000 */
[----:B------:R-:W-:-:S02]  /*15140*/  R2UR UR25, R3 ;  /* 0x00000000031972ca */ /* 0x000fc400000e0000 */
[----:B------:R-:W2:Y:S01]  /*15150*/  LDL.64 R2, [R1+0xd08] ;  /* 0x000d080001027983 */ /* 0x000ea20000100a00 */
[----:B------:R-:W-:Y:S02]  /*15160*/  MOV R47, UR29 ;  /* 0x0000001d002f7c02 */ /* 0x000fe40008000f00 */
[----:B------:R-:W-:Y:S02]  /*15170*/  MOV R46, UR28 ;  /* 0x0000001c002e7c02 */ /* 0x000fe40008000f00 */
[----:B------:R-:W-:Y:S02]  /*15180*/  MOV R55, UR21 ;  /* 0x0000001500377c02 */ /* 0x000fe40008000f00 */
[----:B------:R-:W-:Y:S02]  /*15190*/  MOV R54, UR20 ;  /* 0x0000001400367c02 */ /* 0x000fe40008000f00 */
[----:B------:R-:W-:Y:S02]  /*151a0*/  MOV R63, UR13 ;  /* 0x0000000d003f7c02 */ /* 0x000fe40008000f00 */
[----:B------:R-:W-:-:S02]  /*151b0*/  MOV R62, UR12 ;  /* 0x0000000c003e7c02 */ /* 0x000fc40008000f00 */
[----:B----4-:R-:W-:Y:S02]  /*151c0*/  R2UR UR20, R152 ;  /* 0x00000000981472ca */ /* 0x010fe400000e0000 */
[----:B------:R-:W-:Y:S01]  /*151d0*/  R2UR UR21, R153 ;  /* 0x00000000991572ca */ /* 0x000fe200000e0000 */
[----:B-----5:R-:W-:Y:S01]  /*151e0*/  IMAD.WIDE R152, R7, 0x2, R10 ;  /* 0x0000000207987825 */ /* 0x020fe200078e020a */
[----:B------:R-:W-:Y:S02]  /*151f0*/  R2UR UR12, R156 ;  /* 0x000000009c0c72ca */ /* 0x000fe400000e0000 */
[----:B------:R-:W-:Y:S01]  /*15200*/  R2UR UR13, R157 ;  /* 0x000000009d0d72ca */ /* 0x000fe200000e0000 */
[----:B------:R-:W-:Y:S01]  /*15210*/  IMAD.WIDE R156, R7, 0x2, R16 ;  /* 0x00000002079c7825 */ /* 0x000fe200078e0210 */
[----:B------:R-:W-:Y:S02]  /*15220*/  MOV R59, UR17 ;  /* 0x00000011003b7c02 */ /* 0x000fe40008000f00 */
[----:B------:R-:W-:-:S02]  /*15230*/  MOV R58, UR16 ;  /* 0x00000010003a7c02 */ /* 0x000fc40008000f00 */
[----:B---3--:R-:W-:Y:S02]  /*15240*/  R2UR UR16, R154 ;  /* 0x000000009a1072ca */ /* 0x008fe400000e0000 */
[----:B------:R-:W-:Y:S01]  /*15250*/  R2UR UR17, R155 ;  /* 0x000000009b1172ca */ /* 0x000fe200000e0000 */
[C---:B------:R-:W-:Y:S01]  /*15260*/  IMAD.WIDE R154, R7.reuse, 0x2, R8 ;  /* 0x00000002079a7825 */ /* 0x040fe200078e0208 */
[----:B------:R-:W-:-:S03]  /*15270*/  SHF.L.U32 R160, R7, 0x1, RZ ;  /* 0x0000000107a07819 */ /* 0x000fc600000006ff */
[----:B------:R-:W-:Y:S01]  /*15280*/  IMAD.WIDE R152, R6, 0x2, R152 ;  /* 0x0000000206987825 */ /* 0x000fe200078e0298 */
[----:B------:R-:W-:-:S03]  /*15290*/  MOV R150, UR9 ;  /* 0x0000000900967c02 */ /* 0x000fc60008000f00 */
[----:B------:R-:W-:Y:S01]  /*152a0*/  IMAD R162, R7, 0x1a, RZ ;  /* 0x0000001a07a27824 */ /* 0x000fe200078e02ff */
[----:B------:R-:W-:Y:S01]  /*152b0*/  MOV R151, UR8 ;  /* 0x0000000800977c02 */ /* 0x000fe20008000f00 */
[----:B------:R-:W-:Y:S01]  /*152c0*/  IMAD.WIDE R156, R6, 0x2, R156 ;  /* 0x00000002069c7825 */ /* 0x000fe200078e029c */
[----:B------:R-:W-:Y:S01]  /*152d0*/  R2UR UR8, R158 ;  /* 0x000000009e0872ca */ /* 0x000fe200000e0000 */
[----:B------:R0:W3:Y:S01]  /*152e0*/  LDG.E.U16 R93, desc[UR60][R152.64] ;  /* 0x0000003c985d7981 */ /* 0x0000e2000c1e1500 */
[----:B------:R-:W-:Y:S01]  /*152f0*/  R2UR UR9, R159 ;  /* 0x000000009f0972ca */ /* 0x000fe200000e0000 */
[----:B------:R-:W-:Y:S02]  /*15300*/  IMAD.WIDE R154, R6, 0x2, R154 ;  /* 0x00000002069a7825 */ /* 0x000fe400078e029a */
[----:B------:R1:W4:Y:S02]  /*15310*/  LDG.E.U16 R91, desc[UR60][R156.64] ;  /* 0x0000003c9c5b7981 */ /* 0x000324000c1e1500 */
[----:B------:R-:W-:-:S02]  /*15320*/  IMAD.WIDE R158, R162, 0x2, R12 ;  /* 0x00000002a29e7825 */ /* 0x000fc400078e020c */
[----:B------:R1:W3:Y:S02]  /*15330*/  LDG.E.U16 R94, desc[UR60][R154.64] ;  /* 0x0000003c9a5e7981 */ /* 0x0002e4000c1e1500 */
[----:B0-----:R-:W-:-:S04]  /*15340*/  IMAD.WIDE R152, R160, 0x2, R8 ;  /* 0x00000002a0987825 */ /* 0x001fc800078e0208 */
[----:B-1----:R-:W-:-:S04]  /*15350*/  IMAD.WIDE R156, R160, 0x2, R12 ;  /* 0x00000002a09c7825 */ /* 0x002fc800078e020c */
[----:B------:R-:W-:-:S04]  /*15360*/  IMAD.WIDE R154, R6, 0x2, R158 ;  /* 0x00000002069a7825 */ /* 0x000fc800078e029e */
[----:B------:R-:W-:Y:S01]  /*15370*/  IMAD.WIDE R158, R6, 0x2, R152 ;  /* 0x00000002069e7825 */ /* 0x000fe200078e0298 */
[----:B------:R-:W4:Y:S03]  /*15380*/  LDG.E.U16 R86, desc[UR60][R154.64] ;  /* 0x0000003c9a567981 */ /* 0x000f26000c1e1500 */
[C---:B------:R-:W-:Y:S01]  /*15390*/  IMAD R4, R7.reuse, 0x3, RZ ;  /* 0x0000000307047824 */ /* 0x040fe200078e02ff */
[----:B------:R-:W-:Y:S01]  /*153a0*/  SHF.L.U32 R0, R7, 0x2, RZ ;  /* 0x0000000207007819 */ /* 0x000fe200000006ff */
[----:B------:R0:W4:Y:S04]  /*153b0*/  LDG.E.U16 R90, desc[UR60][R158.64] ;  /* 0x0000003c9e5a7981 */ /* 0x000128000c1e1500 */
[----:B0-----:R-:W-:Y:S01]  /*153c0*/  IMAD.WIDE R158, R0, 0x2, R8 ;  /* 0x00000002009e7825 */ /* 0x001fe200078e0208 */
[----:B------:R-:W-:-:S02]  /*153d0*/  MOV R42, UR32 ;  /* 0x00000020002a7c02 */ /* 0x000fc40008000f00 */
[----:B------:R-:W-:Y:S02]  /*153e0*/  MOV R39, UR37 ;  /* 0x0000002500277c02 */ /* 0x000fe40008000f00 */
[----:B------:R-:W-:Y:S02]  /*153f0*/  R2UR UR28, R34 ;  /* 0x00000000221c72ca */ /* 0x000fe400000e0000 */
[----:B------:R-:W-:Y:S02]  /*15400*/  R2UR UR29, R35 ;  /* 0x00000000231d72ca */ /* 0x000fe400000e0000 */
[----:B------:R-:W-:Y:S02]  /*15410*/  MOV R35, UR41 ;  /* 0x0000002900237c02 */ /* 0x000fe40008000f00 */
[----:B------:R-:W-:Y:S02]  /*15420*/  MOV R34, UR40 ;  /* 0x0000002800227c02 */ /* 0x000fe40008000f00 */
[----:B------:R-:W-:-:S02]  /*15430*/  R2UR UR40, R28 ;  /* 0x000000001c2872ca */ /* 0x000fc400000e0000 */
[----:B------:R-:W-:Y:S02]  /*15440*/  R2UR UR41, R29 ;  /* 0x000000001d2972ca */ /* 0x000fe400000e0000 */
[----:B------:R-:W-:Y:S02]  /*15450*/  MOV R29, UR45 ;  /* 0x0000002d001d7c02 */ /* 0x000fe40008000f00 */
[----:B------:R-:W-:Y:S02]  /*15460*/  MOV R28, UR44 ;  /* 0x0000002c001c7c02 */ /* 0x000fe40008000f00 */
[----:B------:R-:W-:Y:S02]  /*15470*/  R2UR UR44, R26 ;  /* 0x000000001a2c72ca */ /* 0x000fe400000e0000 */
[----:B------:R-:W-:Y:S02]  /*15480*/  R2UR UR45, R27 ;  /* 0x000000001b2d72ca */ /* 0x000fe400000e0000 */
[----:B------:R-:W-:-:S02]  /*15490*/  MOV R27, UR53 ;  /* 0x00000035001b7c02 */ /* 0x000fc40008000f00 */
[----:B------:R-:W-:Y:S02]  /*154a0*/  MOV R26, UR52 ;  /* 0x00000034001a7c02 */ /* 0x000fe40008000f00 */
[----:B------:R-:W-:Y:S02]  /*154b0*/  R2UR UR52, R24 ;  /* 0x00000000183472ca */ /* 0x000fe400000e0000 */
[----:B------:R-:W-:Y:S02]  /*154c0*/  R2UR UR53, R25 ;  /* 0x00000000193572ca */ /* 0x000fe400000e0000 */
[----:B------:R-:W-:Y:S02]  /*154d0*/  MOV R25, UR57 ;  /* 0x0000003900197c02 */ /* 0x000fe40008000f00 */
[----:B------:R-:W-:Y:S02]  /*154e0*/  MOV R24, UR56 ;  /* 0x0000003800187c02 */ /* 0x000fe40008000f00 */
[----:B--2---:R-:W-:-:S02]  /*154f0*/  R2UR UR56, R2 ;  /* 0x00000000023872ca */ /* 0x004fc400000e0000 */
[----:B------:R-:W-:Y:S01]  /*15500*/  R2UR UR57, R3 ;  /* 0x00000000033972ca */ /* 0x000fe200000e0000 */
[----:B------:R-:W-:-:S04]  /*15510*/  IMAD.WIDE R2, R7, 0x2, R12 ;  /* 0x0000000207027825 */ /* 0x000fc800078e020c */
[----:B------:R-:W-:-:S05]  /*15520*/  IMAD.WIDE R2, R6, 0x2, R2 ;  /* 0x0000000206027825 */ /* 0x000fca00078e0202 */
[----:B------:R0:W2:Y:S02]  /*15530*/  LDG.E.U16 R92, desc[UR60][R2.64] ;  /* 0x0000003c025c7981 */ /* 0x0000a4000c1e1500 */
[----:B0-----:R-:W-:-:S04]  /*15540*/  IMAD.WIDE R2, R160, 0x2, R10 ;  /* 0x00000002a0027825 */ /* 0x001fc800078e020a */
[----:B------:R-:W-:-:S04]  /*15550*/  IMAD.WIDE R160, R160, 0x2, R16 ;  /* 0x00000002a0a07825 */ /* 0x000fc800078e0210 */
[----:B------:R-:W-:-:S04]  /*15560*/  IMAD.WIDE R152, R6, 0x2, R2 ;  /* 0x0000000206987825 */ /* 0x000fc800078e0202 */
[C---:B------:R-:W-:Y:S01]  /*15570*/  IMAD.WIDE R2, R6.reuse, 0x2, R156 ;  /* 0x0000000206027825 */ /* 0x040fe200078e029c */
[----:B------:R-:W4:Y:S03]  /*15580*/  LDG.E.U16 R89, desc[UR60][R152.64] ;  /* 0x0000003c98597981 */ /* 0x000f26000c1e1500 */
[----:B------:R-:W-:Y:S01]  /*15590*/  IMAD.WIDE R154, R6, 0x2, R160 ;  /* 0x00000002069a7825 */ /* 0x000fe200078e02a0 */
[----:B------:R0:W4:Y:S03]  /*155a0*/  LDG.E.U16 R88, desc[UR60][R2.64] ;  /* 0x0000003c02587981 */ /* 0x000126000c1e1500 */
[C---:B------:R-:W-:Y:S01]  /*155b0*/  IMAD.WIDE R156, R4.reuse, 0x2, R8 ;  /* 0x00000002049c7825 */ /* 0x040fe200078e0208 */
[----:B------:R1:W4:Y:S03]  /*155c0*/  LDG.E.U16 R87, desc[UR60][R154.64] ;  /* 0x0000003c9a577981 */ /* 0x000326000c1e1500 */
[----:B0-----:R-:W-:-:S04]  /*155d0*/  IMAD.WIDE R2, R4, 0x2, R10 ;  /* 0x0000000204027825 */ /* 0x001fc800078e020a */
[----:B-1----:R-:W-:-:S04]  /*155e0*/  IMAD.WIDE R154, R6, 0x2, R156 ;  /* 0x00000002069a7825 */ /* 0x002fc800078e029c */
[C---:B------:R-:W-:Y:S01]  /*155f0*/  IMAD.WIDE R152, R4.reuse, 0x2, R12 ;  /* 0x0000000204987825 */ /* 0x040fe200078e020c */
[----:B------:R0:W4:Y:S03]  /*15600*/  LDG.E.U16 R85, desc[UR60][R154.64] ;  /* 0x0000003c9a557981 */ /* 0x000126000c1e1500 */
[----:B------:R-:W-:-:S04]  /*15610*/  IMAD.WIDE R156, R4, 0x2, R16 ;  /* 0x00000002049c7825 */ /* 0x000fc800078e0210 */
[----:B------:R-:W-:-:S04]  /*15620*/  IMAD.WIDE R2, R6, 0x2, R2 ;  /* 0x0000000206027825 */ /* 0x000fc800078e0202 */
[C---:B0-----:R-:W-:Y:S01]  /*15630*/  IMAD.WIDE R154, R6.reuse, 0x2, R152 ;  /* 0x00000002069a7825 */ /* 0x041fe200078e0298 */
[----:B------:R0:W4:Y:S03]  /*15640*/  LDG.E.U16 R84, desc[UR60][R2.64] ;  /* 0x0000003c02547981 */ /* 0x000126000c1e1500 */
[----:B------:R-:W-:Y:S01]  /*15650*/  IMAD.WIDE R152, R6, 0x2, R156 ;  /* 0x0000000206987825 */ /* 0x000fe200078e029c */
[----:B------:R1:W4:Y:S03]  /*15660*/  LDG.E.U16 R83, desc[UR60][R154.64] ;  /* 0x0000003c9a537981 */ /* 0x000326000c1e1500 */
[----:B------:R-:W-:Y:S01]  /*15670*/  IMAD.WIDE R156, R0, 0x2, R12 ;  /* 0x00000002009c7825 */ /* 0x000fe200078e020c */
[----:B------:R-:W4:Y:S03]  /*15680*/  LDG.E.U16 R82, desc[UR60][R152.64] ;  /* 0x0000003c98527981 */ /* 0x000f26000c1e1500 */
[----:B0-----:R-:W-:-:S04]  /*15690*/  IMAD.WIDE R2, R6, 0x2, R158 ;  /* 0x0000000206027825 */ /* 0x001fc800078e029e */
[----:B------:R-:W-:Y:S01]  /*156a0*/  IMAD.WIDE R160, R0, 0x2, R10 ;  /* 0x0000000200a07825 */ /* 0x000fe200078e020a */
[----:B------:R0:W4:Y:S03]  /*156b0*/  LDG.E.U16 R81, desc[UR60][R2.64] ;  /* 0x0000003c02517981 */ /* 0x000126000c1e1500 */
[----:B------:R-:W-:Y:S02]  /*156c0*/  IMAD R4, R7, 0x5, RZ ;  /* 0x0000000507047824 */ /* 0x000fe400078e02ff */
[----:B-1----:R-:W-:-:S04]  /*156d0*/  IMAD.WIDE R154, R6, 0x2, R160 ;  /* 0x00000002069a7825 */ /* 0x002fc800078e02a0 */
[----:B0-----:R-:W-:Y:S01]  /*156e0*/  IMAD.WIDE R2, R6, 0x2, R156 ;  /* 0x0000000206027825 */ /* 0x001fe200078e029c */
[----:B------:R0:W4:Y:S03]  /*156f0*/  LDG.E.U16 R80, desc[UR60][R154.64] ;  /* 0x0000003c9a507981 */ /* 0x000126000c1e1500 */
[----:B------:R-:W-:Y:S01]  /*15700*/  IMAD.WIDE R152, R0, 0x2, R16 ;  /* 0x0000000200987825 */ /* 0x000fe200078e0210 */
[----:B------:R1:W4:Y:S03]  /*15710*/  LDG.E.U16 R79, desc[UR60][R2.64] ;  /* 0x0000003c024f7981 */ /* 0x000326000c1e1500 */
[----:B------:R-:W-:-:S04]  /*15720*/  IMAD.WIDE R158, R4, 0x2, R10 ;  /* 0x00000002049e7825 */ /* 0x000fc800078e020a */
[----:B0-----:R-:W-:-:S04]  /*15730*/  IMAD.WIDE R154, R4, 0x2, R8 ;  /* 0x00000002049a7825 */ /* 0x001fc800078e0208 */
[----:B-1----:R-:W-:-:S04]  /*15740*/  IMAD.WIDE R2, R4, 0x2, R12 ;  /* 0x0000000204027825 */ /* 0x002fc800078e020c */
[----:B------:R-:W-:-:S04]  /*15750*/  IMAD.WIDE R156, R6, 0x2, R152 ;  /* 0x00000002069c7825 */ /* 0x000fc800078e0298 */
[----:B------:R-:W-:Y:S01]  /*15760*/  IMAD R0, R7, 0x6, RZ ;  /* 0x0000000607007824 */ /* 0x000fe200078e02ff */
[----:B------:R0:W4:Y:S01]  /*15770*/  LDG.E.U16 R78, desc[UR60][R156.64] ;  /* 0x0000003c9c4e7981 */ /* 0x000122000c1e1500 */
[----:B------:R-:W-:-:S04]  /*15780*/  IMAD.WIDE R2, R6, 0x2, R2 ;  /* 0x0000000206027825 */ /* 0x000fc800078e0202 */
[C---:B------:R-:W-:Y:S01]  /*15790*/  IMAD.WIDE R152, R6.reuse, 0x2, R158 ;  /* 0x0000000206987825 */ /* 0x040fe200078e029e */
[----:B------:R1:W4:Y:S03]  /*157a0*/  LDG.E.U16 R75, desc[UR60][R2.64] ;  /* 0x0000003c024b7981 */ /* 0x000326000c1e1500 */
[----:B------:R-:W-:Y:S01]  /*157b0*/  IMAD.WIDE R154, R6, 0x2, R154 ;  /* 0x00000002069a7825 */ /* 0x000fe200078e029a */
[----:B------:R-:W4:Y:S03]  /*157c0*/  LDG.E.U16 R76, desc[UR60][R152.64] ;  /* 0x0000003c984c7981 */ /* 0x000f26000c1e1500 */
[----:B------:R-:W-:Y:S01]  /*157d0*/  IMAD.WIDE R158, R4, 0x2, R16 ;  /* 0x00000002049e7825 */ /* 0x000fe200078e0210 */
[----:B------:R3:W4:Y:S03]  /*157e0*/  LDG.E.U16 R77, desc[UR60][R154.64] ;  /* 0x0000003c9a4d7981 */ /* 0x000726000c1e1500 */
[----:B0-----:R-:W-:-:S04]  /*157f0*/  IMAD.WIDE R156, R0, 0x2, R8 ;  /* 0x00000002009c7825 */ /* 0x001fc800078e0208 */
[----:B-1----:R-:W-:-:S04]  /*15800*/  IMAD.WIDE R2, R0, 0x2, R12 ;  /* 0x0000000200027825 */ /* 0x002fc800078e020c */
[----:B---3--:R-:W-:-:S04]  /*15810*/  IMAD.WIDE R154, R6, 0x2, R158 ;  /* 0x00000002069a7825 */ /* 0x008fc800078e029e */
[C---:B------:R-:W-:Y:S01]  /*15820*/  IMAD.WIDE R152, R0.reuse, 0x2, R10 ;  /* 0x0000000200987825 */ /* 0x040fe200078e020a */
[----:B------:R0:W3:Y:S03]  /*15830*/  LDG.E.U16 R74, desc[UR60][R154.64] ;  /* 0x0000003c9a4a7981 */ /* 0x0000e6000c1e1500 */
[----:B------:R-:W-:-:S04]  /*15840*/  IMAD.WIDE R158, R0, 0x2, R16 ;  /* 0x00000002009e7825 */ /* 0x000fc800078e0210 */
[----:B------:R-:W-:-:S04]  /*15850*/  IMAD.WIDE R156, R6, 0x2, R156 ;  /* 0x00000002069c7825 */ /* 0x000fc800078e029c */
[----:B------:R-:W-:Y:S01]  /*15860*/  IMAD R4, R7, 0x7, RZ ;  /* 0x0000000707047824 */ /* 0x000fe200078e02ff */
[----:B------:R1:W3:Y:S01]  /*15870*/  LDG.E.U16 R73, desc[UR60][R156.64] ;  /* 0x0000003c9c497981 */ /* 0x0002e2000c1e1500 */
[----:B------:R-:W-:-:S04]  /*15880*/  IMAD.WIDE R2, R6, 0x2, R2 ;  /* 0x0000000206027825 */ /* 0x000fc800078e0202 */
[C---:B0-----:R-:W-:Y:S01]  /*15890*/  IMAD.WIDE R154, R6.reuse, 0x2, R152 ;  /* 0x00000002069a7825 */ /* 0x041fe200078e0298 */
[----:B------:R0:W3:Y:S03]  /*158a0*/  LDG.E.U16 R71, desc[UR60][R2.64] ;  /* 0x0000003c02477981 */ /* 0x0000e6000c1e1500 */
[----:B------:R-:W-:Y:S01]  /*158b0*/  IMAD.WIDE R152, R6, 0x2, R158 ;  /* 0x0000000206987825 */ /* 0x000fe200078e029e */
[----:B------:R0:W3:Y:S03]  /*158c0*/  LDG.E.U16 R72, desc[UR60][R154.64] ;  /* 0x0000003c9a487981 */ /* 0x0000e6000c1e1500 */
[C---:B-1----:R-:W-:Y:S01]  /*158d0*/  IMAD.WIDE R156, R4.reuse, 0x2, R8 ;  /* 0x00000002049c7825 */ /* 0x042fe200078e0208 */
[----:B------:R1:W3:Y:S03]  /*158e0*/  LDG.E.U16 R70, desc[UR60][R152.64] ;  /* 0x0000003c98467981 */ /* 0x0002e6000c1e1500 */
[----:B0-----:R-:W-:-:S04]  /*158f0*/  IMAD.WIDE R2, R4, 0x2, R10 ;  /* 0x0000000204027825 */ /* 0x001fc800078e020a */
[----:B------:R-:W-:Y:S02]  /*15900*/  IMAD.SHL.U32 R0, R7, 0x8, RZ ;  /* 0x0000000807007824 */ /* 0x000fe400078e00ff */
[----:B------:R-:W-:-:S04]  /*15910*/  IMAD.WIDE R154, R6, 0x2, R156 ;  /* 0x00000002069a7825 */ /* 0x000fc800078e029c */
[C---:B-1----:R-:W-:Y:S01]  /*15920*/  IMAD.WIDE R152, R4.reuse, 0x2, R12 ;  /* 0x0000000204987825 */ /* 0x042fe200078e020c */
[----:B------:R0:W3:Y:S03]  /*15930*/  LDG.E.U16 R69, desc[UR60][R154.64] ;  /* 0x0000003c9a457981 */ /* 0x0000e6000c1e1500 */
[----:B------:R-:W-:-:S04]  /*15940*/  IMAD.WIDE R156, R4, 0x2, R16 ;  /* 0x00000002049c7825 */ /* 0x000fc800078e0210 */
[----:B------:R-:W-:-:S04]  /*15950*/  IMAD.WIDE R2, R6, 0x2, R2 ;  /* 0x0000000206027825 */ /* 0x000fc800078e0202 */
[----:B------:R-:W-:Y:S01]  /*15960*/  IMAD.WIDE R158, R0, 0x2, R8 ;  /* 0x00000002009e7825 */ /* 0x000fe200078e0208 */
[----:B------:R1:W3:Y:S03]  /*15970*/  LDG.E.U16 R68, desc[UR60][R2.64] ;  /* 0x0000003c02447981 */ /* 0x0002e6000c1e1500 */
[----:B0-----:R-:W-:-:S04]  /*15980*/  IMAD.WIDE R154, R6, 0x2, R152 ;  /* 0x00000002069a7825 */ /* 0x001fc800078e0298 */
[----:B------:R-:W-:-:S04]  /*15990*/  IMAD.WIDE R152, R6, 0x2, R156 ;  /* 0x0000000206987825 */ /* 0x000fc800078e029c */
[----:B-1----:R-:W-:-:S04]  /*159a0*/  IMAD.WIDE R2, R6, 0x2, R158 ;  /* 0x0000000206027825 */ /* 0x002fc800078e029e */
[C---:B------:R-:W-:Y:S01]  /*159b0*/  IMAD.WIDE R156, R0.reuse, 0x2, R12 ;  /* 0x00000002009c7825 */ /* 0x040fe200078e020c */
[----:B------:R0:W2:Y:S03]  /*159c0*/  LDG.E.U16 R97, desc[UR60][R2.64] ;  /* 0x0000003c02617981 */ /* 0x0000a6000c1e1500 */
[----:B------:R-:W-:Y:S01]  /*159d0*/  IMAD.WIDE R160, R0, 0x2, R10 ;  /* 0x0000000200a07825 */ /* 0x000fe200078e020a */
[----:B------:R-:W-:Y:S02]  /*159e0*/  R2UR UR32, R32 ;  /* 0x00000000202072ca */ /* 0x000fe400000e0000 */
[----:B------:R-:W-:Y:S01]  /*159f0*/  R2UR UR37, R31 ;  /* 0x000000001f2572ca */ /* 0x000fe200000e0000 */
[----:B------:R1:W3:Y:S01]  /*15a00*/  LDG.E.U16 R32, desc[UR60][R154.64] ;  /* 0x0000003c9a207981 */ /* 0x0002e2000c1e1500 */
[----:B------:R-:W-:Y:S02]  /*15a10*/  IMAD R4, R7, 0x9, RZ ;  /* 0x0000000907047824 */ /* 0x000fe400078e02ff */
[C---:B0-----:R-:W-:Y:S01]  /*15a20*/  IMAD.WIDE R2, R6.reuse, 0x2, R156 ;  /* 0x0000000206027825 */ /* 0x041fe200078e029c */
[----:B------:R0:W3:Y:S04]  /*15a30*/  LDG.E.U16 R31, desc[UR60][R152.64] ;  /* 0x0000003c981f7981 */ /* 0x0000e8000c1e1500 */
[----:B------:R0:W4:Y:S01]  /*15a40*/  LDG.E.U16 R95, desc[UR60][R2.64] ;  /* 0x0000003c025f7981 */ /* 0x000122000c1e1500 */
[----:B-1----:R-:W-:-:S04]  /*15a50*/  IMAD.WIDE R154, R6, 0x2, R160 ;  /* 0x00000002069a7825 */ /* 0x002fc800078e02a0 */
[----:B0-----:R-:W-:Y:S01]  /*15a60*/  IMAD.WIDE R152, R0, 0x2, R16 ;  /* 0x0000000200987825 */ /* 0x001fe200078e0210 */
[----:B------:R0:W3:Y:S03]  /*15a70*/  LDG.E.U16 R96, desc[UR60][R154.64] ;  /* 0x0000003c9a607981 */ /* 0x0000e6000c1e1500 */
[----:B------:R-:W-:-:S04]  /*15a80*/  IMAD.WIDE R2, R4, 0x2, R12 ;  /* 0x0000000204027825 */ /* 0x000fc800078e020c */
[----:B------:R-:W-:-:S04]  /*15a90*/  IMAD.WIDE R158, R4, 0x2, R10 ;  /* 0x00000002049e7825 */ /* 0x000fc800078e020a */
[----:B0-----:R-:W-:-:S04]  /*15aa0*/  IMAD.WIDE R154, R4, 0x2, R8 ;  /* 0x00000002049a7825 */ /* 0x001fc800078e0208 */
        /* <DEDUP_REMOVED lines=12> */
[----:B------:R-:W-:-:S04]  /*15b70*/  IMAD.WIDE R154, R6, 0x2, R158 ;  /* 0x00000002069a7825 */ /* 0x000fc800078e029e */
[C---:B------:R-:W-:Y:S01]  /*15b80*/  IMAD.WIDE R152, R0.reuse, 0x2, R10 ;  /* 0x0000000200987825 */ /* 0x040fe200078e020a */
[----:B------:R0:W4:Y:S03]  /*15b90*/  LDG.E.U16 R247, desc[UR60][R154.64] ;  /* 0x0000003c9af77981 */ /* 0x000126000c1e1500 */
[----:B------:R-:W-:-:S04]  /*15ba0*/  IMAD.WIDE R158, R0, 0x2, R16 ;  /* 0x00000002009e7825 */ /* 0x000fc800078e0210 */
[----:B------:R-:W-:-:S04]  /*15bb0*/  IMAD.WIDE R156, R6, 0x2, R156 ;  /* 0x00000002069c7825 */ /* 0x000fc800078e029c */
[----:B------:R-:W-:Y:S01]  /*15bc0*/  IMAD R4, R7, 0xb, RZ ;  /* 0x0000000b07047824 */ /* 0x000fe200078e02ff */
[----:B------:R1:W4:Y:S01]  /*15bd0*/  LDG.E.U16 R245, desc[UR60][R156.64] ;  /* 0x0000003c9cf57981 */ /* 0x000322000c1e1500 */
[----:B------:R-:W-:-:S04]  /*15be0*/  IMAD.WIDE R2, R6, 0x2, R2 ;  /* 0x0000000206027825 */ /* 0x000fc800078e0202 */
[C---:B0-----:R-:W-:Y:S01]  /*15bf0*/  IMAD.WIDE R154, R6.reuse, 0x2, R152 ;  /* 0x00000002069a7825 */ /* 0x041fe200078e0298 */
[----:B------:R0:W4:Y:S03]  /*15c00*/  LDG.E.U16 R243, desc[UR60][R2.64] ;  /* 0x0000003c02f37981 */ /* 0x000126000c1e1500 */
[----:B------:R-:W-:Y:S01]  /*15c10*/  IMAD.WIDE R152, R6, 0x2, R158 ;  /* 0x0000000206987825 */ /* 0x000fe200078e029e */
[----:B------:R0:W4:Y:S03]  /*15c20*/  LDG.E.U16 R244, desc[UR60][R154.64] ;  /* 0x0000003c9af47981 */ /* 0x000126000c1e1500 */
[C---:B-1----:R-:W-:Y:S01]  /*15c30*/  IMAD.WIDE R156, R4.reuse, 0x2, R8 ;  /* 0x00000002049c7825 */ /* 0x042fe200078e0208 */
[----:B------:R1:W4:Y:S03]  /*15c40*/  LDG.E.U16 R242, desc[UR60][R152.64] ;  /* 0x0000003c98f27981 */ /* 0x000326000c1e1500 */
[----:B0-----:R-:W-:-:S04]  /*15c50*/  IMAD.WIDE R2, R4, 0x2, R10 ;  /* 0x0000000204027825 */ /* 0x001fc800078e020a */
[----:B------:R-:W-:Y:S02]  /*15c60*/  IMAD R0, R7, 0xc, RZ ;  /* 0x0000000c07007824 */ /* 0x000fe400078e02ff */
[----:B------:R-:W-:-:S04]  /*15c70*/  IMAD.WIDE R154, R6, 0x2, R156 ;  /* 0x00000002069a7825 */ /* 0x000fc800078e029c */
[C---:B-1----:R-:W-:Y:S01]  /*15c80*/  IMAD.WIDE R152, R4.reuse, 0x2, R12 ;  /* 0x0000000204987825 */ /* 0x042fe200078e020c */
[----:B------:R0:W4:Y:S03]  /*15c90*/  LDG.E.U16 R241, desc[UR60][R154.64] ;  /* 0x0000003c9af17981 */ /* 0x000126000c1e1500 */
[----:B------:R-:W-:-:S04]  /*15ca0*/  IMAD.WIDE R156, R4, 0x2, R16 ;  /* 0x00000002049c7825 */ /* 0x000fc800078e0210 */
[----:B------:R-:W-:-:S04]  /*15cb0*/  IMAD.WIDE R2, R6, 0x2, R2 ;  /* 0x0000000206027825 */ /* 0x000fc800078e0202 */
[----:B------:R-:W-:Y:S01]  /*15cc0*/  IMAD.WIDE R158, R0, 0x2, R8 ;  /* 0x00000002009e7825 */ /* 0x000fe200078e0208 */
[----:B------:R1:W4:Y:S03]  /*15cd0*/  LDG.E.U16 R240, desc[UR60][R2.64] ;  /* 0x0000003c02f07981 */ /* 0x000326000c1e1500 */
[----:B0-----:R-:W-:-:S04]  /*15ce0*/  IMAD.WIDE R154, R6, 0x2, R152 ;  /* 0x00000002069a7825 */ /* 0x001fc800078e0298 */
[C---:B------:R-:W-:Y:S01]  /*15cf0*/  IMAD.WIDE R152, R6.reuse, 0x2, R156 ;  /* 0x0000000206987825 */ /* 0x040fe200078e029c */
[----:B------:R-:W4:Y:S03]  /*15d00*/  LDG.E.U16 R239, desc[UR60][R154.64] ;  /* 0x0000003c9aef7981 */ /* 0x000f26000c1e1500 */
[----:B-1----:R-:W-:Y:S01]  /*15d10*/  IMAD.WIDE R2, R6, 0x2, R158 ;  /* 0x0000000206027825 */ /* 0x002fe200078e029e */
[----:B------:R-:W4:Y:S03]  /*15d20*/  LDG.E.U16 R238, desc[UR60][R152.64] ;  /* 0x0000003c98ee7981 */ /* 0x000f26000c1e1500 */
[C---:B------:R-:W-:Y:S01]  /*15d30*/  IMAD.WIDE R156, R0.reuse, 0x2, R12 ;  /* 0x00000002009c7825 */ /* 0x040fe200078e020c */
[----:B------:R0:W4:Y:S03]  /*15d40*/  LDG.E.U16 R237, desc[UR60][R2.64] ;  /* 0x0000003c02ed7981 */ /* 0x000126000c1e1500 */
[----:B------:R-:W-:-:S04]  /*15d50*/  IMAD.WIDE R160, R0, 0x2, R10 ;  /* 0x0000000200a07825 */ /* 0x000fc800078e020a */
[----:B------:R-:W-:Y:S02]  /*15d60*/  IMAD R4, R7, 0xd, RZ ;  /* 0x0000000d07047824 */ /* 0x000fe400078e02ff */
[----:B0-----:R-:W-:-:S04]  /*15d70*/  IMAD.WIDE R2, R6, 0x2, R156 ;  /* 0x0000000206027825 */ /* 0x001fc800078e029c */
[----:B------:R-:W-:Y:S01]  /*15d80*/  IMAD.WIDE R154, R6, 0x2, R160 ;  /* 0x00000002069a7825 */ /* 0x000fe200078e02a0 */
        /* <DEDUP_REMOVED lines=29> */
[----:B------:R-:W-:Y:S01]  /*15f60*/  SHF.L.U32 R0, R7, 0x4, RZ ;  /* 0x0000000407007819 */ /* 0x000fe200000006ff */
[----:B------:R0:W4:Y:S02]  /*15f70*/  LDG.E.U16 R228, desc[UR60][R154.64] ;  /* 0x0000003c9ae47981 */ /* 0x000124000c1e1500 */
[C---:B-1----:R-:W-:Y:S02]  /*15f80*/  IMAD.WIDE R156, R4.reuse, 0x2, R8 ;  /* 0x00000002049c7825 */ /* 0x042fe400078e0208 */
[----:B------:R1:W4:Y:S02]  /*15f90*/  LDG.E.U16 R226, desc[UR60][R152.64] ;  /* 0x0000003c98e27981 */ /* 0x000324000c1e1500 */
[----:B0-----:R-:W-:-:S04]  /*15fa0*/  IMAD.WIDE R2, R4, 0x2, R10 ;  /* 0x0000000204027825 */ /* 0x001fc800078e020a */
        /* <DEDUP_REMOVED lines=9> */
[----:B------:R0:W4:Y:S03]  /*16040*/  LDG.E.U16 R223, desc[UR60][R154.64] ;  /* 0x0000003c9adf7981 */ /* 0x000126000c1e1500 */
[----:B-1----:R-:W-:Y:S01]  /*16050*/  IMAD.WIDE R2, R6, 0x2, R158 ;  /* 0x0000000206027825 */ /* 0x002fe200078e029e */
[----:B------:R-:W4:Y:S03]  /*16060*/  LDG.E.U16 R222, desc[UR60][R152.64] ;  /* 0x0000003c98de7981 */ /* 0x000f26000c1e1500 */
[C---:B------:R-:W-:Y:S01]  /*16070*/  IMAD.WIDE R156, R0.reuse, 0x2, R12 ;  /* 0x00000002009c7825 */ /* 0x040fe200078e020c */
[----:B------:R1:W4:Y:S03]  /*16080*/  LDG.E.U16 R221, desc[UR60][R2.64] ;  /* 0x0000003c02dd7981 */ /* 0x000326000c1e1500 */
[----:B------:R-:W-:-:S04]  /*16090*/  IMAD.WIDE R160, R0, 0x2, R10 ;  /* 0x0000000200a07825 */ /* 0x000fc800078e020a */
[----:B------:R-:W-:Y:S02]  /*160a0*/  IMAD R4, R7, 0x11, RZ ;  /* 0x0000001107047824 */ /* 0x000fe400078e02ff */
[----:B0-----:R-:W-:-:S04]  /*160b0*/  IMAD.WIDE R154, R6, 0x2, R160 ;  /* 0x00000002069a7825 */ /* 0x001fc800078e02a0 */
[----:B-1----:R-:W-:Y:S01]  /*160c0*/  IMAD.WIDE R2, R6, 0x2, R156 ;  /* 0x0000000206027825 */ /* 0x002fe200078e029c */
        /* <DEDUP_REMOVED lines=11> */
[----:B------:R-:W4:Y:S03]  /*16180*/  LDG.E.U16 R216, desc[UR60][R152.64] ;  /* 0x0000003c98d87981 */ /* 0x000f26000c1e1500 */
[----:B------:R-:W-:Y:S01]  /*16190*/  IMAD.WIDE R154, R6, 0x2, R154 ;  /* 0x00000002069a7825 */ /* 0x000fe200078e029a */
[----:B------:R1:W4:Y:S03]  /*161a0*/  LDG.E.U16 R215, desc[UR60][R2.64] ;  /* 0x0000003c02d77981 */ /* 0x000326000c1e1500 */
[----:B------:R-:W-:Y:S01]  /*161b0*/  IMAD.WIDE R158, R4, 0x2, R16 ;  /* 0x00000002049e7825 */ /* 0x000fe200078e0210 */
[----:B------:R2:W4:Y:S03]  /*161c0*/  LDG.E.U16 R217, desc[UR60][R154.64] ;  /* 0x0000003c9ad97981 */ /* 0x000526000c1e1500 */
[----:B0-----:R-:W-:-:S04]  /*161d0*/  IMAD.WIDE R156, R0, 0x2, R8 ;  /* 0x00000002009c7825 */ /* 0x001fc800078e0208 */
[----:B-1----:R-:W-:-:S04]  /*161e0*/  IMAD.WIDE R2, R0, 0x2, R12 ;  /* 0x0000000200027825 */ /* 0x002fc800078e020c */
[----:B--2---:R-:W-:-:S04]  /*161f0*/  IMAD.WIDE R154, R6, 0x2, R158 ;  /* 0x00000002069a7825 */ /* 0x004fc800078e029e */
[C---:B------:R-:W-:Y:S01]  /*16200*/  IMAD.WIDE R152, R0.reuse, 0x2, R10 ;  /* 0x0000000200987825 */ /* 0x040fe200078e020a */
[----:B------:R0:W2:Y:S03]  /*16210*/  LDG.E.U16 R214, desc[UR60][R154.64] ;  /* 0x0000003c9ad67981 */ /* 0x0000a6000c1e1500 */
[----:B------:R-:W-:-:S04]  /*16220*/  IMAD.WIDE R158, R0, 0x2, R16 ;  /* 0x00000002009e7825 */ /* 0x000fc800078e0210 */
[----:B------:R-:W-:-:S04]  /*16230*/  IMAD.WIDE R156, R6, 0x2, R156 ;  /* 0x00000002069c7825 */ /* 0x000fc800078e029c */
[----:B------:R-:W-:Y:S01]  /*16240*/  IMAD R4, R7, 0x13, RZ ;  /* 0x0000001307047824 */ /* 0x000fe200078e02ff */
[----:B------:R1:W2:Y:S01]  /*16250*/  LDG.E.U16 R213, desc[UR60][R156.64] ;  /* 0x0000003c9cd57981 */ /* 0x0002a2000c1e1500 */
[----:B------:R-:W-:-:S04]  /*16260*/  IMAD.WIDE R2, R6, 0x2, R2 ;  /* 0x0000000206027825 */ /* 0x000fc800078e0202 */
[C---:B0-----:R-:W-:Y:S01]  /*16270*/  IMAD.WIDE R154, R6.reuse, 0x2, R152 ;  /* 0x00000002069a7825 */ /* 0x041fe200078e0298 */
[----:B------:R0:W2:Y:S03]  /*16280*/  LDG.E.U16 R211, desc[UR60][R2.64] ;  /* 0x0000003c02d37981 */ /* 0x0000a6000c1e1500 */
[----:B------:R-:W-:Y:S01]  /*16290*/  IMAD.WIDE R152, R6, 0x2, R158 ;  /* 0x0000000206987825 */ /* 0x000fe200078e029e */
[----:B------:R3:W2:Y:S03]  /*162a0*/  LDG.E.U16 R212, desc[UR60][R154.64] ;  /* 0x0000003c9ad47981 */ /* 0x0006a6000c1e1500 */
[C---:B-1----:R-:W-:Y:S01]  /*162b0*/  IMAD.WIDE R156, R4.reuse, 0x2, R8 ;  /* 0x00000002049c7825 */ /* 0x042fe200078e0208 */
[----:B------:R1:W2:Y:S03]  /*162c0*/  LDG.E.U16 R210, desc[UR60][R152.64] ;  /* 0x0000003c98d27981 */ /* 0x0002a6000c1e1500 */
[----:B0-----:R-:W-:-:S04]  /*162d0*/  IMAD.WIDE R2, R4, 0x2, R10 ;  /* 0x0000000204027825 */ /* 0x001fc800078e020a */
[----:B------:R-:W-:Y:S02]  /*162e0*/  IMAD R0, R7, 0x14, RZ ;  /* 0x0000001407007824 */ /* 0x000fe400078e02ff */
[----:B---3--:R-:W-:-:S04]  /*162f0*/  IMAD.WIDE R154, R6, 0x2, R156 ;  /* 0x00000002069a7825 */ /* 0x008fc800078e029c */
[C---:B-1----:R-:W-:Y:S01]  /*16300*/  IMAD.WIDE R152, R4.reuse, 0x2, R12 ;  /* 0x0000000204987825 */ /* 0x042fe200078e020c */
[----:B------:R0:W3:Y:S03]  /*16310*/  LDG.E.U16 R209, desc[UR60][R154.64] ;  /* 0x0000003c9ad17981 */ /* 0x0000e6000c1e1500 */
[----:B------:R-:W-:-:S04]  /*16320*/  IMAD.WIDE R156, R4, 0x2, R16 ;  /* 0x00000002049c7825 */ /* 0x000fc800078e0210 */
[----:B------:R-:W-:-:S04]  /*16330*/  IMAD.WIDE R2, R6, 0x2, R2 ;  /* 0x0000000206027825 */ /* 0x000fc800078e0202 */
[----:B------:R-:W-:Y:S01]  /*16340*/  IMAD.WIDE R158, R0, 0x2, R8 ;  /* 0x00000002009e7825 */ /* 0x000fe200078e0208 */
[----:B------:R1:W3:Y:S03]  /*16350*/  LDG.E.U16 R208, desc[UR60][R2.64] ;  /* 0x0000003c02d07981 */ /* 0x0002e6000c1e1500 */
[----:B0-----:R-:W-:-:S04]  /*16360*/  IMAD.WIDE R154, R6, 0x2, R152 ;  /* 0x00000002069a7825 */ /* 0x001fc800078e0298 */
[----:B------:R-:W-:Y:S01]  /*16370*/  IMAD.WIDE R152, R6, 0x2, R156 ;  /* 0x0000000206987825 */ /* 0x000fe200078e029c */
[----:B------:R-:W3:Y:S03]  /*16380*/  LDG.E.U16 R207, desc[UR60][R154.64] ;  /* 0x0000003c9acf7981 */ /* 0x000ee6000c1e1500 */
[C---:B------:R-:W-:Y:S01]  /*16390*/  IMAD.WIDE R156, R0.reuse, 0x2, R12 ;  /* 0x00000002009c7825 */ /* 0x040fe200078e020c */
[----:B------:R0:W3:Y:S03]  /*163a0*/  LDG.E.U16 R206, desc[UR60][R152.64] ;  /* 0x0000003c98ce7981 */ /* 0x0000e6000c1e1500 */
[----:B------:R-:W-:-:S04]  /*163b0*/  IMAD.WIDE R160, R0, 0x2, R10 ;  /* 0x0000000200a07825 */ /* 0x000fc800078e020a */
[----:B-1----:R-:W-:-:S04]  /*163c0*/  IMAD.WIDE R2, R6, 0x2, R158 ;  /* 0x0000000206027825 */ /* 0x002fc800078e029e */
[----:B------:R-:W-:Y:S01]  /*163d0*/  IMAD R4, R7, 0x15, RZ ;  /* 0x0000001507047824 */ /* 0x000fe200078e02ff */
[----:B------:R1:W3:Y:S01]  /*163e0*/  LDG.E.U16 R205, desc[UR60][R2.64] ;  /* 0x0000003c02cd7981 */ /* 0x0002e2000c1e1500 */
[----:B0-----:R-:W-:-:S04]  /*163f0*/  IMAD.WIDE R152, R6, 0x2, R156 ;  /* 0x0000000206987825 */ /* 0x001fc800078e029c */
[----:B------:R-:W-:Y:S01]  /*16400*/  IMAD.WIDE R156, R4, 0x2, R8 ;  /* 0x00000002049c7825 */ /* 0x000fe200078e0208 */
[----:B------:R0:W3:Y:S03]  /*16410*/  LDG.E.U16 R203, desc[UR60][R152.64] ;  /* 0x0000003c98cb7981 */ /* 0x0000e6000c1e1500 */
[----:B------:R-:W-:-:S04]  /*16420*/  IMAD.WIDE R154, R6, 0x2, R160 ;  /* 0x00000002069a7825 */ /* 0x000fc800078e02a0 */
[----:B-1----:R-:W-:Y:S01]  /*16430*/  IMAD.WIDE R2, R0, 0x2, R16 ;  /* 0x0000000200027825 */ /* 0x002fe200078e0210 */
[----:B------:R1:W3:Y:S03]  /*16440*/  LDG.E.U16 R204, desc[UR60][R154.64] ;  /* 0x0000003c9acc7981 */ /* 0x0002e6000c1e1500 */
[----:B------:R-:W-:-:S04]  /*16450*/  IMAD.WIDE R160, R4, 0x2, R10 ;  /* 0x0000000204a07825 */ /* 0x000fc800078e020a */
[----:B------:R-:W-:Y:S02]  /*16460*/  IMAD R0, R7, 0x16, RZ ;  /* 0x0000001607007824 */ /* 0x000fe400078e02ff */
[----:B0-----:R-:W-:-:S04]  /*16470*/  IMAD.WIDE R152, R6, 0x2, R156 ;  /* 0x0000000206987825 */ /* 0x001fc800078e029c */
[----:B-1----:R-:W-:Y:S01]  /*16480*/  IMAD.WIDE R154, R6, 0x2, R2 ;  /* 0x00000002069a7825 */ /* 0x002fe200078e0202 */
[----:B------:R0:W3:Y:S03]  /*16490*/  LDG.E.U16 R201, desc[UR60][R152.64] ;  /* 0x0000003c98c97981 */ /* 0x0000e6000c1e1500 */
[C---:B------:R-:W-:Y:S01]  /*164a0*/  IMAD.WIDE R156, R4.reuse, 0x2, R16 ;  /* 0x00000002049c7825 */ /* 0x040fe200078e0210 */
[----:B------:R1:W3:Y:S03]  /*164b0*/  LDG.E.U16 R202, desc[UR60][R154.64] ;  /* 0x0000003c9aca7981 */ /* 0x0002e6000c1e1500 */
[----:B------:R-:W-:-:S04]  /*164c0*/  IMAD.WIDE R158, R4, 0x2, R12 ;  /* 0x00000002049e7825 */ /* 0x000fc800078e020c */
[----:B------:R-:W-:-:S04]  /*164d0*/  IMAD.WIDE R2, R6, 0x2, R160 ;  /* 0x0000000206027825 */ /* 0x000fc800078e02a0 */
[----:B------:R-:W-:Y:S01]  /*164e0*/  IMAD.WIDE R160, R0, 0x2, R8 ;  /* 0x0000000200a07825 */ /* 0x000fe200078e0208 */
[----:B------:R1:W3:Y:S03]  /*164f0*/  LDG.E.U16 R200, desc[UR60][R2.64] ;  /* 0x0000003c02c87981 */ /* 0x0002e6000c1e1500 */
[----:B0-----:R-:W-:-:S04]  /*16500*/  IMAD.WIDE R152, R6, 0x2, R156 ;  /* 0x0000000206987825 */ /* 0x001fc800078e029c */
[----:B-1----:R-:W-:Y:S01]  /*16510*/  IMAD.WIDE R154, R6, 0x2, R158 ;  /* 0x00000002069a7825 */ /* 0x002fe200078e029e */
[----:B------:R-:W3:Y:S03]  /*16520*/  LDG.E.U16 R198, desc[UR60][R152.64] ;  /* 0x0000003c98c67981 */ /* 0x000ee6000c1e1500 */
[----:B------:R-:W-:Y:S01]  /*16530*/  IMAD.WIDE R156, R0, 0x2, R10 ;  /* 0x00000002009c7825 */ /* 0x000fe200078e020a */
[----:B------:R0:W3:Y:S03]  /*16540*/  LDG.E.U16 R199, desc[UR60][R154.64] ;  /* 0x0000003c9ac77981 */ /* 0x0000e6000c1e1500 */
[----:B------:R-:W-:-:S04]  /*16550*/  IMAD.WIDE R2, R6, 0x2, R160 ;  /* 0x0000000206027825 */ /* 0x000fc800078e02a0 */
[----:B------:R-:W-:Y:S01]  /*16560*/  IMAD.WIDE R158, R0, 0x2, R12 ;  /* 0x00000002009e7825 */ /* 0x000fe200078e020c */
[----:B------:R1:W3:Y:S03]  /*16570*/  LDG.E.U16 R197, desc[UR60][R2.64] ;  /* 0x0000003c02c57981 */ /* 0x0002e6000c1e1500 */
[----:B------:R-:W-:Y:S02]  /*16580*/  IMAD R246, R7, 0x17, RZ ;  /* 0x0000001707f67824 */ /* 0x000fe400078e02ff */
[----:B0-----:R-:W-:-:S04]  /*16590*/  IMAD.WIDE R154, R6, 0x2, R156 ;  /* 0x00000002069a7825 */ /* 0x001fc800078e029c */
[----:B------:R-:W-:Y:S01]  /*165a0*/  IMAD.WIDE R152, R6, 0x2, R158 ;  /* 0x0000000206987825 */ /* 0x000fe200078e029e */
[----:B------:R0:W3:Y:S03]  /*165b0*/  LDG.E.U16 R196, desc[UR60][R154.64] ;  /* 0x0000003c9ac47981 */ /* 0x0000e6000c1e1500 */
[----:B-1----:R-:W-:Y:S01]  /*165c0*/  IMAD.WIDE R2, R0, 0x2, R16 ;  /* 0x0000000200027825 */ /* 0x002fe200078e0210 */
[----:B------:R1:W3:Y:S03]  /*165d0*/  LDG.E.U16 R195, desc[UR60][R152.64] ;  /* 0x0000003c98c37981 */ /* 0x0002e6000c1e1500 */
[----:B------:R-:W-:-:S04]  /*165e0*/  IMAD.WIDE R156, R246, 0x2, R8 ;  /* 0x00000002f69c7825 */ /* 0x000fc800078e0208 */
[----:B------:R-:W-:-:S04]  /*165f0*/  IMAD.WIDE R158, R246, 0x2, R10 ;  /* 0x00000002f69e7825 */ /* 0x000fc800078e020a */
[----:B------:R-:W-:Y:S02]  /*16600*/  IMAD R4, R7, 0x18, RZ ;  /* 0x0000001807047824 */ /* 0x000fe400078e02ff */
[----:B0-----:R-:W-:-:S04]  /*16610*/  IMAD.WIDE R154, R6, 0x2, R2 ;  /* 0x00000002069a7825 */ /* 0x001fc800078e0202 */
[C---:B-1----:R-:W-:Y:S01]  /*16620*/  IMAD.WIDE R152, R6.reuse, 0x2, R156 ;  /* 0x0000000206987825 */ /* 0x042fe200078e029c */
[----:B------:R0:W3:Y:S03]  /*16630*/  LDG.E.U16 R194, desc[UR60][R154.64] ;  /* 0x0000003c9ac27981 */ /* 0x0000e6000c1e1500 */
[----:B------:R-:W-:Y:S01]  /*16640*/  IMAD.WIDE R2, R6, 0x2, R158 ;  /* 0x0000000206027825 */ /* 0x000fe200078e029e */
[----:B------:R1:W3:Y:S03]  /*16650*/  LDG.E.U16 R193, desc[UR60][R152.64] ;  /* 0x0000003c98c17981 */ /* 0x0002e6000c1e1500 */
[----:B------:R-:W-:Y:S01]  /*16660*/  IMAD.WIDE R156, R246, 0x2, R12 ;  /* 0x00000002f69c7825 */ /* 0x000fe200078e020c */
[----:B------:R1:W3:Y:S03]  /*16670*/  LDG.E.U16 R192, desc[UR60][R2.64] ;  /* 0x0000003c02c07981 */ /* 0x0002e6000c1e1500 */
[----:B------:R-:W-:-:S04]  /*16680*/  IMAD.WIDE R158, R4, 0x2, R8 ;  /* 0x00000002049e7825 */ /* 0x000fc800078e0208 */
[----:B0-----:R-:W-:-:S04]  /*16690*/  IMAD.WIDE R154, R6, 0x2, R156 ;  /* 0x00000002069a7825 */ /* 0x001fc800078e029c */
[----:B-1----:R-:W-:Y:S01]  /*166a0*/  IMAD.WIDE R152, R6, 0x2, R158 ;  /* 0x0000000206987825 */ /* 0x002fe200078e029e */
[----:B------:R0:W3:Y:S03]  /*166b0*/  LDG.E.U16 R191, desc[UR60][R154.64] ;  /* 0x0000003c9abf7981 */ /* 0x0000e6000c1e1500 */
[C---:B------:R-:W-:Y:S01]  /*166c0*/  IMAD.WIDE R2, R4.reuse, 0x2, R10 ;  /* 0x0000000204027825 */ /* 0x040fe200078e020a */
[----:B------:R1:W2:Y:S03]  /*166d0*/  LDG.E.U16 R190, desc[UR60][R152.64] ;  /* 0x0000003c98be7981 */ /* 0x0002a6000c1e1500 */
[----:B------:R-:W-:-:S04]  /*166e0*/  IMAD.WIDE R156, R4, 0x2, R12 ;  /* 0x00000002049c7825 */ /* 0x000fc800078e020c */
[----:B------:R-:W-:-:S04]  /*166f0*/  IMAD.WIDE R158, R4, 0x2, R16 ;  /* 0x00000002049e7825 */ /* 0x000fc800078e0210 */
[----:B------:R-:W-:Y:S02]  /*16700*/  IMAD R0, R7, 0x19, RZ ;  /* 0x0000001907007824 */ /* 0x000fe400078e02ff */
[----:B0-----:R-:W-:-:S04]  /*16710*/  IMAD.WIDE R154, R6, 0x2, R2 ;  /* 0x00000002069a7825 */ /* 0x001fc800078e0202 */
[C---:B-1----:R-:W-:Y:S01]  /*16720*/  IMAD.WIDE R152, R6.reuse, 0x2, R156 ;  /* 0x0000000206987825 */ /* 0x042fe200078e029c */
[----:B------:R-:W3:Y:S03]  /*16730*/  LDG.E.U16 R189, desc[UR60][R154.64] ;  /* 0x0000003c9abd7981 */ /* 0x000ee6000c1e1500 */
[----:B------:R-:W-:Y:S01]  /*16740*/  IMAD.WIDE R2, R6, 0x2, R158 ;  /* 0x0000000206027825 */ /* 0x000fe200078e029e */
[----:B------:R0:W3:Y:S03]  /*16750*/  LDG.E.U16 R188, desc[UR60][R152.64] ;  /* 0x0000003c98bc7981 */ /* 0x0000e6000c1e1500 */
[----:B------:R-:W-:Y:S01]  /*16760*/  IMAD.WIDE R156, R0, 0x2, R10 ;  /* 0x00000002009c7825 */ /* 0x000fe200078e020a */
[----:B------:R1:W3:Y:S03]  /*16770*/  LDG.E.U16 R187, desc[UR60][R2.64] ;  /* 0x0000003c02bb7981 */ /* 0x0002e6000c1e1500 */
[----:B0-----:R-:W-:-:S04]  /*16780*/  IMAD.WIDE R152, R6, 0x2, R156 ;  /* 0x0000000206987825 */ /* 0x001fc800078e029c */
[C---:B-1----:R-:W-:Y:S01]  /*16790*/  IMAD.WIDE R2, R0.reuse, 0x2, R12 ;  /* 0x0000000200027825 */ /* 0x042fe200078e020c */
[----:B------:R0:W3:Y:S03]  /*167a0*/  LDG.E.U16 R185, desc[UR60][R152.64] ;  /* 0x0000003c98b97981 */ /* 0x0000e6000c1e1500 */
[----:B------:R-:W-:-:S04]  /*167b0*/  IMAD.WIDE R156, R0, 0x2, R16 ;  /* 0x00000002009c7825 */ /* 0x000fc800078e0210 */
[----:B------:R-:W-:-:S04]  /*167c0*/  IMAD.WIDE R160, R0, 0x2, R8 ;  /* 0x0000000200a07825 */ /* 0x000fc800078e0208 */
[----:B0-----:R-:W-:-:S04]  /*167d0*/  IMAD.WIDE R152, R6, 0x2, R2 ;  /* 0x0000000206987825 */ /* 0x001fc800078e0202 */
[C---:B------:R-:W-:Y:S01]  /*167e0*/  IMAD.WIDE R2, R6.reuse, 0x2, R156 ;  /* 0x0000000206027825 */ /* 0x040fe200078e029c */
[----:B------:R0:W3:Y:S04]  /*167f0*/  LDG.E.U16 R182, desc[UR60][R152.64] ;  /* 0x0000003c98b67981 */ /* 0x0000e8000c1e1500 */
[----:B------:R1:W3:Y:S01]  /*16800*/  LDG.E.U16 R181, desc[UR60][R2.64] ;  /* 0x0000003c02b57981 */ /* 0x0002e2000c1e1500 */
[----:B------:R-:W-:-:S04]  /*16810*/  IMAD.WIDE R154, R6, 0x2, R160 ;  /* 0x00000002069a7825 */ /* 0x000fc800078e02a0 */
[C---:B0-----:R-:W-:Y:S01]  /*16820*/  IMAD.WIDE R152, R6.reuse, 0x2, R10 ;  /* 0x0000000206987825 */ /* 0x041fe200078e020a */
[----:B------:R0:W3:Y:S03]  /*16830*/  LDG.E.U16 R186, desc[UR60][R154.64] ;  /* 0x0000003c9aba7981 */ /* 0x0000e6000c1e1500 */
[C---:B-1----:R-:W-:Y:S01]  /*16840*/  IMAD.WIDE R2, R6.reuse, 0x2, R12 ;  /* 0x0000000206027825 */ /* 0x042fe200078e020c */
[----:B------:R1:W4:Y:S04]  /*16850*/  LDG.E.U16 R180, desc[UR60][R152.64] ;  /* 0x0000003c98b47981 */ /* 0x000328000c1e1500 */
[----:B------:R1:W2:Y:S01]  /*16860*/  LDG.E.U16 R179, desc[UR60][R2.64] ;  /* 0x0000003c02b37981 */ /* 0x0002a2000c1e1500 */
[----:B0-----:R-:W-:-:S04]  /*16870*/  IMAD.WIDE R154, R6, 0x2, R8 ;  /* 0x00000002069a7825 */ /* 0x001fc800078e0208 */
[----:B-1----:R-:W-:Y:S01]  /*16880*/  IMAD.WIDE R152, R162, 0x2, R8 ;  /* 0x00000002a2987825 */ /* 0x002fe200078e0208 */
[----:B------:R0:W3:Y:S03]  /*16890*/  LDG.E.U16 R183, desc[UR60][R154.64] ;  /* 0x0000003c9ab77981 */ /* 0x0000e6000c1e1500 */
[----:B------:R-:W-:-:S05]  /*168a0*/  IMAD.WIDE R2, R6, 0x2, R16 ;  /* 0x0000000206027825 */ /* 0x000fca00078e0210 */
[----:B------:R1:W2:Y:S01]  /*168b0*/  LDG.E.U16 R178, desc[UR60][R2.64] ;  /* 0x0000003c02b27981 */ /* 0x0002a2000c1e1500 */
[----:B0-----:R-:W-:-:S04]  /*168c0*/  IMAD.WIDE R154, R162, 0x2, R16 ;  /* 0x00000002a29a7825 */ /* 0x001fc800078e0210 */
[----:B-1----:R-:W-:-:S04]  /*168d0*/  IMAD.WIDE R2, R162, 0x2, R10 ;  /* 0x00000002a2027825 */ /* 0x002fc800078e020a */
[----:B------:R-:W-:-:S04]  /*168e0*/  IMAD.WIDE R156, R6, 0x2, R152 ;  /* 0x00000002069c7825 */ /* 0x000fc800078e0298 */
[C---:B------:R-:W-:Y:S01]  /*168f0*/  IMAD.WIDE R152, R6.reuse, 0x2, R2 ;  /* 0x0000000206987825 */ /* 0x040fe200078e0202 */
[----:B------:R-:W2:Y:S03]  /*16900*/  LDG.E.U16 R177, desc[UR60][R156.64] ;  /* 0x0000003c9cb17981 */ /* 0x000ea6000c1e1500 */
[----:B------:R-:W-:Y:S01]  /*16910*/  IMAD.WIDE R2, R6, 0x2, R154 ;  /* 0x0000000206027825 */ /* 0x000fe200078e029a */
[----:B------:R0:W2:Y:S03]  /*16920*/  LDG.E.U16 R176, desc[UR60][R152.64] ;  /* 0x0000003c98b07981 */ /* 0x0000a6000c1e1500 */
[----:B------:R-:W-:Y:S01]  /*16930*/  IMAD R0, R7, 0x1b, RZ ;  /* 0x0000001b07007824 */ /* 0x000fe200078e02ff */
[----:B------:R1:W2:Y:S03]  /*16940*/  LDG.E.U16 R175, desc[UR60][R2.64] ;  /* 0x0000003c02af7981 */ /* 0x0002a6000c1e1500 */
[----:B0-----:R-:W-:-:S04]  /*16950*/  IMAD.WIDE R152, R0, 0x2, R10 ;  /* 0x0000000200987825 */ /* 0x001fc800078e020a */
[----:B-1----:R-:W-:-:S04]  /*16960*/  IMAD.WIDE R2, R0, 0x2, R12 ;  /* 0x0000000200027825 */ /* 0x002fc800078e020c */
[----:B------:R-:W-:-:S04]  /*16970*/  IMAD.WIDE R154, R0, 0x2, R8 ;  /* 0x00000002009a7825 */ /* 0x000fc800078e0208 */
[----:B------:R-:W-:-:S04]  /*16980*/  IMAD.WIDE R152, R6, 0x2, R152 ;  /* 0x0000000206987825 */ /* 0x000fc800078e0298 */
[C---:B------:R-:W-:Y:S01]  /*16990*/  IMAD.WIDE R2, R6.reuse, 0x2, R2 ;  /* 0x0000000206027825 */ /* 0x040fe200078e0202 */
[----:B------:R0:W2:Y:S03]  /*169a0*/  LDG.E.U16 R173, desc[UR60][R152.64] ;  /* 0x0000003c98ad7981 */ /* 0x0000a6000c1e1500 */
[----:B------:R-:W-:Y:S01]  /*169b0*/  IMAD R4, R7, 0x1c, RZ ;  /* 0x0000001c07047824 */ /* 0x000fe200078e02ff */
[----:B------:R1:W2:Y:S01]  /*169c0*/  LDG.E.U16 R172, desc[UR60][R2.64] ;  /* 0x0000003c02ac7981 */ /* 0x0002a2000c1e1500 */
[----:B------:R-:W-:-:S04]  /*169d0*/  IMAD.WIDE R154, R6, 0x2, R154 ;  /* 0x00000002069a7825 */ /* 0x000fc800078e029a */
[C---:B------:R-:W-:Y:S01]  /*169e0*/  IMAD.WIDE R156, R4.reuse, 0x2, R10 ;  /* 0x00000002049c7825 */ /* 0x040fe200078e020a */
[----:B------:R1:W2:Y:S03]  /*169f0*/  LDG.E.U16 R174, desc[UR60][R154.64] ;  /* 0x0000003c9aae7981 */ /* 0x0002a6000c1e1500 */
[----:B0-----:R-:W-:-:S04]  /*16a00*/  IMAD.WIDE R152, R4, 0x2, R8 ;  /* 0x0000000204987825 */ /* 0x001fc800078e0208 */
[----:B-1----:R-:W-:-:S04]  /*16a10*/  IMAD.WIDE R2, R0, 0x2, R16 ;  /* 0x0000000200027825 */ /* 0x002fc800078e0210 */
[----:B------:R-:W-:-:S04]  /*16a20*/  IMAD.WIDE R152, R6, 0x2, R152 ;  /* 0x0000000206987825 */ /* 0x000fc800078e0298 */
[C---:B------:R-:W-:Y:S01]  /*16a30*/  IMAD.WIDE R154, R6.reuse, 0x2, R2 ;  /* 0x00000002069a7825 */ /* 0x040fe200078e0202 */
[----:B------:R0:W2:Y:S03]  /*16a40*/  LDG.E.U16 R170, desc[UR60][R152.64] ;  /* 0x0000003c98aa7981 */ /* 0x0000a6000c1e1500 */
[----:B------:R-:W-:Y:S01]  /*16a50*/  IMAD.WIDE R2, R6, 0x2, R156 ;  /* 0x0000000206027825 */ /* 0x000fe200078e029c */
[----:B------:R-:W2:Y:S03]  /*16a60*/  LDG.E.U16 R171, desc[UR60][R154.64] ;  /* 0x0000003c9aab7981 */ /* 0x000ea6000c1e1500 */
[----:B------:R-:W-:Y:S01]  /*16a70*/  IMAD R0, R7, 0x1d, RZ ;  /* 0x0000001d07007824 */ /* 0x000fe200078e02ff */
[----:B------:R1:W2:Y:S01]  /*16a80*/  LDG.E.U16 R169, desc[UR60][R2.64] ;  /* 0x0000003c02a97981 */ /* 0x0002a2000c1e1500 */
[----:B0-----:R-:W-:-:S04]  /*16a90*/  IMAD.WIDE R152, R4, 0x2, R12 ;  /* 0x0000000204987825 */ /* 0x001fc800078e020c */
[----:B------:R-:W-:-:S04]  /*16aa0*/  IMAD.WIDE R156, R0, 0x2, R8 ;  /* 0x00000002009c7825 */ /* 0x000fc800078e0208 */
[----:B-1----:R-:W-:-:S04]  /*16ab0*/  IMAD.WIDE R2, R4, 0x2, R16 ;  /* 0x0000000204027825 */ /* 0x002fc800078e0210 */
[----:B------:R-:W-:-:S04]  /*16ac0*/  IMAD.WIDE R154, R6, 0x2, R152 ;  /* 0x00000002069a7825 */ /* 0x000fc800078e0298 */
[C---:B------:R-:W-:Y:S01]  /*16ad0*/  IMAD.WIDE R152, R6.reuse, 0x2, R2 ;  /* 0x0000000206987825 */ /* 0x040fe200078e0202 */
[----:B------:R0:W2:Y:S03]  /*16ae0*/  LDG.E.U16 R168, desc[UR60][R154.64] ;  /* 0x0000003c9aa87981 */ /* 0x0000a6000c1e1500 */
[----:B------:R-:W-:Y:S01]  /*16af0*/  IMAD.WIDE R2, R6, 0x2, R156 ;  /* 0x0000000206027825 */ /* 0x000fe200078e029c */
[----:B------:R1:W2:Y:S04]  /*16b00*/  LDG.E.U16 R167, desc[UR60][R152.64] ;  /* 0x0000003c98a77981 */ /* 0x0002a8000c1e1500 */
[----:B------:R1:W2:Y:S01]  /*16b10*/  LDG.E.U16 R166, desc[UR60][R2.64] ;  /* 0x0000003c02a67981 */ /* 0x0002a2000c1e1500 */
[----:B0-----:R-:W-:-:S04]  /*16b20*/  IMAD.WIDE R154, R0, 0x2, R16 ;  /* 0x00000002009a7825 */ /* 0x001fc800078e0210 */
[----:B-1----:R-:W-:-:S04]  /*16b30*/  IMAD.WIDE R152, R0, 0x2, R10 ;  /* 0x0000000200987825 */ /* 0x002fc800078e020a */
[----:B------:R-:W-:-:S04]  /*16b40*/  IMAD.WIDE R2, R0, 0x2, R12 ;  /* 0x0000000200027825 */ /* 0x000fc800078e020c */
        /* <DEDUP_REMOVED lines=16> */
[----:B------:R-:W-:Y:S01]  /*16c50*/  IMAD.WIDE R156, R252, 0x2, R8 ;  /* 0x00000002fc9c7825 */ /* 0x000fe200078e0208 */
[----:B------:R1:W2:Y:S03]  /*16c60*/  LDG.E.U16 R162, desc[UR60][R154.64] ;  /* 0x0000003c9aa27981 */ /* 0x0002a6000c1e1500 */
[----:B0-----:R-:W-:-:S04]  /*16c70*/  IMAD.WIDE R152, R246, 0x2, R16 ;  /* 0x00000002f6987825 */ /* 0x001fc800078e0210 */
        /* <DEDUP_REMOVED lines=11> */
[C---:B------:R-:W-:Y:S02]  /*16d30*/  IMAD.WIDE R152, R6.reuse, 0x2, R2 ;  /* 0x0000000206987825 */ /* 0x040fe400078e0202 */
[----:B------:R-:W2:Y:S02]  /*16d40*/  LDG.E.U16 R156, desc[UR60][R156.64] ;  /* 0x0000003c9c9c7981 */ /* 0x000ea4000c1e1500 */
[----:B------:R-:W-:Y:S02]  /*16d50*/  IMAD.WIDE R2, R6, 0x2, R154 ;  /* 0x0000000206027825 */ /* 0x000fe400078e029a */
[----:B------:R-:W2:Y:S04]  /*16d60*/  LDG.E.U16 R152, desc[UR60][R152.64] ;  /* 0x0000003c98987981 */ /* 0x000ea8000c1e1500 */
[----:B------:R0:W2:Y:S01]  /*16d70*/  LDG.E.U16 R2, desc[UR60][R2.64] ;  /* 0x0000003c02027981 */ /* 0x0000a2000c1e1500 */
[----:B------:R-:W1:Y:S01]  /*16d80*/  S2R R147, SR_TID.X ;  /* 0x0000000000937919 */ /* 0x000e620000002100 */
[----:B------:R-:W0:Y:S01]  /*16d90*/  S2R R100, SR_TID.X ;  /* 0x0000000000647919 */ /* 0x000e220000002100 */
[----:B------:R-:W0:Y:S01]  /*16da0*/  S2R R99, SR_CgaCtaId ;  /* 0x0000000000637919 */ /* 0x000e220000008800 */
[----:B------:R-:W-:-:S02]  /*16db0*/  MOV R98, 0x400 ;  /* 0x0000040000627802 */ /* 0x000fc40000000f00 */
[----:B-1----:R-:W-:-:S04]  /*16dc0*/  SHF.L.U32 R101, R147, 0x1, RZ ;  /* 0x0000000193657819 */ /* 0x002fc800000006ff */
[----:B------:R-:W-:Y:S02]  /*16dd0*/  LOP3.LUT R0, R101, 0x7e, RZ, 0xc0, !PT ;  /* 0x0000007e65007812 */ /* 0x000fe400078ec0ff */
[----:B0-----:R-:W-:Y:S02]  /*16de0*/  LOP3.LUT R3, R100, 0x40, RZ, 0xc0, !PT ;  /* 0x0000004064037812 */ /* 0x001fe400078ec0ff */
[----:B------:R-:W-:Y:S02]  /*16df0*/  LEA R98, R99, R98, 0x18 ;  /* 0x0000006263627211 */ /* 0x000fe400078ec0ff */
[----:B------:R-:W-:-:S04]  /*16e00*/  LEA R0, R3, R0, 0x6 ;  /* 0x0000000003007211 */ /* 0x000fc800078e30ff */
[----:B------:R-:W-:Y:S01]  /*16e10*/  IADD3 R0, R98, R0, RZ ;  /* 0x0000000062007210 */ /* 0x000fe20007ffe0ff */
[----:B------:R-:W-:Y:S06]  /*16e20*/  BAR.SYNC.DEFER_BLOCKING 0x0 ;  /* 0x0000000000007b1d */ /* 0x000fec0000010000 */
[----:B------:R-:W0:Y:S01]  /*16e30*/  S2R R3, SR_CgaCtaId ;  /* 0x0000000000037919 */ /* 0x000e220000008800 */
[----:B---3--:R-:W-:Y:S04]  /*16e40*/  STS.U16 [R0+0x20000], R183 ;  /* 0x020000b700007388 */ /* 0x008fe80000000400 */
[----:B----4-:R-:W-:Y:S04]  /*16e50*/  STS.U16 [R0+0x22000], R180 ;  /* 0x022000b400007388 */ /* 0x010fe80000000400 */
        /* <DEDUP_REMOVED lines=125> */
[----:B------:R-:W-:Y:S01]  /*17630*/  STS.U16 [R18+0x26f80], R2 ;  /* 0x026f800212007388 */ /* 0x000fe20000000400 */
[----:B------:R3:W-:Y:S06]  /*17640*/  MEMBAR.ALL.CTA ;  /* 0x0000000000007992 */ /* 0x0007ec0000008000 */
[----:B---3--:R-:W3:Y:S01]  /*17650*/  FENCE.VIEW.ASYNC.S ;  /* 0x00000000000073c6 */ /* 0x008ee20000000000 */
[----:B-1----:R-:W-:-:S04]  /*17660*/  MOV R0, 0x400 ;  /* 0x0000040000007802 */ /* 0x002fc80000000f00 */
[----:B0-----:R-:W-:-:S04]  /*17670*/  LEA R0, R3, R0, 0x18 ;  /* 0x0000000003007211 */ /* 0x001fc800078ec0ff */
[----:B------:R-:W-:Y:S01]  /*17680*/  SHF.R.U32.HI R0, RZ, 0x4, R0 ;  /* 0x00000004ff007819 */ /* 0x000fe20000011600 */
[----:B---3--:R-:W-:Y:S03]  /*17690*/  BAR.SYNC.DEFER_BLOCKING 0x0 ;  /* 0x0000000000007b1d */ /* 0x008fe60000010000 */
[----:B------:R-:W-:-:S04]  /*176a0*/  SGXT.U32 R0, R0, 0xe ;  /* 0x0000000e0000781a */ /* 0x000fc80000000000 */
[----:B------:R-:W-:Y:S01]  /*176b0*/  R2UR UR48, R0 ;  /* 0x00000000003072ca */ /* 0x000fe200000e0000 */
[----:B------:R-:W-:Y:S01]  /*176c0*/  UMOV UR49, 0x40000040 ;  /* 0x4000004000317882 */ /* 0x000fe20000000000 */
[----:B--2---:R-:W-:-:S11]  /*176d0*/  WARPGROUP.ARRIVE ;  /* 0x00000000000079c5 */ /* 0x004fd60000000000 */
[----:B------:R-:W-:Y:S03]  /*176e0*/  HGMMA.64x32x16.F32.BF16 R168, gdesc[UR48].tnspA, RZ, !UPT, gsb0 ;  /* 0x2060000030a879f0 */ /* 0x000fe6000c0018ff */
[----:B------:R-:W-:Y:S02]  /*176f0*/  WARPGROUP.DEPBAR.LE gsb0, 0x0 ;  /* 0x00008000000079c5 */ /* 0x000fe40000010000 */
[----:B------:R-:W-:-:S06]  /*17700*/  WARPGROUP.ARRIVE ;  /* 0x00000000000079c5 */ /* 0x000fcc0000000000 */
[----:B------:R-:W-:Y:S01]  /*17710*/  HGMMA.64x32x16.F32.BF16 R168, gdesc[UR4].tnspA, R168, gsb0 ;  /* 0x2060000004a879f0 */ /* 0x000fe200080018a8 */
[----:B------:R-:W-:Y:S02]  /*17720*/  MOV R148, UR11 ;  /* 0x0000000b00947c02 */ /* 0x000fe40008000f00 */
[----:B------:R-:W-:Y:S01]  /*17730*/  MOV R149, UR10 ;  /* 0x0000000a00957c02 */ /* 0x000fe20008000f00 */
[----:B------:R-:W-:Y:S01]  /*17740*/  UIADD3.64 UR10, UR6, 0x2, URZ ;  /* 0x00000002060a7897 */ /* 0x000fe2000fffe03f */
[----:B------:R-:W-:Y:S02]  /*17750*/  MOV R67, UR9 ;  /* 0x0000000900437c02 */ /* 0x000fe40008000f00 */
[----:B------:R-:W-:Y:S01]  /*17760*/  MOV R66, UR8 ;  /* 0x0000000800427c02 */ /* 0x000fe20008000f00 */
[----:B------:R-:W-:Y:S01]  /*17770*/  UIADD3.64 UR8, UR4, 0x80, URZ ;  /* 0x0000008004087897 */ /* 0x000fe2000fffe03f */
[----:B------:R-:W-:Y:S02]  /*17780*/  WARPGROUP.DEPBAR.LE gsb0, 0x0 ;  /* 0x00008000000079c5 */ /* 0x000fe40000010000 */
[----:B------:R-:W-:-:S06]  /*17790*/  WARPGROUP.ARRIVE ;  /* 0x00000000000079c5 */ /* 0x000fcc0000000000 */
[----:B------:R-:W-:Y:S01]  /*177a0*/  HGMMA.64x32x16.F32.BF16 R168, gdesc[UR8].tnspA, R168, gsb0 ;  /* 0x2060000008a879f0 */ /* 0x000fe200080018a8 */
[----:B------:R-:W-:Y:S02]  /*177b0*/  UIADD3.64 UR58, UR6, 0x4, URZ ;  /* 0x00000004063a7897 */ /* 0x000fe4000fffe03f */
[----:B------:R-:W-:Y:S02]  /*177c0*/  WARPGROUP.DEPBAR.LE gsb0, 0x0 ;  /* 0x00008000000079c5 */ /* 0x000fe40000010000 */
[----:B------:R-:W-:-:S06]  /*177d0*/  WARPGROUP.ARRIVE ;  /* 0x00000000000079c5 */ /* 0x000fcc0000000000 */
[----:B------:R-:W-:Y:S01]  /*177e0*/  HGMMA.64x32x16.F32.BF16 R168, gdesc[UR56].tnspA, R168, gsb0 ;  /* 0x2060000038a879f0 */ /* 0x000fe200080018a8 */
[----:B------:R-:W-:Y:S02]  /*177f0*/  MOV R37, UR43 ;  /* 0x0000002b00257c02 */ /* 0x000fe40008000f00 */
[----:B------:R-:W-:Y:S01]  /*17800*/  MOV R36, UR42 ;  /* 0x0000002a00247c02 */ /* 0x000fe20008000f00 */
[----:B------:R-:W-:Y:S01]  /*17810*/  UIADD3.64 UR42, UR6, 0xfe, URZ ;  /* 0x000000fe062a7897 */ /* 0x000fe2000fffe03f */
[----:B------:R-:W-:Y:S02]  /*17820*/  WARPGROUP.DEPBAR.LE gsb0, 0x0 ;  /* 0x00008000000079c5 */ /* 0x000fe40000010000 */
[----:B------:R-:W-:-:S06]  /*17830*/  WARPGROUP.ARRIVE ;  /* 0x00000000000079c5 */ /* 0x000fcc0000000000 */
[----:B------:R-:W-:Y:S01]  /*17840*/  HGMMA.64x32x16.F32.BF16 R168, gdesc[UR40].tnspA, R168, gsb0 ;  /* 0x2060000028a879f0 */ /* 0x000fe200080018a8 */
[----:B------:R-:W-:Y:S02]  /*17850*/  MOV R38, UR36 ;  /* 0x0000002400267c02 */ /* 0x000fe40008000f00 */
[----:B------:R-:W-:Y:S02]  /*17860*/  R2UR UR36, R30 ;  /* 0x000000001e2472ca */ /* 0x000fe400000e0000 */
        /* <DEDUP_REMOVED lines=14> */
[----:B------:R-:W-:Y:S02]  /*17950*/  R2UR UR9, R67 ;  /* 0x00000000430972ca */ /* 0x000fe400000e0000 */
[----:B------:R-:W-:Y:S01]  /*17960*/  R2UR UR8, R66 ;  /* 0x00000000420872ca */ /* 0x000fe200000e0000 */
[----:B------:R-:W-:Y:S01]  /*17970*/  UIADD3.64 UR10, UR6, 0x104, URZ ;  /* 0x00000104060a7897 */ /* 0x000fe2000fffe03f */
[----:B------:R-:W-:Y:S02]  /*17980*/  WARPGROUP.DEPBAR.LE gsb0, 0x0 ;  /* 0x00008000000079c5 */ /* 0x000fe40000010000 */
[----:B------:R-:W-:-:S09]  /*17990*/  WARPGROUP.ARRIVE ;  /* 0x00000000000079c5 */ /* 0x000fd20000000000 */
        /* <DEDUP_REMOVED lines=8> */
[----:B------:R-:W-:Y:S01]  /*17a20*/  MOV R60, UR18 ;  /* 0x00000012003c7c02 */ /* 0x000fe20008000f00 */
[----:B------:R-:W-:Y:S01]  /*17a30*/  UIADD3.64 UR18, UR6, 0x200, URZ ;  /* 0x0000020006127897 */ /* 0x000fe2000fffe03f */
[----:B------:R-:W-:Y:S04]  /*17a40*/  STL [R1+0x11d8], R7 ;  /* 0x0011d80701007387 */ /* 0x000fe80000100800 */
[----:B------:R-:W-:Y:S01]  /*17a50*/  STL [R1+0x11e0], R8 ;  /* 0x0011e00801007387 */ /* 0x000fe20000100800 */
[----:B------:R-:W-:-:S02]  /*17a60*/  WARPGROUP.DEPBAR.LE gsb0, 0x0 ;  /* 0x00008000000079c5 */ /* 0x000fc40000010000 */
[----:B------:R-:W-:-:S06]  /*17a70*/  WARPGROUP.ARRIVE ;  /* 0x00000000000079c5 */ /* 0x000fcc0000000000 */
[----:B------:R-:W-:Y:S01]  /*17a80*/  HGMMA.64x32x16.F32.BF16 R168, gdesc[UR16].tnspA, R168, gsb0 ;  /* 0x2060000010a879f0 */ /* 0x000fe200080018a8 */
[----:B------:R-:W-:Y:S04]  /*17a90*/  STL [R1+0x11dc], R9 ;  /* 0x0011dc0901007387 */ /* 0x000fe80000100800 */
[----:B------:R-:W-:Y:S04]  /*17aa0*/  STL [R1+0x11e8], R10 ;  /* 0x0011e80a01007387 */ /* 0x000fe80000100800 */
[----:B------:R-:W-:Y:S04]  /*17ab0*/  STL [R1+0x11e4], R11 ;  /* 0x0011e40b01007387 */ /* 0x000fe80000100800 */
[----:B------:R-:W-:Y:S04]  /*17ac0*/  STL [R1+0x11f0], R12 ;  /* 0x0011f00c01007387 */ /* 0x000fe80000100800 */
[----:B------:R-:W-:Y:S04]  /*17ad0*/  STL [R1+0x11ec], R13 ;  /* 0x0011ec0d01007387 */ /* 0x000fe80000100800 */
[----:B------:R-:W-:Y:S04]  /*17ae0*/  STL [R1+0x11f8], R16 ;  /* 0x0011f81001007387 */ /* 0x000fe80000100800 */
[----:B------:R-:W-:Y:S04]  /*17af0*/  STL [R1+0x11f4], R17 ;  /* 0x0011f41101007387 */ /* 0x000fe80000100800 */
[----:B------:R0:W-:Y:S04]  /*17b00*/  STL [R1+0x11fc], R6 ;  /* 0x0011fc0601007387 */ /* 0x0001e80000100800 */
[----:B------:R-:W-:Y:S04]  /*17b10*/  STL [R1+0x1200], R184 ;  /* 0x001200b801007387 */ /* 0x000fe80000100800 */
[----:B------:R-:W-:Y:S04]  /*17b20*/  STL [R1+0x1204], R23 ;  /* 0x0012041701007387 */ /* 0x000fe80000100800 */
[----:B------:R1:W-:Y:S04]  /*17b30*/  STL [R1+0x1208], R22 ;  /* 0x0012081601007387 */ /* 0x0003e80000100800 */
[----:B------:R-:W-:Y:S01]  /*17b40*/  STL [R1+0x120c], R21 ;  /* 0x00120c1501007387 */ /* 0x000fe20000100800 */
[----:B------:R-:W-:-:S03]  /*17b50*/  MOV R57, UR23 ;  /* 0x0000001700397c02 */ /* 0x000fc60008000f00 */
[----:B------:R2:W-:Y:S01]  /*17b60*/  STL [R1+0x1210], R20 ;  /* 0x0012101401007387 */ /* 0x0005e20000100800 */
[----:B------:R-:W-:-:S03]  /*17b70*/  MOV R56, UR22 ;  /* 0x0000001600387c02 */ /* 0x000fc60008000f00 */
[----:B------:R-:W-:Y:S01]  /*17b80*/  STL [R1+0x1214], R19 ;  /* 0x0012141301007387 */ /* 0x000fe20000100800 */
[----:B------:R-:W-:-:S03]  /*17b90*/  UIADD3.64 UR22, UR6, 0x202, URZ ;  /* 0x0000020206167897 */ /* 0x000fc6000fffe03f */
[----:B0-----:R-:W3:Y:S01]  /*17ba0*/  LDL.64 R6, [R1+0xc90] ;  /* 0x000c900001067983 */ /* 0x001ee20000100a00 */
[----:B------:R-:W-:Y:S02]  /*17bb0*/  WARPGROUP.DEPBAR.LE gsb0, 0x0 ;  /* 0x00008000000079c5 */ /* 0x000fe40000010000 */
[----:B------:R-:W-:Y:S01]  /*17bc0*/  WARPGROUP.ARRIVE ;  /* 0x00000000000079c5 */ /* 0x000fe20000000000 */
[----:B------:R-:W4:Y:S01]  /*17bd0*/  LDL.64 R12, [R1+0xca8] ;  /* 0x000ca800010c7983 */ /* 0x000f220000100a00 */
[----:B------:R-:W-:Y:S02]  /*17be0*/  MOV R53, UR27 ;  /* 0x0000001b00357c02 */ /* 0x000fe40008000f00 */
[----:B------:R-:W-:Y:S01]  /*17bf0*/  MOV R52, UR26 ;  /* 0x0000001a00347c02 */ /* 0x000fe20008000f00 */
[----:B------:R-:W2:Y:S01]  /*17c00*/  LDL.64 R10, [R1+0xca0] ;  /* 0x000ca000010a7983 */ /* 0x000ea20000100a00 */
[----:B------:R-:W-:Y:S01]  /*17c10*/  HGMMA.64x32x16.F32.BF16 R168, gdesc[UR20].tnspA, R168, gsb0 ;  /* 0x2060000014a879f0 */ /* 0x000fe200080018a8 */
[----:B------:R-:W-:Y:S01]  /*17c20*/  UIADD3.64 UR26, UR6, 0x204, URZ ;  /* 0x00000204061a7897 */ /* 0x000fe2000fffe03f */
[----:B------:R-:W-:Y:S01]  /*17c30*/  MOV R49, UR31 ;  /* 0x0000001f00317c02 */ /* 0x000fe20008000f00 */
[----:B------:R-:W2:Y:S01]  /*17c40*/  LDL.64 R8, [R1+0xc98] ;  /* 0x000c980001087983 */ /* 0x000ea20000100a00 */
[----:B------:R-:W-:-:S02]  /*17c50*/  WARPGROUP.DEPBAR.LE gsb0, 0x0 ;  /* 0x00008000000079c5 */ /* 0x000fc40000010000 */
[----:B------:R-:W-:-:S06]  /*17c60*/  WARPGROUP.ARRIVE ;  /* 0x00000000000079c5 */ /* 0x000fcc0000000000 */
[----:B------:R-:W-:Y:S01]  /*17c70*/  HGMMA.64x32x16.F32.BF16 R168, gdesc[UR24].tnspA, R168, gsb0 ;  /* 0x2060000018a879f0 */ /* 0x000fe200080018a8 */
        /* <DEDUP_REMOVED lines=14> */
[----:B------:R0:W-:Y:S04]  /*17d60*/  STL [R1+0x1218], R18 ;  /* 0x0012181201007387 */ /* 0x0001e80000100800 */
[----:B------:R0:W-:Y:S04]  /*17d70*/  STL [R1+0x14b0], R32 ;  /* 0x0014b02001007387 */ /* 0x0001e80000100800 */
[----:B------:R-:W-:Y:S01]  /*17d80*/  STL [R1+0x14b4], R31 ;  /* 0x0014b41f01007387 */ /* 0x000fe20000100800 */
[----:B------:R-:W-:-:S03]  /*17d90*/  UIADD3.64 UR34, UR6, 0x304, URZ ;  /* 0x0000030406227897 */ /* 0x000fc6000fffe03f */
[----:B------:R-:W2:Y:S01]  /*17da0*/  LDL.64 R2, [R1+0xc80] ;  /* 0x000c800001027983 */ /* 0x000ea20000100a00 */
[----:B------:R-:W-:Y:S02]  /*17db0*/  WARPGROUP.DEPBAR.LE gsb0, 0x0 ;  /* 0x00008000000079c5 */ /* 0x000fe40000010000 */
[----:B------:R-:W-:Y:S01]  /*17dc0*/  WARPGROUP.ARRIVE ;  /* 0x00000000000079c5 */ /* 0x000fe20000000000 */
[----:B---3--:R-:W-:-:S05]  /*17dd0*/  R2UR UR40, R6 ;  /* 0x00000000062872ca */ /* 0x008fca00000e0000 */
[----:B------:R-:W-:Y:S01]  /*17de0*/  HGMMA.64x32x16.F32.BF16 R168, gdesc[UR44].tnspA, R168, gsb0 ;  /* 0x206000002ca879f0 */ /* 0x000fe200080018a8 */
[----:B------:R-:W-:Y:S02]  /*17df0*/  R2UR UR41, R7 ;  /* 0x00000000072972ca */ /* 0x000fe400000e0000 */
[----:B----4-:R-:W-:Y:S01]  /*17e00*/  R2UR UR32, R12 ;  /* 0x000000000c2072ca */ /* 0x010fe200000e0000 */
[----:B------:R-:W3:Y:S01]  /*17e10*/  LDL.64 R6, [R1+0xc88] ;  /* 0x000c880001067983 */ /* 0x000ee20000100a00 */
[----:B------:R-:W-:Y:S02]  /*17e20*/  R2UR UR33, R13 ;  /* 0x000000000d2172ca */ /* 0x000fe400000e0000 */
[----:B--2---:R-:W-:Y:S02]  /*17e30*/  R2UR UR36, R10 ;  /* 0x000000000a2472ca */ /* 0x004fe400000e0000 */
[----:B------:R-:W-:Y:S01]  /*17e40*/  R2UR UR37, R11 ;  /* 0x000000000b2572ca */ /* 0x000fe200000e0000 */
[----:B------:R-:W-:Y:S01]  /*17e50*/  UIADD3.64 UR38, UR6, 0x3fe, URZ ;  /* 0x000003fe06267897 */ /* 0x000fe2000fffe03f */
[----:B------:R-:W-:-:S02]  /*17e60*/  R2UR UR56, R8 ;  /* 0x00000000083872ca */ /* 0x000fc400000e0000 */
[----:B------:R-:W-:Y:S01]  /*17e70*/  R2UR UR57, R9 ;  /* 0x00000000093972ca */ /* 0x000fe200000e0000 */
[----:B------:R-:W-:Y:S01]  /*17e80*/  UIADD3.64 UR58, UR6, 0x400, URZ ;  /* 0x00000400063a7897 */ /* 0x000fe2000fffe03f */
[----:B------:R-:W2:Y:S01]  /*17e90*/  LDL.64 R8, [R1+0xc78] ;  /* 0x000c780001087983 */ /* 0x000ea20000100a00 */
[----:B------:R-:W-:Y:S02]  /*17ea0*/  UIADD3.64 UR42, UR6, 0x402, URZ ;  /* 0x00000402062a7897 */ /* 0x000fe4000fffe03f */
[----:B------:R-:W-:Y:S01]  /*17eb0*/  UIADD3.64 UR54, UR6, 0x404, URZ ;  /* 0x0000040406367897 */ /* 0x000fe2000fffe03f */
[----:B------:R-:W-:Y:S01]  /*17ec0*/  R2UR UR11, R148 ;  /* 0x00000000940b72ca */ /* 0x000fe200000e0000 */
[----:B------:R-:W-:Y:S01]  /*17ed0*/  UIADD3.64 UR46, UR6, 0x4fe, URZ ;  /* 0x000004fe062e7897 */ /* 0x000fe2000fffe03f */
[----:B------:R-:W-:Y:S02]  /*17ee0*/  R2UR UR10, R149 ;  /* 0x00000000950a72ca */ /* 0x000fe400000e0000 */
[----:B------:R-:W-:-:S02]  /*17ef0*/  R2UR UR9, R150 ;  /* 0x00000000960972ca */ /* 0x000fc400000e0000 */
[----:B------:R-:W-:Y:S02]  /*17f00*/  R2UR UR8, R151 ;  /* 0x00000000970872ca */ /* 0x000fe400000e0000 */
[----:B------:R-:W-:Y:S02]  /*17f10*/  R2UR UR15, R65 ;  /* 0x00000000410f72ca */ /* 0x000fe400000e0000 */
[----:B------:R-:W-:Y:S02]  /*17f20*/  R2UR UR14, R64 ;  /* 0x00000000400e72ca */ /* 0x000fe400000e0000 */
[----:B------:R-:W-:Y:S02]  /*17f30*/  R2UR UR13, R63 ;  /* 0x000000003f0d72ca */ /* 0x000fe400000e0000 */
        /* <DEDUP_REMOVED lines=12> */
[----:B------:R-:W-:Y:S01]  /*18000*/  R2UR UR24, R50 ;  /* 0x00000000321872ca */ /* 0x000fe200000e0000 */
[----:B------:R-:W-:Y:S02]  /*18010*/  WARPGROUP.DEPBAR.LE gsb0, 0x0 ;  /* 0x00008000000079c5 */ /* 0x000fe40000010000 */
[----:B------:R-:W-:Y:S01]  /*18020*/  WARPGROUP.ARRIVE ;  /* 0x00000000000079c5 */ /* 0x000fe20000000000 */
[----:B------:R-:W-:-:S02]  /*18030*/  R2UR UR31, R49 ;  /* 0x00000000311f72ca */ /* 0x000fc400000e0000 */
[----:B------:R-:W-:Y:S02]  /*18040*/  R2UR UR30, R48 ;  /* 0x00000000301e72ca */ /* 0x000fe400000e0000 */
[----:B------:R-:W-:Y:S01]  /*18050*/  R2UR UR29, R47 ;  /* 0x000000002f1d72ca */ /* 0x000fe200000e0000 */
[----:B------:R-:W-:Y:S01]  /*18060*/  HGMMA.64x32x16.F32.BF16 R168, gdesc[UR32].tnspA, R168, gsb0 ;  /* 0x2060000020a879f0 */ /* 0x000fe200080018a8 */
[----:B------:R-:W-:Y:S01]  /*18070*/  R2UR UR28, R46 ;  /* 0x000000002e1c72ca */ /* 0x000fe200000e0000 */
[----:B------:R-:W-:Y:S01]  /*18080*/  UMOV UR48, UR34 ;  /* 0x0000002200307c82 */ /* 0x000fe20008000000 */
[----:B------:R-:W-:Y:S01]  /*18090*/  UMOV UR49, UR35 ;  /* 0x0000002300317c82 */ /* 0x000fe20008000000 */
[----:B------:R-:W4:Y:S04]  /*180a0*/  LDL.64 R10, [R1+0xc68] ;  /* 0x000c6800010a7983 */ /* 0x000f280000100a00 */
[----:B------:R-:W4:Y:S04]  /*180b0*/  LDL.64 R12, [R1+0xc50] ;  /* 0x000c5000010c7983 */ /* 0x000f280000100a00 */
[----:B-1----:R-:W4:Y:S04]  /*180c0*/  LDL.64 R22, [R1+0xc20] ;  /* 0x000c200001167983 */ /* 0x002f280000100a00 */
[----:B------:R-:W4:Y:S04]  /*180d0*/  LDL.64 R20, [R1+0xc10] ;  /* 0x000c100001147983 */ /* 0x000f280000100a00 */
[----:B0-----:R-:W4:Y:S01]  /*180e0*/  LDL.64 R18, [R1+0xc08] ;  /* 0x000c080001127983 */ /* 0x001f220000100a00 */
[----:B------:R-:W-:-:S02]  /*180f0*/  WARPGROUP.DEPBAR.LE gsb0, 0x0 ;  /* 0x00008000000079c5 */ /* 0x000fc40000010000 */
[----:B------:R-:W-:-:S06]  /*18100*/  WARPGROUP.ARRIVE ;  /* 0x00000000000079c5 */ /* 0x000fcc0000000000 */
[----:B------:R-:W-:Y:S03]  /*18110*/  HGMMA.64x32x16.F32.BF16 R168, gdesc[UR36].tnspA, R168, gsb0 ;  /* 0x2060000024a879f0 */ /* 0x000fe600080018a8 */
[----:B------:R-:W-:Y:S02]  /*18120*/  WARPGROUP.DEPBAR.LE gsb0, 0x0 ;  /* 0x00008000000079c5 */ /* 0x000fe40000010000 */
[----:B------:R-:W-:-:S06]  /*18130*/  WARPGROUP.ARRIVE ;  /* 0x00000000000079c5 */ /* 0x000fcc0000000000 */
[----:B------:R-:W-:Y:S03]  /*18140*/  HGMMA.64x32x16.F32.BF16 R168, gdesc[UR56].tnspA, R168, gsb0 ;  /* 0x2060000038a879f0 */ /* 0x000fe600080018a8 */
[----:B------:R-:W-:Y:S02]  /*18150*/  WARPGROUP.DEPBAR.LE gsb0, 0x0 ;  /* 0x00008000000079c5 */ /* 0x000fe40000010000 */
[----:B------:R-:W-:-:S06]  /*18160*/  WARPGROUP.ARRIVE ;  /* 0x00000000000079c5 */ /* 0x000fcc0000000000 */
[----:B------:R-:W-:Y:S01]  /*18170*/  HGMMA.64x32x16.F32.BF16 R168, gdesc[UR40].tnspA, R168, gsb0 ;  /* 0x2060000028a879f0 */ /* 0x000fe200080018a8 */
[----:B---3--:R-:W-:Y:S02]  /*18180*/  R2UR UR52, R6 ;  /* 0x00000000063472ca */ /* 0x008fe400000e0000 */
[----:B------:R-:W-:Y:S02]  /*18190*/  R2UR UR53, R7 ;  /* 0x00000000073572ca */ /* 0x000fe400000e0000 */
[----:B------:R-:W-:Y:S02]  /*181a0*/  R2UR UR44, R2 ;  /* 0x00000000022c72ca */ /* 0x000fe400000e0000 */
[----:B------:R-:W-:Y:S01]  /*181b0*/  R2UR UR45, R3 ;  /* 0x00000000032d72ca */ /* 0x000fe200000e0000 */
[----:B------:R-:W-:Y:S01]  /*181c0*/  UMOV UR56, UR42 ;  /* 0x0000002a00387c82 */ /* 0x000fe20008000000 */
[----:B------:R-:W-:Y:S01]  /*181d0*/  UMOV UR57, UR43 ;  /* 0x0000002b00397c82 */ /* 0x000fe20008000000 */
[----:B------:R-:W-:-:S02]  /*181e0*/  WARPGROUP.DEPBAR.LE gsb0, 0x0 ;  /* 0x00008000000079c5 */ /* 0x000fc40000010000 */
[----:B------:R-:W-:Y:S01]  /*181f0*/  WARPGROUP.ARRIVE ;  /* 0x00000000000079c5 */ /* 0x000fe20000000000 */
[----:B------:R-:W-:Y:S01]  /*18200*/  MOV R208, UR59 ;  /* 0x0000003b00d07c02 */ /* 0x000fe20008000f00 */
[----:B------:R-:W3:Y:S04]  /*18210*/  LDL.64 R2, [R1+0xc40] ;  /* 0x000c400001027983 */ /* 0x000ee80000100a00 */
[----:B------:R-:W-:Y:S01]  /*18220*/  HGMMA.64x32x16.F32.BF16 R168, gdesc[UR52].tnspA, R168, gsb0 ;  /* 0x2060000034a879f0 */ /* 0x000fe200080018a8 */
[----:B------:R-:W-:Y:S01]  /*18230*/  MOV R207, UR58 ;  /* 0x0000003a00cf7c02 */ /* 0x000fe20008000f00 */
[----:B------:R-:W4:Y:S01]  /*18240*/  LDL.64 R6, [R1+0xc58] ;  /* 0x000c580001067983 */ /* 0x000f220000100a00 */
[----:B------:R-:W-:Y:S02]  /*18250*/  WARPGROUP.DEPBAR.LE gsb0, 0x0 ;  /* 0x00008000000079c5 */ /* 0x000fe40000010000 */
[----:B------:R-:W-:-:S06]  /*18260*/  WARPGROUP.ARRIVE ;  /* 0x00000000000079c5 */ /* 0x000fcc0000000000 */
[----:B------:R-:W-:Y:S01]  /*18270*/  HGMMA.64x32x16.F32.BF16 R168, gdesc[UR44].tnspA, R168, gsb0 ;  /* 0x206000002ca879f0 */ /* 0x000fe200080018a8 */
[----:B------:R-:W-:Y:S02]  /*18280*/  MOV R206, UR57 ;  /* 0x0000003900ce7c02 */ /* 0x000fe40008000f00 */
[----:B------:R-:W-:Y:S02]  /*18290*/  MOV R205, UR56 ;  /* 0x0000003800cd7c02 */ /* 0x000fe40008000f00 */
[----:B--2---:R-:W-:Y:S02]  /*182a0*/  R2UR UR56, R8 ;  /* 0x00000000083872ca */ /* 0x004fe400000e0000 */
        /* <DEDUP_REMOVED lines=10> */
[----:B------:R-:W-:Y:S02]  /*18350*/  MOV R202, UR9 ;  /* 0x0000000900ca7c02 */ /* 0x000fe40008000f00 */
[----:B------:R-:W-:Y:S02]  /*18360*/  MOV R201, UR8 ;  /* 0x0000000800c97c02 */ /* 0x000fe40008000f00 */
[----:B------:R-:W-:Y:S02]  /*18370*/  R2UR UR43, R37 ;  /* 0x00000000252b72ca */ /* 0x000fe400000e0000 */
[----:B------:R-:W-:Y:S02]  /*18380*/  R2UR UR42, R36 ;  /* 0x00000000242a72ca */ /* 0x000fe400000e0000 */
[----:B------:R-:W-:Y:S02]  /*18390*/  R2UR UR41, R35 ;  /* 0x00000000232972ca */ /* 0x000fe400000e0000 */
[----:B------:R-:W-:Y:S01]  /*183a0*/  R2UR UR40, R34 ;  /* 0x00000000222872ca */ /* 0x000fe200000e0000 */
[----:B------:R-:W-:Y:S01]  /*183b0*/  UMOV UR52, UR46 ;  /* 0x0000002e00347c82 */ /* 0x000fe20008000000 */
[----:B------:R-:W-:-:S02]  /*183c0*/  WARPGROUP.DEPBAR.LE gsb0, 0x0 ;  /* 0x00008000000079c5 */ /* 0x000fc40000010000 */
[----:B------:R-:W-:Y:S01]  /*183d0*/  WARPGROUP.ARRIVE ;  /* 0x00000000000079c5 */ /* 0x000fe20000000000 */
[----:B------:R-:W-:Y:S01]  /*183e0*/  UMOV UR53, UR47 ;  /* 0x0000002f00357c82 */ /* 0x000fe20008000000 */
[----:B------:R-:W-:Y:S01]  /*183f0*/  R2UR UR45, R29 ;  /* 0x000000001d2d72ca */ /* 0x000fe200000e0000 */
[----:B------:R-:W2:Y:S03]  /*18400*/  LDL.64 R8, [R1+0xc48] ;  /* 0x000c480001087983 */ /* 0x000ea60000100a00 */
[----:B------:R-:W-:Y:S03]  /*18410*/  HGMMA.64x32x16.F32.BF16 R168, gdesc[UR56].tnspA, R168, gsb0 ;  /* 0x2060000038a879f0 */ /* 0x000fe600080018a8 */
[----:B------:R-:W-:Y:S02]  /*18420*/  WARPGROUP.DEPBAR.LE gsb0, 0x0 ;  /* 0x00008000000079c5 */ /* 0x000fe40000010000 */
[----:B------:R-:W-:-:S06]  /*18430*/  WARPGROUP.ARRIVE ;  /* 0x00000000000079c5 */ /* 0x000fcc0000000000 */
        /* <DEDUP_REMOVED lines=15> */
[----:B------:R-:W3:Y:S01]  /*18530*/  LDL.64 R2, [R1+0xc70] ;  /* 0x000c700001027983 */ /* 0x000ee20000100a00 */
[----:B------:R-:W-:Y:S02]  /*18540*/  WARPGROUP.DEPBAR.LE gsb0, 0x0 ;  /* 0x00008000000079c5 */ /* 0x000fe40000010000 */
[----:B------:R-:W-:-:S06]  /*18550*/  WARPGROUP.ARRIVE ;  /* 0x00000000000079c5 */ /* 0x000fcc0000000000 */
[----:B------:R-:W-:Y:S03]  /*18560*/  HGMMA.64x32x16.F32.BF16 R168, gdesc[UR28].tnspA, R168, gsb0 ;  /* 0x206000001ca879f0 */ /* 0x000fe600080018a8 */
[----:B------:R-:W-:Y:S02]  /*18570*/  WARPGROUP.DEPBAR.LE gsb0, 0x0 ;  /* 0x00008000000079c5 */ /* 0x000fe40000010000 */
[----:B------:R-:W-:-:S06]  /*18580*/  WARPGROUP.ARRIVE ;  /* 0x00000000000079c5 */ /* 0x000fcc0000000000 */
[----:B------:R-:W-:Y:S01]  /*18590*/  HGMMA.64x32x16.F32.BF16 R168, gdesc[UR32].tnspA, R168, gsb0 ;  /* 0x2060000020a879f0 */ /* 0x000fe200080018a8 */
[----:B----4-:R-:W-:Y:S02]  /*185a0*/  R2UR UR8, R6 ;  /* 0x00000000060872ca */ /* 0x010fe400000e0000 */
[----:B------:R-:W-:Y:S02]  /*185b0*/  R2UR UR9, R7 ;  /* 0x00000000070972ca */ /* 0x000fe400000e0000 */
[----:B------:R-:W4:Y:S01]  /*185c0*/  LDL.64 R6, [R1+0xc60] ;  /* 0x000c600001067983 */ /* 0x000f220000100a00 */
[----:B------:R-:W-:Y:S02]  /*185d0*/  WARPGROUP.DEPBAR.LE gsb0, 0x0 ;  /* 0x00008000000079c5 */ /* 0x000fe40000010000 */
[----:B------:R-:W-:-:S06]  /*185e0*/  WARPGROUP.ARRIVE ;  /* 0x00000000000079c5 */ /* 0x000fcc0000000000 */
[----:B------:R-:W-:Y:S03]  /*185f0*/  HGMMA.64x32x16.F32.BF16 R168, gdesc[UR36].tnspA, R168, gsb0 ;  /* 0x2060000024a879f0 */ /* 0x000fe600080018a8 */
[----:B------:R-:W-:Y:S02]  /*18600*/  WARPGROUP.DEPBAR.LE gsb0, 0x0 ;  /* 0x00008000000079c5 */ /* 0x000fe40000010000 */
[----:B------:R-:W-:-:S06]  /*18610*/  WARPGROUP.ARRIVE ;  /* 0x00000000000079c5 */ /* 0x000fcc0000000000 */
[----:B------:R-:W-:Y:S01]  /*18620*/  HGMMA.64x32x16.F32.BF16 R168, gdesc[UR40].tnspA, R168, gsb0 ;  /* 0x2060000028a879f0 */ /* 0x000fe200080018a8 */
[----:B------:R-:W-:Y:S02]  /*18630*/  R2UR UR47, R33 ;  /* 0x00000000212f72ca */ /* 0x000fe400000e0000 */
[----:B------:R-:W-:Y:S02]  /*18640*/  R2UR UR46, R30 ;  /* 0x000000001e2e72ca */ /* 0x000fe400000e0000 */
[----:B------:R-:W-:Y:S01]  /*18650*/  R2UR UR44, R28 ;  /* 0x000000001c2c72ca */ /* 0x000fe200000e0000 */
[----:B------:R-:W-:Y:S02]  /*18660*/  WARPGROUP.DEPBAR.LE gsb0, 0x0 ;  /* 0x00008000000079c5 */ /* 0x000fe40000010000 */
[----:B------:R-:W-:-:S10]  /*18670*/  WARPGROUP.ARRIVE ;  /* 0x00000000000079c5 */ /* 0x000fd40000000000 */
[----:B------:R-:W-:Y:S01]  /*18680*/  HGMMA.64x32x16.F32.BF16 R168, gdesc[UR44].tnspA, R168, gsb0 ;  /* 0x206000002ca879f0 */ /* 0x000fe200080018a8 */
[----:B------:R-:W-:Y:S02]  /*18690*/  MOV R186, UR25 ;  /* 0x0000001900ba7c02 */ /* 0x000fe40008000f00 */
[----:B------:R-:W-:Y:S02]  /*186a0*/  MOV R185, UR24 ;  /* 0x0000001800b97c02 */ /* 0x000fe40008000f00 */
[----:B---3--:R-:W-:Y:S02]  /*186b0*/  R2UR UR24, R2 ;  /* 0x00000000021872ca */ /* 0x008fe400000e0000 */
[----:B------:R-:W-:Y:S02]  /*186c0*/  R2UR UR25, R3 ;  /* 0x00000000031972ca */ /* 0x000fe400000e0000 */
[----:B------:R-:W-:Y:S01]  /*186d0*/  MOV R188, UR27 ;  /* 0x0000001b00bc7c02 */ /* 0x000fe20008000f00 */
[----:B------:R-:W-:Y:S01]  /*186e0*/  UMOV UR27, UR51 ;  /* 0x00000033001b7c82 */ /* 0x000fe20008000000 */
[----:B------:R-:W-:Y:S01]  /*186f0*/  MOV R187, UR26 ;  /* 0x0000001a00bb7c02 */ /* 0x000fe20008000f00 */
[----:B------:R-:W-:Y:S01]  /*18700*/  UMOV UR26, UR50 ;  /* 0x00000032001a7c82 */ /* 0x000fe20008000000 */
[----:B------:R-:W-:-:S02]  /*18710*/  WARPGROUP.DEPBAR.LE gsb0, 0x0 ;  /* 0x00008000000079c5 */ /* 0x000fc40000010000 */
[----:B------:R-:W-:-:S06]  /*18720*/  WARPGROUP.ARRIVE ;  /* 0x00000000000079c5 */ /* 0x000fcc0000000000 */
[----:B------:R-:W-:Y:S01]  /*18730*/  HGMMA.64x32x16.F32.BF16 R152, gdesc[UR24].tnspA, RZ, !UPT, gsb0 ;  /* 0x20600000189879f0 */ /* 0x000fe2000c0018ff */
[----:B------:R-:W-:Y:S02]  /*18740*/  MOV R194, UR17 ;  /* 0x0000001100c27c02 */ /* 0x000fe40008000f00 */
[----:B------:R-:W-:Y:S02]  /*18750*/  MOV R193, UR16 ;  /* 0x0000001000c17c02 */ /* 0x000fe40008000f00 */
[----:B------:R-:W-:Y:S02]  /*18760*/  R2UR UR16, R10 ;  /* 0x000000000a1072ca */ /* 0x000fe400000e0000 */
[----:B------:R-:W-:Y:S02]  /*18770*/  R2UR UR17, R11 ;  /* 0x000000000b1172ca */ /* 0x000fe400000e0000 */
[----:B------:R-:W-:Y:S01]  /*18780*/  MOV R196, UR19 ;  /* 0x0000001300c47c02 */ /* 0x000fe20008000f00 */
[----:B------:R-:W-:Y:S01]  /*18790*/  UMOV UR19, UR7 ;  /* 0x0000000700137c82 */ /* 0x000fe20008000000 */
[----:B------:R-:W-:Y:S01]  /*187a0*/  MOV R195, UR18 ;  /* 0x0000001200c37c02 */ /* 0x000fe20008000f00 */
[----:B------:R-:W-:Y:S01]  /*187b0*/  UMOV UR18, UR6 ;  /* 0x0000000600127c82 */ /* 0x000fe20008000000 */
[----:B------:R-:W-:-:S02]  /*187c0*/  MOV R2, UR29 ;  /* 0x0000001d00027c02 */ /* 0x000fc40008000f00 */
[----:B------:R-:W-:Y:S01]  /*187d0*/  MOV R0, UR28 ;  /* 0x0000001c00007c02 */ /* 0x000fe20008000f00 */
[----:B------:R-:W-:Y:S01]  /*187e0*/  UMOV UR4, UR58 ;  /* 0x0000003a00047c82 */ /* 0x000fe20008000000 */
[----:B------:R-:W-:Y:S01]  /*187f0*/  UMOV UR5, UR59 ;  /* 0x0000003b00057c82 */ /* 0x000fe20008000000 */
[----:B------:R-:W-:Y:S02]  /*18800*/  WARPGROUP.DEPBAR.LE gsb0, 0x0 ;  /* 0x00008000000079c5 */ /* 0x000fe40000010000 */
[----:B------:R-:W-:Y:S01]  /*18810*/  WARPGROUP.ARRIVE ;  /* 0x00000000000079c5 */ /* 0x000fe20000000000 */
[----:B------:R-:W-:Y:S01]  /*18820*/  MOV R4, UR31 ;  /* 0x0000001f00047c02 */ /* 0x000fe20008000f00 */
[----:B------:R-:W3:Y:S04]  /*18830*/  LDL.64 R10, [R1+0xc30] ;  /* 0x000c3000010a7983 */ /* 0x000ee80000100a00 */
[----:B------:R-:W-:Y:S01]  /*18840*/  HGMMA.64x32x16.F32.BF16 R152, gdesc[UR16].tnspA, R152, gsb0 ;  /* 0x20600000109879f0 */ /* 0x000fe20008001898 */
[----:B----4-:R-:W-:-:S02]  /*18850*/  R2UR UR28, R6 ;  /* 0x00000000061c72ca */ /* 0x010fc400000e0000 */
[----:B------:R-:W-:Y:S01]  /*18860*/  R2UR UR29, R7 ;  /* 0x00000000071d72ca */ /* 0x000fe200000e0000 */
[----:B------:R-:W-:Y:S01]  /*18870*/  UIADD3.64 UR58, UR6, 0x2, URZ ;  /* 0x00000002063a7897 */ /* 0x000fe2000fffe03f */
[----:B------:R-:W-:Y:S01]  /*18880*/  MOV R3, UR30 ;  /* 0x0000001e00037c02 */ /* 0x000fe20008000f00 */
[----:B------:R-:W4:Y:S05]  /*18890*/  LDL.64 R6, [R1+0xc18] ;  /* 0x000c180001067983 */ /* 0x000f2a0000100a00 */
[----:B------:R-:W-:Y:S01]  /*188a0*/  UMOV UR30, UR58 ;  /* 0x0000003a001e7c82 */ /* 0x000fe20008000000 */
[----:B------:R-:W-:Y:S01]  /*188b0*/  UMOV UR31, UR59 ;  /* 0x0000003b001f7c82 */ /* 0x000fe20008000000 */
[----:B------:R-:W-:-:S02]  /*188c0*/  MOV R198, UR13 ;  /* 0x0000000d00c67c02 */ /* 0x000fc40008000f00 */
[----:B------:R-:W-:Y:S02]  /*188d0*/  MOV R197, UR12 ;  /* 0x0000000c00c57c02 */ /* 0x000fe40008000f00 */
[----:B------:R-:W-:Y:S02]  /*188e0*/  R2UR UR12, R12 ;  /* 0x000000000c0c72ca */ /* 0x000fe400000e0000 */
[----:B------:R-:W-:Y:S02]  /*188f0*/  R2UR UR13, R13 ;  /* 0x000000000d0d72ca */ /* 0x000fe400000e0000 */
[----:B------:R-:W3:Y:S01]  /*18900*/  LDL.64 R12, [R1+0xc38] ;  /* 0x000c3800010c7983 */ /* 0x000ee20000100a00 */
        /* <DEDUP_REMOVED lines=9> */
[----:B------:R-:W-:Y:S01]  /*189a0*/  UIADD3.64 UR58, UR6, 0xfe, URZ ;  /* 0x000000fe063a7897 */ /* 0x000fe2000fffe03f */
[----:B------:R-:W-:Y:S02]  /*189b0*/  MOV R200, UR15 ;  /* 0x0000000f00c87c02 */ /* 0x000fe40008000f00 */
[----:B------:R-:W-:-:S04]  /*189c0*/  MOV R199, UR14 ;  /* 0x0000000e00c77c02 */ /* 0x000fc80008000f00 */
[----:B------:R-:W-:Y:S01]  /*189d0*/  UMOV UR14, UR58 ;  /* 0x0000003a000e7c82 */ /* 0x000fe20008000000 */
[----:B------:R-:W-:Y:S01]  /*189e0*/  UMOV UR15, UR59 ;  /* 0x0000003b000f7c82 */ /* 0x000fe20008000000 */
[----:B------:R-:W-:Y:S02]  /*189f0*/  MOV R190, UR21 ;  /* 0x0000001500be7c02 */ /* 0x000fe40008000f00 */
[----:B------:R-:W-:Y:S02]  /*18a00*/  MOV R189, UR20 ;  /* 0x0000001400bd7c02 */ /* 0x000fe40008000f00 */
[----:B--2---:R-:W-:Y:S02]  /*18a10*/  R2UR UR20, R8 ;  /* 0x00000000081472ca */ /* 0x004fe400000e0000 */
[----:B------:R-:W-:Y:S02]  /*18a20*/  R2UR UR21, R9 ;  /* 0x00000000091572ca */ /* 0x000fe400000e0000 */
[----:B------:R-:W2:Y:S01]  /*18a30*/  LDL.64 R8, [R1+0xc28] ;  /* 0x000c280001087983 */ /* 0x000ea20000100a00 */
[----:B------:R-:W-:-:S02]  /*18a40*/  WARPGROUP.DEPBAR.LE gsb0, 0x0 ;  /* 0x00008000000079c5 */ /* 0x000fc40000010000 */
[----:B------:R-:W-:-:S06]  /*18a50*/  WARPGROUP.ARRIVE ;  /* 0x00000000000079c5 */ /* 0x000fcc0000000000 */
[----:B------:R-:W-:Y:S01]  /*18a60*/  HGMMA.64x32x16.F32.BF16 R152, gdesc[UR12].tnspA, R152, gsb0 ;  /* 0x206000000c9879f0 */ /* 0x000fe20008001898 */
[----:B------:R-:W-:Y:S01]  /*18a70*/  UIADD3.64 UR10, UR6, 0x100, URZ ;  /* 0x00000100060a7897 */ /* 0x000fe2000fffe03f */
[----:B------:R-:W-:Y:S02]  /*18a80*/  MOV R192, UR23 ;  /* 0x0000001700c07c02 */ /* 0x000fe40008000f00 */
[----:B------:R-:W-:-:S04]  /*18a90*/  MOV R191, UR22 ;  /* 0x0000001600bf7c02 */ /* 0x000fc80008000f00 */
[----:B------:R-:W-:Y:S01]  /*18aa0*/  UMOV UR22, UR10 ;  /* 0x0000000a00167c82 */ /* 0x000fe20008000000 */
[----:B------:R-:W-:Y:S01]  /*18ab0*/  UMOV UR23, UR11 ;  /* 0x0000000b00177c82 */ /* 0x000fe20008000000 */
[----:B------:R-:W-:Y:S02]  /*18ac0*/  WARPGROUP.DEPBAR.LE gsb0, 0x0 ;  /* 0x00008000000079c5 */ /* 0x000fe40000010000 */
[----:B------:R-:W-:-:S06]  /*18ad0*/  WARPGROUP.ARRIVE ;  /* 0x00000000000079c5 */ /* 0x000fcc0000000000 */
[----:B------:R-:W-:Y:S01]  /*18ae0*/  HGMMA.64x32x16.F32.BF16 R152, gdesc[UR20].tnspA, R152, gsb0 ;  /* 0x20600000149879f0 */ /* 0x000fe20008001898 */
[----:B------:R-:W-:Y:S02]  /*18af0*/  UIADD3.64 UR58, UR6, 0x102, URZ ;  /* 0x00000102063a7897 */ /* 0x000fe4000fffe03f */
[----:B------:R-:W-:Y:S02]  /*18b00*/  WARPGROUP.DEPBAR.LE gsb0, 0x0 ;  /* 0x00008000000079c5 */ /* 0x000fe40000010000 */
[----:B------:R-:W-:-:S06]  /*18b10*/  WARPGROUP.ARRIVE ;  /* 0x00000000000079c5 */ /* 0x000fcc0000000000 */
[----:B------:R-:W-:Y:S01]  /*18b20*/  HGMMA.64x32x16.F32.BF16 R152, gdesc[UR56].tnspA, R152, gsb0 ;  /* 0x20600000389879f0 */ /* 0x000fe20008001898 */
[----:B---3--:R-:W-:Y:S02]  /*18b30*/  R2UR UR24, R12 ;  /* 0x000000000c1872ca */ /* 0x008fe400000e0000 */
[----:B------:R-:W-:Y:S01]  /*18b40*/  R2UR UR25, R13 ;  /* 0x000000000d1972ca */ /* 0x000fe200000e0000 */
[----:B------:R-:W-:-:S07]  /*18b50*/  UIADD3.64 UR10, UR6, 0x104, URZ ;  /* 0x00000104060a7897 */ /* 0x000fce000fffe03f */
[----:B------:R-:W-:Y:S01]  /*18b60*/  UMOV UR26, UR10 ;  /* 0x0000000a001a7c82 */ /* 0x000fe20008000000 */
[----:B------:R-:W-:Y:S01]  /*18b70*/  UMOV UR27, UR11 ;  /* 0x0000000b001b7c82 */ /* 0x000fe20008000000 */
[----:B------:R-:W-:Y:S02]  /*18b80*/  WARPGROUP.DEPBAR.LE gsb0, 0x0 ;  /* 0x00008000000079c5 */ /* 0x000fe40000010000 */
[----:B------:R-:W-:-:S06]  /*18b90*/  WARPGROUP.ARRIVE ;  /* 0x00000000000079c5 */ /* 0x000fcc0000000000 */
[----:B------:R-:W-:Y:S01]  /*18ba0*/  HGMMA.64x32x16.F32.BF16 R152, gdesc[UR24].tnspA, R152, gsb0 ;  /* 0x20600000189879f0 */ /* 0x000fe20008001898 */
[----:B------:R-:W-:Y:S02]  /*18bb0*/  R2UR UR16, R10 ;  /* 0x000000000a1072ca */ /* 0x000fe400000e0000 */
[----:B------:R-:W-:Y:S01]  /*18bc0*/  R2UR UR17, R11 ;  /* 0x000000000b1172ca */ /* 0x000fe200000e0000 */
[----:B------:R-:W-:-:S07]  /*18bd0*/  UIADD3.64 UR58, UR6, 0x1fe, URZ ;  /* 0x000001fe063a7897 */ /* 0x000fce000fffe03f */
[----:B------:R-:W-:Y:S01]  /*18be0*/  UMOV UR18, UR58 ;  /* 0x0000003a00127c82 */ /* 0x000fe20008000000 */
[----:B------:R-:W-:Y:S01]  /*18bf0*/  UMOV UR19, UR59 ;  /* 0x0000003b00137c82 */ /* 0x000fe20008000000 */
[----:B------:R-:W-:Y:S02]  /*18c00*/  WARPGROUP.DEPBAR.LE gsb0, 0x0 ;  /* 0x00008000000079c5 */ /* 0x000fe40000010000 */
[----:B------:R-:W-:-:S06]  /*18c10*/  WARPGROUP.ARRIVE ;  /* 0x00000000000079c5 */ /* 0x000fcc0000000000 */
[----:B------:R-:W-:Y:S01]  /*18c20*/  HGMMA.64x32x16.F32.BF16 R152, gdesc[UR16].tnspA, R152, gsb0 ;  /* 0x20600000109879f0 */ /* 0x000fe20008001898 */
[----:B--2---:R-:W-:Y:S02]  /*18c30*/  R2UR UR8, R8 ;  /* 0x00000000080872ca */ /* 0x004fe400000e0000 */
[----:B------:R-:W-:Y:S01]  /*18c40*/  R2UR UR9, R9 ;  /* 0x00000000090972ca */ /* 0x000fe200000e0000 */
[----:B------:R-:W-:Y:S01]  /*18c50*/  UIADD3.64 UR10, UR6, 0x200, URZ ;  /* 0x00000200060a7897 */ /* 0x000fe2000fffe03f */
[----:B------:R-:W-:Y:S02]  /*18c60*/  MOV R29, UR51 ;  /* 0x00000033001d7c02 */ /* 0x000fe40008000f00 */
[----:B------:R-:W-:-:S03]  /*18c70*/  MOV R30, UR50 ;  /* 0x00000032001e7c02 */ /* 0x000fc60008000f00 */
[----:B------:R-:W-:Y:S04]  /*18c80*/  STL [R1+0x14b8], R29 ;  /* 0x0014b81d01007387 */ /* 0x000fe80000100800 */
[----:B------:R0:W-:Y:S04]  /*18c90*/  STL [R1+0x14bc], R30 ;  /* 0x0014bc1e01007387 */ /* 0x0001e80000100800 */
[----:B------:R-:W2:Y:S01]  /*18ca0*/  LDL.64 R16, [R1+0xc00] ;  /* 0x000c000001107983 */ /* 0x000ea20000100a00 */
[----:B------:R-:W-:Y:S02]  /*18cb0*/  R2UR UR12, R22 ;  /* 0x00000000160c72ca */ /* 0x000fe400000e0000 */
[----:B------:R-:W-:Y:S01]  /*18cc0*/  R2UR UR13, R23 ;  /* 0x00000000170d72ca */ /* 0x000fe200000e0000 */
[----:B------:R-:W-:Y:S01]  /*18cd0*/  UIADD3.64 UR58, UR6, 0x202, URZ ;  /* 0x00000202063a7897 */ /* 0x000fe2000fffe03f */
[----:B------:R-:W3:Y:S01]  /*18ce0*/  LDL.64 R12, [R1+0xbf8] ;  /* 0x000bf800010c7983 */ /* 0x000ee20000100a00 */
[----:B----4-:R-:W-:-:S02]  /*18cf0*/  R2UR UR20, R6 ;  /* 0x00000000061472ca */ /* 0x010fc400000e0000 */
[----:B------:R-:W-:Y:S01]  /*18d00*/  R2UR UR21, R7 ;  /* 0x00000000071572ca */ /* 0x000fe200000e0000 */
[----:B------:R-:W4:Y:S01]  /*18d10*/  LDL.64 R10, [R1+0xbf0] ;  /* 0x000bf000010a7983 */ /* 0x000f220000100a00 */
[----:B------:R-:W-:Y:S02]  /*18d20*/  WARPGROUP.DEPBAR.LE gsb0, 0x0 ;  /* 0x00008000000079c5 */ /* 0x000fe40000010000 */
[----:B------:R-:W-:Y:S01]  /*18d30*/  WARPGROUP.ARRIVE ;  /* 0x00000000000079c5 */ /* 0x000fe20000000000 */
[----:B------:R-:W-:Y:S01]  /*18d40*/  UMOV UR14, UR58 ;  /* 0x0000003a000e7c82 */ /* 0x000fe20008000000 */
[----:B------:R-:W-:Y:S01]  /*18d50*/  UMOV UR15, UR59 ;  /* 0x0000003b000f7c82 */ /* 0x000fe20008000000 */
[----:B------:R-:W-:Y:S01]  /*18d60*/  R2UR UR56, R20 ;  /* 0x00000000143872ca */ /* 0x000fe200000e0000 */
[----:B------:R-:W4:Y:S02]  /*18d70*/  LDL.64 R8, [R1+0xbe8] ;  /* 0x000be80001087983 */ /* 0x000f240000100a00 */
[----:B------:R-:W-:Y:S01]  /*18d80*/  HGMMA.64x32x16.F32.BF16 R152, gdesc[UR8].tnspA, R152, gsb0 ;  /* 0x20600000089879f0 */ /* 0x000fe20008001898 */
[----:B------:R-:W-:Y:S01]  /*18d90*/  R2UR UR57, R21 ;  /* 0x00000000153972ca */ /* 0x000fe200000e0000 */
[----:B------:R-:W-:Y:S01]  /*18da0*/  UIADD3.64 UR10, UR6, 0x204, URZ ;  /* 0x00000204060a7897 */ /* 0x000fe2000fffe03f */
[----:B------:R-:W-:Y:S01]  /*18db0*/  R2UR UR28, R18 ;  /* 0x00000000121c72ca */ /* 0x000fe200000e0000 */
[----:B------:R-:W-:Y:S01]  /*18dc0*/  UIADD3.64 UR58, UR6, 0x2fe, URZ ;  /* 0x000002fe063a7897 */ /* 0x000fe2000fffe03f */
[----:B------:R-:W-:Y:S01]  /*18dd0*/  R2UR UR29, R19 ;  /* 0x00000000131d72ca */ /* 0x000fe200000e0000 */
[----:B------:R-:W4:Y:S04]  /*18de0*/  LDL.64 R6, [R1+0xbe0] ;  /* 0x000be00001067983 */ /* 0x000f280000100a00 */
[----:B------:R-:W4:Y:S01]  /*18df0*/  LDL.64 R32, [R1+0xbd8] ;  /* 0x000bd80001207983 */ /* 0x000f220000100a00 */
[----:B------:R-:W-:Y:S01]  /*18e00*/  UMOV UR18, UR48 ;  /* 0x0000003000127c82 */ /* 0x000fe20008000000 */
[----:B------:R-:W-:-:S02]  /*18e10*/  UMOV UR19, UR49 ;  /* 0x0000003100137c82 */ /* 0x000fc40008000000 */
[----:B0-----:R-:W4:Y:S04]  /*18e20*/  LDL.64 R30, [R1+0xbd0] ;  /* 0x000bd000011e7983 */ /* 0x001f280000100a00 */
[----:B------:R-:W4:Y:S04]  /*18e30*/  LDL.64 R28, [R1+0xbc8] ;  /* 0x000bc800011c7983 */ /* 0x000f280000100a00 */
[----:B------:R-:W4:Y:S01]  /*18e40*/  LDL.64 R22, [R1+0xbc0] ;  /* 0x000bc00001167983 */ /* 0x000f220000100a00 */
[----:B------:R-:W-:Y:S02]  /*18e50*/  WARPGROUP.DEPBAR.LE gsb0, 0x0 ;  /* 0x00008000000079c5 */ /* 0x000fe40000010000 */
[----:B------:R-:W-:Y:S01]  /*18e60*/  WARPGROUP.ARRIVE ;  /* 0x00000000000079c5 */ /* 0x000fe20000000000 */
[----:B------:R-:W-:Y:S01]  /*18e70*/  UMOV UR22, UR10 ;  /* 0x0000000a00167c82 */ /* 0x000fe20008000000 */
[----:B------:R-:W-:Y:S01]  /*18e80*/  UMOV UR23, UR11 ;  /* 0x0000000b00177c82 */ /* 0x000fe20008000000 */
[----:B------:R-:W4:Y:S03]  /*18e90*/  LDL.64 R20, [R1+0xbb8] ;  /* 0x000bb80001147983 */ /* 0x000f260000100a00 */
[----:B------:R-:W-:Y:S01]  /*18ea0*/  HGMMA.64x32x16.F32.BF16 R152, gdesc[UR12].tnspA, R152, gsb0 ;  /* 0x206000000c9879f0 */ /* 0x000fe20008001898 */
[----:B------:R-:W4:Y:S02]  /*18eb0*/  LDL.64 R18, [R1+0xbb0] ;  /* 0x000bb00001127983 */ /* 0x000f240000100a00 */
[----:B------:R-:W-:-:S02]  /*18ec0*/  WARPGROUP.DEPBAR.LE gsb0, 0x0 ;  /* 0x00008000000079c5 */ /* 0x000fc40000010000 */
[----:B------:R-:W-:-:S06]  /*18ed0*/  WARPGROUP.ARRIVE ;  /* 0x00000000000079c5 */ /* 0x000fcc0000000000 */
[----:B------:R-:W-:Y:S03]  /*18ee0*/  HGMMA.64x32x16.F32.BF16 R152, gdesc[UR20].tnspA, R152, gsb0 ;  /* 0x20600000149879f0 */ /* 0x000fe60008001898 */
[----:B------:R-:W-:Y:S02]  /*18ef0*/  WARPGROUP.DEPBAR.LE gsb0, 0x0 ;  /* 0x00008000000079c5 */ /* 0x000fe40000010000 */
[----:B------:R-:W-:-:S06]  /*18f00*/  WARPGROUP.ARRIVE ;  /* 0x00000000000079c5 */ /* 0x000fcc0000000000 */
[----:B------:R-:W-:Y:S01]  /*18f10*/  HGMMA.64x32x16.F32.BF16 R152, gdesc[UR56].tnspA, R152, gsb0 ;  /* 0x20600000389879f0 */ /* 0x000fe20008001898 */
        /* <DEDUP_REMOVED lines=9> */
[----:B---3--:R-:W-:Y:S02]  /*18fb0*/  R2UR UR16, R12 ;  /* 0x000000000c1072ca */ /* 0x008fe400000e0000 */
[----:B------:R-:W-:Y:S02]  /*18fc0*/  R2UR UR17, R13 ;  /* 0x000000000d1172ca */ /* 0x000fe400000e0000 */
[----:B----4-:R-:W-:Y:S02]  /*18fd0*/  R2UR UR8, R10 ;  /* 0x000000000a0872ca */ /* 0x010fe400000e0000 */
[----:B------:R-:W-:Y:S01]  /*18fe0*/  R2UR UR9, R11 ;  /* 0x000000000b0972ca */ /* 0x000fe200000e0000 */
[----:B------:R-:W-:Y:S01]  /*18ff0*/  UMOV UR26, UR10 ;  /* 0x0000000a001a7c82 */ /* 0x000fe20008000000 */
[----:B------:R-:W-:Y:S01]  /*19000*/  UMOV UR27, UR11 ;  /* 0x0000000b001b7c82 */ /* 0x000fe20008000000 */
[----:B------:R-:W-:-:S02]  /*19010*/  WARPGROUP.DEPBAR.LE gsb0, 0x0 ;  /* 0x00008000000079c5 */ /* 0x000fc40000010000 */
[----:B------:R-:W-:Y:S01]  /*19020*/  WARPGROUP.ARRIVE ;  /* 0x00000000000079c5 */ /* 0x000fe20000000000 */
[----:B------:R-:W-:Y:S02]  /*19030*/  R2UR UR59, R208 ;  /* 0x00000000d03b72ca */ /* 0x000fe400000e0000 */
[----:B------:R-:W-:Y:S02]  /*19040*/  R2UR UR58, R207 ;  /* 0x00000000cf3a72ca */ /* 0x000fe400000e0000 */
[----:B------:R-:W-:Y:S01]  /*19050*/  R2UR UR12, R8 ;  /* 0x00000000080c72ca */ /* 0x000fe200000e0000 */
[----:B------:R-:W-:Y:S01]  /*19060*/  HGMMA.64x32x16.F32.BF16 R152, gdesc[UR24].tnspA, R152, gsb0 ;  /* 0x20600000189879f0 */ /* 0x000fe20008001898 */
[----:B------:R-:W-:Y:S01]  /*19070*/  R2UR UR13, R9 ;  /* 0x00000000090d72ca */ /* 0x000fe200000e0000 */
[----:B------:R-:W-:Y:S01]  /*19080*/  UIADD3.64 UR10, UR6, 0x3fe, URZ ;  /* 0x000003fe060a7897 */ /* 0x000fe2000fffe03f */
[----:B------:R-:W-:Y:S02]  /*19090*/  R2UR UR57, R206 ;  /* 0x00000000ce3972ca */ /* 0x000fe400000e0000 */
[----:B------:R-:W-:-:S02]  /*190a0*/  R2UR UR56, R205 ;  /* 0x00000000cd3872ca */ /* 0x000fc400000e0000 */
[----:B------:R-:W-:Y:S01]  /*190b0*/  R2UR UR20, R6 ;  /* 0x00000000061472ca */ /* 0x000fe200000e0000 */
[----:B------:R-:W-:Y:S01]  /*190c0*/  UMOV UR15, UR59 ;  /* 0x0000003b000f7c82 */ /* 0x000fe20008000000 */
[----:B------:R-:W-:Y:S01]  /*190d0*/  R2UR UR21, R7 ;  /* 0x00000000071572ca */ /* 0x000fe200000e0000 */
[----:B------:R-:W-:Y:S01]  /*190e0*/  UMOV UR14, UR58 ;  /* 0x0000003a000e7c82 */ /* 0x000fe20008000000 */
[----:B------:R-:W-:Y:S02]  /*190f0*/  R2UR UR28, R32 ;  /* 0x00000000201c72ca */ /* 0x000fe400000e0000 */
[----:B------:R-:W-:Y:S01]  /*19100*/  R2UR UR29, R33 ;  /* 0x00000000211d72ca */ /* 0x000fe200000e0000 */
[----:B------:R-:W-:Y:S01]  /*19110*/  UMOV UR30, UR54 ;  /* 0x00000036001e7c82 */ /* 0x000fe20008000000 */
[----:B------:R-:W-:Y:S01]  /*19120*/  UMOV UR31, UR55 ;  /* 0x00000037001f7c82 */ /* 0x000fe20008000000 */
[----:B------:R-:W-:Y:S01]  /*19130*/  R2UR UR48, R30 ;  /* 0x000000001e3072ca */ /* 0x000fe200000e0000 */
[----:B------:R-:W-:Y:S01]  /*19140*/  UMOV UR50, UR52 ;  /* 0x0000003400327c82 */ /* 0x000fe20008000000 */
[----:B------:R-:W-:Y:S01]  /*19150*/  R2UR UR49, R31 ;  /* 0x000000001f3172ca */ /* 0x000fe200000e0000 */
[----:B------:R-:W-:Y:S01]  /*19160*/  UMOV UR51, UR53 ;  /* 0x0000003500337c82 */ /* 0x000fe20008000000 */
[----:B------:R-:W2:Y:S04]  /*19170*/  LDL.64 R16, [R1+0xba8] ;  /* 0x000ba80001107983 */ /* 0x000ea80000100a00 */
[----:B------:R-:W3:Y:S04]  /*19180*/  LDL.64 R12, [R1+0xba0] ;  /* 0x000ba000010c7983 */ /* 0x000ee80000100a00 */
[----:B------:R-:W4:Y:S01]  /*19190*/  LDL.64 R10, [R1+0xb98] ;  /* 0x000b9800010a7983 */ /* 0x000f220000100a00 */
[----:B------:R-:W-:-:S02]  /*191a0*/  WARPGROUP.DEPBAR.LE gsb0, 0x0 ;  /* 0x00008000000079c5 */ /* 0x000fc40000010000 */
[----:B------:R-:W-:Y:S01]  /*191b0*/  WARPGROUP.ARRIVE ;  /* 0x00000000000079c5 */ /* 0x000fe20000000000 */
[----:B------:R-:W-:Y:S01]  /*191c0*/  UMOV UR22, UR56 ;  /* 0x0000003800167c82 */ /* 0x000fe20008000000 */
[----:B------:R-:W-:Y:S01]  /*191d0*/  UMOV UR23, UR57 ;  /* 0x0000003900177c82 */ /* 0x000fe20008000000 */
[----:B------:R-:W2:Y:S03]  /*191e0*/  LDL.64 R6, [R1+0xb88] ;  /* 0x000b880001067983 */ /* 0x000ea60000100a00 */
[----:B------:R-:W-:Y:S01]  /*191f0*/  HGMMA.64x32x16.F32.BF16 R152, gdesc[UR16].tnspA, R152, gsb0 ;  /* 0x20600000109879f0 */ /* 0x000fe20008001898 */
[----:B------:R-:W4:Y:S01]  /*19200*/  LDL.64 R8, [R1+0xb90] ;  /* 0x000b900001087983 */ /* 0x000f220000100a00 */
[----:B------:R-:W-:Y:S01]  /*19210*/  UMOV UR58, UR34 ;  /* 0x00000022003a7c82 */ /* 0x000fe20008000000 */
[----:B------:R-:W-:Y:S02]  /*19220*/  UMOV UR59, UR35 ;  /* 0x00000023003b7c82 */ /* 0x000fe40008000000 */
[----:B------:R-:W4:Y:S04]  /*19230*/  LDL.64 R30, [R1+0xb18] ;  /* 0x000b1800011e7983 */ /* 0x000f280000100a00 */
[----:B------:R-:W4:Y:S01]  /*19240*/  LDL.64 R32, [R1+0xb20] ;  /* 0x000b200001207983 */ /* 0x000f220000100a00 */
        /* <DEDUP_REMOVED lines=15> */
[----:B------:R-:W-:Y:S02]  /*19340*/  R2UR UR8, R28 ;  /* 0x000000001c0872ca */ /* 0x000fe400000e0000 */
[----:B------:R-:W-:Y:S01]  /*19350*/  R2UR UR9, R29 ;  /* 0x000000001d0972ca */ /* 0x000fe200000e0000 */
[----:B------:R-:W-:Y:S01]  /*19360*/  UMOV UR10, UR4 ;  /* 0x00000004000a7c82 */ /* 0x000fe20008000000 */
[----:B------:R-:W-:Y:S01]  /*19370*/  UMOV UR11, UR5 ;  /* 0x00000005000b7c82 */ /* 0x000fe20008000000 */
[----:B------:R-:W-:Y:S02]  /*19380*/  WARPGROUP.DEPBAR.LE gsb0, 0x0 ;  /* 0x00008000000079c5 */ /* 0x000fe40000010000 */
[----:B------:R-:W-:-:S08]  /*19390*/  WARPGROUP.ARRIVE ;  /* 0x00000000000079c5 */ /* 0x000fd00000000000 */
[----:B------:R-:W-:Y:S01]  /*193a0*/  HGMMA.64x32x16.F32.BF16 R152, gdesc[UR8].tnspA, R152, gsb0 ;  /* 0x20600000089879f0 */ /* 0x000fe20008001898 */
[----:B------:R-:W-:Y:S02]  /*193b0*/  R2UR UR11, R204 ;  /* 0x00000000cc0b72ca */ /* 0x000fe400000e0000 */
[----:B------:R-:W-:Y:S02]  /*193c0*/  R2UR UR10, R203 ;  /* 0x00000000cb0a72ca */ /* 0x000fe400000e0000 */
[----:B------:R-:W-:Y:S02]  /*193d0*/  R2UR UR12, R22 ;  /* 0x00000000160c72ca */ /* 0x000fe400000e0000 */
[----:B------:R-:W-:Y:S02]  /*193e0*/  R2UR UR13, R23 ;  /* 0x00000000170d72ca */ /* 0x000fe400000e0000 */
[----:B------:R-:W-:Y:S02]  /*193f0*/  R2UR UR16, R20 ;  /* 0x00000000141072ca */ /* 0x000fe400000e0000 */
[----:B------:R-:W-:-:S02]  /*19400*/  R2UR UR17, R21 ;  /* 0x00000000151172ca */ /* 0x000fc400000e0000 */
[----:B------:R-:W-:Y:S01]  /*19410*/  R2UR UR20, R18 ;  /* 0x00000000121472ca */ /* 0x000fe200000e0000 */
[----:B------:R-:W-:Y:S01]  /*19420*/  UMOV UR15, UR11 ;  /* 0x0000000b000f7c82 */ /* 0x000fe20008000000 */
[----:B------:R-:W-:Y:S01]  /*19430*/  R2UR UR21, R19 ;  /* 0x00000000131572ca */ /* 0x000fe200000e0000 */
[----:B------:R-:W-:Y:S01]  /*19440*/  UMOV UR14, UR10 ;  /* 0x0000000a000e7c82 */ /* 0x000fe20008000000 */
[----:B--2---:R-:W-:Y:S02]  /*19450*/  R2UR UR48, R6 ;  /* 0x00000000063072ca */ /* 0x004fe400000e0000 */
[----:B------:R-:W-:Y:S02]  /*19460*/  R2UR UR49, R7 ;  /* 0x00000000073172ca */ /* 0x000fe400000e0000 */
[----:B------:R-:W-:Y:S01]  /*19470*/  R2UR UR24, R16 ;  /* 0x00000000101872ca */ /* 0x000fe200000e0000 */
[----:B------:R-:W2:Y:S01]  /*19480*/  LDL.64 R6, [R1+0xb80] ;  /* 0x000b800001067983 */ /* 0x000ea20000100a00 */
[----:B------:R-:W-:-:S02]  /*19490*/  R2UR UR25, R17 ;  /* 0x00000000111972ca */ /* 0x000fc400000e0000 */
[----:B---3--:R-:W-:Y:S01]  /*194a0*/  R2UR UR28, R12 ;  /* 0x000000000c1c72ca */ /* 0x008fe200000e0000 */
[----:B------:R-:W3:Y:S01]  /*194b0*/  LDL.64 R16, [R1+0xb58] ;  /* 0x000b580001107983 */ /* 0x000ee20000100a00 */
[----:B------:R-:W-:Y:S02]  /*194c0*/  R2UR UR29, R13 ;  /* 0x000000000d1d72ca */ /* 0x000fe400000e0000 */
[----:B----4-:R-:W-:Y:S02]  /*194d0*/  R2UR UR52, R10 ;  /* 0x000000000a3472ca */ /* 0x010fe400000e0000 */
[----:B------:R-:W-:Y:S02]  /*194e0*/  R2UR UR53, R11 ;  /* 0x000000000b3572ca */ /* 0x000fe400000e0000 */
[----:B------:R-:W-:Y:S02]  /*194f0*/  R2UR UR56, R8 ;  /* 0x00000000083872ca */ /* 0x000fe400000e0000 */
[----:B------:R-:W-:Y:S01]  /*19500*/  R2UR UR57, R9 ;  /* 0x00000000093972ca */ /* 0x000fe200000e0000 */
[----:B------:R-:W-:Y:S01]  /*19510*/  UMOV UR50, UR38 ;  /* 0x0000002600327c82 */ /* 0x000fe20008000000 */
[----:B------:R-:W-:Y:S01]  /*19520*/  UMOV UR51, UR39 ;  /* 0x0000002700337c82 */ /* 0x000fe20008000000 */
[----:B------:R-:W4:Y:S04]  /*19530*/  LDL.64 R8, [R1+0xb40] ;  /* 0x000b400001087983 */ /* 0x000f280000100a00 */
[----:B------:R-:W4:Y:S04]  /*19540*/  LDL.64 R12, [R1+0xb38] ;  /* 0x000b3800010c7983 */ /* 0x000f280000100a00 */
[----:B------:R-:W4:Y:S04]  /*19550*/  LDL.64 R20, [R1+0xb48] ;  /* 0x000b480001147983 */ /* 0x000f280000100a00 */
[----:B------:R-:W4:Y:S04]  /*19560*/  LDL.64 R10, [R1+0xb10] ;  /* 0x000b1000010a7983 */ /* 0x000f280000100a00 */
[----:B------:R-:W4:Y:S04]  /*19570*/  LDL.64 R18, [R1+0xb08] ;  /* 0x000b080001127983 */ /* 0x000f280000100a00 */
[----:B------:R-:W4:Y:S01]  /*19580*/  LDL.64 R22, [R1+0xb00] ;  /* 0x000b000001167983 */ /* 0x000f220000100a00 */
[----:B------:R-:W-:-:S02]  /*19590*/  WARPGROUP.DEPBAR.LE gsb0, 0x0 ;  /* 0x00008000000079c5 */ /* 0x000fc40000010000 */
[----:B------:R-:W-:-:S06]  /*195a0*/  WARPGROUP.ARRIVE ;  /* 0x00000000000079c5 */ /* 0x000fcc0000000000 */
[----:B------:R-:W-:Y:S01]  /*195b0*/  HGMMA.64x32x16.F32.BF16 R152, gdesc[UR12].tnspA, R152, gsb0 ;  /* 0x206000000c9879f0 */ /* 0x000fe20008001898 */
[----:B------:R-:W-:Y:S02]  /*195c0*/  R2UR UR15, R200 ;  /* 0x00000000c80f72ca */ /* 0x000fe400000e0000 */
[----:B------:R-:W-:-:S11]  /*195d0*/  R2UR UR14, R199 ;  /* 0x00000000c70e72ca */ /* 0x000fd600000e0000 */
[----:B------:R-:W-:Y:S02]  /*195e0*/  UMOV UR19, UR15 ;  /* 0x0000000f00137c82 */ /* 0x000fe40008000000 */
[----:B------:R-:W-:Y:S01]  /*195f0*/  UMOV UR18, UR14 ;  /* 0x0000000e00127c82 */ /* 0x000fe20008000000 */
[----:B------:R-:W-:Y:S02]  /*19600*/  WARPGROUP.DEPBAR.LE gsb0, 0x0 ;  /* 0x00008000000079c5 */ /* 0x000fe40000010000 */
        /* <DEDUP_REMOVED lines=36> */
[----:B--2---:R-:W-:Y:S02]  /*19850*/  R2UR UR50, R6 ;  /* 0x00000000063272ca */ /* 0x004fe400000e0000 */
[----:B------:R-:W-:Y:S02]  /*19860*/  R2UR UR51, R7 ;  /* 0x00000000073372ca */ /* 0x000fe400000e0000 */
[----:B------:R-:W2:Y:S01]  /*19870*/  LDL.64 R6, [R1+0xb30] ;  /* 0x000b300001067983 */ /* 0x000ea20000100a00 */
[----:B------:R-:W-:Y:S02]  /*19880*/  R2UR UR53, R27 ;  /* 0x000000001b3572ca */ /* 0x000fe400000e0000 */
[----:B------:R-:W-:Y:S01]  /*19890*/  R2UR UR52, R26 ;  /* 0x000000001a3472ca */ /* 0x000fe200000e0000 */
[----:B------:R-:W-:Y:S01]  /*198a0*/  UMOV UR54, UR42 ;  /* 0x0000002a00367c82 */ /* 0x000fe20008000000 */
[----:B------:R-:W-:Y:S01]  /*198b0*/  UMOV UR55, UR43 ;  /* 0x0000002b00377c82 */ /* 0x000fe20008000000 */
[----:B------:R-:W-:-:S02]  /*198c0*/  R2UR UR57, R25 ;  /* 0x00000000193972ca */ /* 0x000fc400000e0000 */
[----:B------:R-:W-:Y:S01]  /*198d0*/  R2UR UR56, R24 ;  /* 0x00000000183872ca */ /* 0x000fe200000e0000 */
[----:B------:R-:W-:Y:S01]  /*198e0*/  UMOV UR58, UR46 ;  /* 0x0000002e003a7c82 */ /* 0x000fe20008000000 */
[----:B------:R-:W-:Y:S01]  /*198f0*/  UMOV UR59, UR47 ;  /* 0x0000002f003b7c82 */ /* 0x000fe20008000000 */
[----:B------:R-:W4:Y:S01]  /*19900*/  LDL.64 R26, [R1+0xb60] ;  /* 0x000b6000011a7983 */ /* 0x000f220000100a00 */
[----:B------:R-:W-:-:S03]  /*19910*/  R2UR UR29, R2 ;  /* 0x00000000021d72ca */ /* 0x000fc600000e0000 */
[----:B------:R-:W4:Y:S04]  /*19920*/  LDL.64 R2, [R1+0xb50] ;  /* 0x000b500001027983 */ /* 0x000f280000100a00 */
[----:B------:R-:W4:Y:S01]  /*19930*/  LDL.64 R24, [R1+0xb28] ;  /* 0x000b280001187983 */ /* 0x000f220000100a00 */
[----:B------:R-:W-:Y:S02]  /*19940*/  WARPGROUP.DEPBAR.LE gsb0, 0x0 ;  /* 0x00008000000079c5 */ /* 0x000fe40000010000 */
[----:B------:R-:W-:-:S06]  /*19950*/  WARPGROUP.ARRIVE ;  /* 0x00000000000079c5 */ /* 0x000fcc0000000000 */
[----:B------:R-:W-:Y:S03]  /*19960*/  HGMMA.64x32x16.F32.BF16 R152, gdesc[UR52].tnspA, R152, gsb0 ;  /* 0x20600000349879f0 */ /* 0x000fe60008001898 */
[----:B------:R-:W-:Y:S02]  /*19970*/  WARPGROUP.DEPBAR.LE gsb0, 0x0 ;  /* 0x00008000000079c5 */ /* 0x000fe40000010000 */
[----:B------:R-:W-:-:S06]  /*19980*/  WARPGROUP.ARRIVE ;  /* 0x00000000000079c5 */ /* 0x000fcc0000000000 */
[----:B------:R-:W-:Y:S01]  /*19990*/  HGMMA.64x32x16.F32.BF16 R152, gdesc[UR56].tnspA, R152, gsb0 ;  /* 0x20600000389879f0 */ /* 0x000fe20008001898 */
[----:B------:R-:W-:Y:S01]  /*199a0*/  R2UR UR25, R186 ;  /* 0x00000000ba1972ca */ /* 0x000fe200000e0000 */
[----:B---3--:R-:W-:-:S05]  /*199b0*/  IMAD.WIDE R186, R5, 0x2, R16 ;  /* 0x0000000205ba7825 */ /* 0x008fca00078e0210 */
[----:B------:R2:W3:Y:S01]  /*199c0*/  LDG.E.U16 R28, desc[UR60][R186.64] ;  /* 0x0000003cba1c7981 */ /* 0x0004e2000c1e1500 */
[----:B------:R-:W-:-:S03]  /*199d0*/  WARPGROUP.DEPBAR.LE gsb0, 0x0 ;  /* 0x00008000000079c5 */ /* 0x000fc60000010000 */
[----:B------:R-:W-:Y:S04]  /*199e0*/  STL [R1+0x14ac], R164 ;  /* 0x0014aca401007387 */ /* 0x000fe80000100800 */
[----:B------:R-:W-:Y:S04]  /*199f0*/  STL [R1+0x14a8], R165 ;  /* 0x0014a8a501007387 */ /* 0x000fe80000100800 */
[----:B------:R-:W-:Y:S04]  /*19a00*/  STL [R1+0x14a4], R166 ;  /* 0x0014a4a601007387 */ /* 0x000fe80000100800 */
[----:B------:R-:W-:Y:S04]  /*19a10*/  STL [R1+0x14a0], R167 ;  /* 0x0014a0a701007387 */ /* 0x000fe80000100800 */
[----:B------:R-:W-:Y:S04]  /*19a20*/  STL.64 [R1+0x12b0], R162 ;  /* 0x0012b0a201007387 */ /* 0x000fe80000100a00 */
[----:B------:R-:W-:Y:S04]  /*19a30*/  STL.64 [R1+0x12a8], R160 ;  /* 0x0012a8a001007387 */ /* 0x000fe80000100a00 */
[----:B------:R-:W-:Y:S04]  /*19a40*/  STL.64 [R1+0x12a0], R158 ;  /* 0x0012a09e01007387 */ /* 0x000fe80000100a00 */
[----:B------:R-:W-:Y:S04]  /*19a50*/  STL.64 [R1+0x1298], R156 ;  /* 0x0012989c01007387 */ /* 0x000fe80000100a00 */
[----:B------:R-:W-:Y:S04]  /*19a60*/  STL.64 [R1+0x1290], R154 ;  /* 0x0012909a01007387 */ /* 0x000fe80000100a00 */
[----:B------:R-:W-:Y:S04]  /*19a70*/  STL.64 [R1+0x1288], R152 ;  /* 0x0012889801007387 */ /* 0x000fe80000100a00 */
[----:B------:R-:W3:Y:S01]  /*19a80*/  LDL.64 R16, [R1+0xaf8] ;  /* 0x000af80001107983 */ /* 0x000ee20000100a00 */
[----:B------:R-:W-:Y:S01]  /*19a90*/  R2UR UR21, R190 ;  /* 0x00000000be1572ca */ /* 0x000fe200000e0000 */
[----:B--2---:R-:W-:Y:S01]  /*19aa0*/  IMAD.WIDE R186, R5, 0x2, R6 ;  /* 0x0000000205ba7825 */ /* 0x004fe200078e0206 */
[----:B------:R-:W-:Y:S01]  /*19ab0*/  R2UR UR20, R189 ;  /* 0x00000000bd1472ca */ /* 0x000fe200000e0000 */
[----:B------:R-:W2:Y:S02]  /*19ac0*/  LDL.64 R6, [R1+0xad8] ;  /* 0x000ad80001067983 */ /* 0x000ea40000100a00 */
[----:B----4-:R-:W-:-:S02]  /*19ad0*/  IMAD.WIDE R190, R5, 0x2, R8 ;  /* 0x0000000205be7825 */ /* 0x010fc400078e0208 */
[----:B------:R-:W4:Y:S04]  /*19ae0*/  LDL.64 R8, [R1+0xae8] ;  /* 0x000ae80001087983 */ /* 0x000f280000100a00 */
[----:B------:R-:W4:Y:S01]  /*19af0*/  LDL.64 R38, [R1+0xad0] ;  /* 0x000ad00001267983 */ /* 0x000f220000100a00 */
[----:B------:R-:W-:Y:S01]  /*19b00*/  IMAD.WIDE R188, R5, 0x2, R26 ;  /* 0x0000000205bc7825 */ /* 0x000fe200078e021a */
[----:B------:R-:W-:Y:S02]  /*19b10*/  R2UR UR16, R193 ;  /* 0x00000000c11072ca */ /* 0x000fe400000e0000 */
[----:B------:R0:W4:Y:S01]  /*19b20*/  LDG.E.U16 R64, desc[UR60][R190.64] ;  /* 0x0000003cbe407981 */ /* 0x000122000c1e1500 */
[----:B------:R-:W-:-:S03]  /*19b30*/  IMAD.WIDE R2, R5, 0x2, R2 ;  /* 0x0000000205027825 */ /* 0x000fc600078e0202 */
[----:B------:R1:W4:Y:S01]  /*19b40*/  LDG.E.U16 R66, desc[UR60][R188.64] ;  /* 0x0000003cbc427981 */ /* 0x000322000c1e1500 */
[----:B------:R-:W-:-:S03]  /*19b50*/  IMAD.WIDE R192, R5, 0x2, R20 ;  /* 0x0000000205c07825 */ /* 0x000fc600078e0214 */
[----:B------:R1:W4:Y:S01]  /*19b60*/  LDG.E.U16 R65, desc[UR60][R2.64] ;  /* 0x0000003c02417981 */ /* 0x000322000c1e1500 */
[----:B0-----:R-:W-:-:S03]  /*19b70*/  IMAD.WIDE R190, R5, 0x2, R30 ;  /* 0x0000000205be7825 */ /* 0x001fc600078e021e */
[----:B------:R-:W4:Y:S01]  /*19b80*/  LDL.64 R30, [R1+0xaa8] ;  /* 0x000aa800011e7983 */ /* 0x000f220000100a00 */
[----:B-1----:R-:W-:-:S03]  /*19b90*/  IMAD.WIDE R188, R5, 0x2, R12 ;  /* 0x0000000205bc7825 */ /* 0x002fc600078e020c */
[----:B------:R-:W4:Y:S01]  /*19ba0*/  LDL.64 R12, [R1+0xae0] ;  /* 0x000ae000010c7983 */ /* 0x000f220000100a00 */
[----:B------:R-:W-:-:S03]  /*19bb0*/  IMAD.WIDE R2, R5, 0x2, R24 ;  /* 0x0000000205027825 */ /* 0x000fc600078e0218 */
[----:B------:R-:W4:Y:S04]  /*19bc0*/  LDL.64 R20, [R1+0xaf0] ;  /* 0x000af00001147983 */ /* 0x000f280000100a00 */
[----:B------:R0:W4:Y:S04]  /*19bd0*/  LDG.E.U16 R27, desc[UR60][R192.64] ;  /* 0x0000003cc01b7981 */ /* 0x000128000c1e1500 */
[----:B------:R1:W4:Y:S04]  /*19be0*/  LDG.E.U16 R26, desc[UR60][R188.64] ;  /* 0x0000003cbc1a7981 */ /* 0x000328000c1e1500 */
[----:B------:R-:W4:Y:S01]  /*19bf0*/  LDL.64 R34, [R1+0xac0] ;  /* 0x000ac00001227983 */ /* 0x000f220000100a00 */
[----:B0-----:R-:W-:-:S03]  /*19c00*/  IMAD.WIDE R192, R5, 0x2, R32 ;  /* 0x0000000205c07825 */ /* 0x001fc600078e0220 */
[----:B------:R0:W4:Y:S01]  /*19c10*/  LDG.E.U16 R25, desc[UR60][R2.64] ;  /* 0x0000003c02197981 */ /* 0x000122000c1e1500 */
[----:B-1----:R-:W-:-:S03]  /*19c20*/  IMAD.WIDE R188, R5, 0x2, R10 ;  /* 0x0000000205bc7825 */ /* 0x002fc600078e020a */
[----:B------:R-:W4:Y:S04]  /*19c30*/  LDL.64 R10, [R1+0xab8] ;  /* 0x000ab800010a7983 */ /* 0x000f280000100a00 */
[----:B------:R-:W4:Y:S01]  /*19c40*/  LDL.64 R36, [R1+0xac8] ;  /* 0x000ac80001247983 */ /* 0x000f220000100a00 */
[----:B0-----:R-:W-:-:S03]  /*19c50*/  IMAD.WIDE R2, R5, 0x2, R22 ;  /* 0x0000000205027825 */ /* 0x001fc600078e0216 */
[----:B------:R3:W4:Y:S04]  /*19c60*/  LDG.E.U16 R62, desc[UR60][R192.64] ;  /* 0x0000003cc03e7981 */ /* 0x000728000c1e1500 */
[----:B------:R2:W4:Y:S04]  /*19c70*/  LDG.E.U16 R60, desc[UR60][R2.64] ;  /* 0x0000003c023c7981 */ /* 0x000528000c1e1500 */
[----:B------:R0:W4:Y:S04]  /*19c80*/  LDG.E.U16 R63, desc[UR60][R186.64] ;  /* 0x0000003cba3f7981 */ /* 0x000128000c1e1500 */
[----:B------:R-:W4:Y:S04]  /*19c90*/  LDL.64 R32, [R1+0xaa0] ;  /* 0x000aa00001207983 */ /* 0x000f280000100a00 */
[----:B------:R4:W4:Y:S04]  /*19ca0*/  LDG.E.U16 R61, desc[UR60][R188.64] ;  /* 0x0000003cbc3d7981 */ /* 0x000928000c1e1500 */
[----:B------:R-:W4:Y:S04]  /*19cb0*/  LDL.64 R48, [R1+0xa78] ;  /* 0x000a780001307983 */ /* 0x000f280000100a00 */
[----:B------:R-:W4:Y:S04]  /*19cc0*/  LDL.64 R42, [R1+0xa70] ;  /* 0x000a7000012a7983 */ /* 0x000f280000100a00 */
[----:B------:R-:W4:Y:S04]  /*19cd0*/  LDG.E.U16 R24, desc[UR60][R190.64] ;  /* 0x0000003cbe187981 */ /* 0x000f28000c1e1500 */
[----:B------:R-:W4:Y:S04]  /*19ce0*/  LDL.64 R40, [R1+0xa68] ;  /* 0x000a680001287983 */ /* 0x000f280000100a00 */
        /* <DEDUP_REMOVED lines=13> */
[----:B------:R-:W4:Y:S01]  /*19dc0*/  LDL.64 R90, [R1+0xa08] ;  /* 0x000a0800015a7983 */ /* 0x000f220000100a00 */
[----:B------:R-:W-:-:S03]  /*19dd0*/  R2UR UR28, R0 ;  /* 0x00000000001c72ca */ /* 0x000fc600000e0000 */
[----:B------:R-:W4:Y:S04]  /*19de0*/  LDL.64 R98, [R1+0x858] ;  /* 0x0008580001627983 */ /* 0x000f280000100a00 */
[----:B------:R-:W4:Y:S04]  /*19df0*/  LDL.64 R96, [R1+0x848] ;  /* 0x0008480001607983 */ /* 0x000f280000100a00 */
[----:B------:R-:W4:Y:S04]  /*19e00*/  LDL.64 R94, [R1+0x838] ;  /* 0x00083800015e7983 */ /* 0x000f280000100a00 */
[----:B------:R-:W4:Y:S01]  /*19e10*/  LDL.64 R92, [R1+0x828] ;  /* 0x00082800015c7983 */ /* 0x000f220000100a00 */
[----:B---3--:R-:W-:-:S03]  /*19e20*/  IMAD.WIDE R192, R5, 0x2, R16 ;  /* 0x0000000205c07825 */ /* 0x008fc600078e0210 */
[----:B------:R-:W3:Y:S01]  /*19e30*/  LDL.64 R16, [R1+0xa98] ;  /* 0x000a980001107983 */ /* 0x000ee20000100a00 */
[----:B--2---:R-:W-:-:S03]  /*19e40*/  IMAD.WIDE R2, R5, 0x2, R6 ;  /* 0x0000000205027825 */ /* 0x004fc600078e0206 */
[----:B------:R1:W2:Y:S04]  /*19e50*/  LDG.E.U16 R22, desc[UR60][R192.64] ;  /* 0x0000003cc0167981 */ /* 0x0002a8000c1e1500 */
[----:B------:R-:W2:Y:S01]  /*19e60*/  LDL.64 R6, [R1+0xa80] ;  /* 0x000a800001067983 */ /* 0x000ea20000100a00 */
[----:B0-----:R-:W-:-:S03]  /*19e70*/  IMAD.WIDE R186, R5, 0x2, R18 ;  /* 0x0000000205ba7825 */ /* 0x001fc600078e0212 */
[----:B------:R-:W2:Y:S01]  /*19e80*/  LDL.64 R18, [R1+0xab0] ;  /* 0x000ab00001127983 */ /* 0x000ea20000100a00 */
[----:B----4-:R-:W-:-:S03]  /*19e90*/  IMAD.WIDE R188, R5, 0x2, R8 ;  /* 0x0000000205bc7825 */ /* 0x010fc600078e0208 */
[----:B------:R-:W4:Y:S01]  /*19ea0*/  LDL.64 R8, [R1+0xa90] ;  /* 0x000a900001087983 */ /* 0x000f220000100a00 */
[----:B-1----:R-:W-:-:S03]  /*19eb0*/  IMAD.WIDE R192, R5, 0x2, R38 ;  /* 0x0000000205c07825 */ /* 0x002fc600078e0226 */
[----:B------:R0:W4:Y:S04]  /*19ec0*/  LDG.E.U16 R23, desc[UR60][R186.64] ;  /* 0x0000003cba177981 */ /* 0x000128000c1e1500 */
[----:B------:R1:W4:Y:S04]  /*19ed0*/  LDG.E.U16 R57, desc[UR60][R192.64] ;  /* 0x0000003cc0397981 */ /* 0x000328000c1e1500 */
[----:B------:R-:W4:Y:S01]  /*19ee0*/  LDL.64 R38, [R1+0xa58] ;  /* 0x000a580001267983 */ /* 0x000f220000100a00 */
[----:B0-----:R-:W-:-:S03]  /*19ef0*/  IMAD.WIDE R186, R5, 0x2, R12 ;  /* 0x0000000205ba7825 */ /* 0x001fc600078e020c */
[----:B------:R-:W4:Y:S01]  /*19f00*/  LDL.64 R12, [R1+0xa88] ;  /* 0x000a8800010c7983 */ /* 0x000f220000100a00 */
[----:B-1----:R-:W-:-:S03]  /*19f10*/  IMAD.WIDE R192, R5, 0x2, R30 ;  /* 0x0000000205c07825 */ /* 0x002fc600078e021e */
[----:B------:R-:W4:Y:S01]  /*19f20*/  LDL.64 R30, [R1+0xa50] ;  /* 0x000a5000011e7983 */ /* 0x000f220000100a00 */
[----:B------:R-:W-:-:S03]  /*19f30*/  IMAD.WIDE R190, R5, 0x2, R20 ;  /* 0x0000000205be7825 */ /* 0x000fc600078e0214 */
[----:B------:R0:W4:Y:S04]  /*19f40*/  LDG.E.U16 R21, desc[UR60][R188.64] ;  /* 0x0000003cbc157981 */ /* 0x000128000c1e1500 */
[----:B------:R1:W4:Y:S04]  /*19f50*/  LDG.E.U16 R58, desc[UR60][R186.64] ;  /* 0x0000003cba3a7981 */ /* 0x000328000c1e1500 */
        /* <DEDUP_REMOVED lines=8> */
[----:B------:R-:W4:Y:S01]  /*19fe0*/  LDG.E.U16 R20, desc[UR60][R2.64] ;  /* 0x0000003c02147981 */ /* 0x000f22000c1e1500 */
[----:B---3--:R-:W-:-:S03]  /*19ff0*/  IMAD.WIDE R188, R5, 0x2, R16 ;  /* 0x0000000205bc7825 */ /* 0x008fc600078e0210 */
[----:B------:R2:W3:Y:S04]  /*1a000*/  LDG.E.U16 R17, desc[UR60][R192.64] ;  /* 0x0000003cc0117981 */ /* 0x0004e8000c1e1500 */
[----:B------:R0:W3:Y:S01]  /*1a010*/  LDG.E.U16 R16, desc[UR60][R188.64] ;  /* 0x0000003cbc107981 */ /* 0x0000e2000c1e1500 */
[----:B--2---:R-:W-:-:S03]  /*1a020*/  IMAD.WIDE R192, R5, 0x2, R6 ;  /* 0x0000000205c07825 */ /* 0x004fc600078e0206 */
[----:B------:R-:W2:Y:S01]  /*1a030*/  LDL.64 R6, [R1+0x9f0] ;  /* 0x0009f00001067983 */ /* 0x000ea20000100a00 */
[----:B------:R-:W-:-:S03]  /*1a040*/  IMAD.WIDE R2, R5, 0x2, R18 ;  /* 0x0000000205027825 */ /* 0x000fc600078e0212 */
[----:B------:R1:W3:Y:S04]  /*1a050*/  LDG.E.U16 R19, desc[UR60][R190.64] ;  /* 0x0000003cbe137981 */ /* 0x0002e8000c1e1500 */
[----:B------:R4:W3:Y:S01]  /*1a060*/  LDG.E.U16 R18, desc[UR60][R186.64] ;  /* 0x0000003cba127981 */ /* 0x0008e2000c1e1500 */
[----:B0-----:R-:W-:-:S03]  /*1a070*/  IMAD.WIDE R188, R5, 0x2, R42 ;  /* 0x0000000205bc7825 */ /* 0x001fc600078e022a */
[----:B------:R0:W3:Y:S01]  /*1a080*/  LDG.E.U16 R55, desc[UR60][R2.64] ;  /* 0x0000003c02377981 */ /* 0x0000e2000c1e1500 */
[----:B-1----:R-:W-:-:S03]  /*1a090*/  IMAD.WIDE R190, R5, 0x2, R32 ;  /* 0x0000000205be7825 */ /* 0x002fc600078e0220 */
[----:B------:R-:W3:Y:S01]  /*1a0a0*/  LDL.64 R32, [R1+0xa00] ;  /* 0x000a000001207983 */ /* 0x000ee20000100a00 */
[----:B----4-:R-:W-:-:S03]  /*1a0b0*/  IMAD.WIDE R186, R5, 0x2, R8 ;  /* 0x0000000205ba7825 */ /* 0x010fc600078e0208 */
[----:B------:R-:W4:Y:S04]  /*1a0c0*/  LDL.64 R8, [R1+0xa30] ;  /* 0x000a300001087983 */ /* 0x000f280000100a00 */
[----:B------:R1:W3:Y:S01]  /*1a0d0*/  LDG.E.U16 R54, desc[UR60][R190.64] ;  /* 0x0000003cbe367981 */ /* 0x0002e2000c1e1500 */
[----:B0-----:R-:W-:-:S03]  /*1a0e0*/  IMAD.WIDE R2, R5, 0x2, R12 ;  /* 0x0000000205027825 */ /* 0x001fc600078e020c */
[----:B------:R-:W3:Y:S04]  /*1a0f0*/  LDL.64 R42, [R1+0x9e0] ;  /* 0x0009e000012a7983 */ /* 0x000ee80000100a00 */
[----:B------:R0:W3:Y:S01]  /*1a100*/  LDG.E.U16 R53, desc[UR60][R186.64] ;  /* 0x0000003cba357981 */ /* 0x0000e2000c1e1500 */
[----:B-1----:R-:W-:-:S03]  /*1a110*/  IMAD.WIDE R190, R5, 0x2, R48 ;  /* 0x0000000205be7825 */ /* 0x002fc600078e0230 */
[----:B------:R-:W3:Y:S04]  /*1a120*/  LDG.E.U16 R13, desc[UR60][R2.64] ;  /* 0x0000003c020d7981 */ /* 0x000ee8000c1e1500 */
[----:B------:R1:W3:Y:S01]  /*1a130*/  LDG.E.U16 R12, desc[UR60][R190.64] ;  /* 0x0000003cbe0c7981 */ /* 0x0002e2000c1e1500 */
[----:B0-----:R-:W-:-:S03]  /*1a140*/  IMAD.WIDE R186, R5, 0x2, R40 ;  /* 0x0000000205ba7825 */ /* 0x001fc600078e0228 */
[----:B------:R-:W3:Y:S04]  /*1a150*/  LDL.64 R40, [R1+0x9c0] ;  /* 0x0009c00001287983 */ /* 0x000ee80000100a00 */
[----:B------:R0:W3:Y:S01]  /*1a160*/  LDG.E.U16 R52, desc[UR60][R192.64] ;  /* 0x0000003cc0347981 */ /* 0x0000e2000c1e1500 */
[----:B-1----:R-:W-:-:S03]  /*1a170*/  IMAD.WIDE R190, R5, 0x2, R30 ;  /* 0x0000000205be7825 */ /* 0x002fc600078e021e */
[----:B------:R-:W3:Y:S01]  /*1a180*/  LDL.64 R30, [R1+0x9a0] ;  /* 0x0009a000011e7983 */ /* 0x000ee20000100a00 */
[----:B------:R-:W-:-:S03]  /*1a190*/  IMAD.WIDE R2, R5, 0x2, R10 ;  /* 0x0000000205027825 */ /* 0x000fc600078e020a */
[----:B------:R1:W3:Y:S01]  /*1a1a0*/  LDG.E.U16 R11, desc[UR60][R186.64] ;  /* 0x0000003cba0b7981 */ /* 0x0002e2000c1e1500 */
[----:B0-----:R-:W-:-:S03]  /*1a1b0*/  IMAD.WIDE R192, R5, 0x2, R38 ;  /* 0x0000000205c07825 */ /* 0x001fc600078e0226 */
[----:B------:R-:W3:Y:S04]  /*1a1c0*/  LDL.64 R38, [R1+0x9b0] ;  /* 0x0009b00001267983 */ /* 0x000ee80000100a00 */
[----:B------:R0:W3:Y:S01]  /*1a1d0*/  LDG.E.U16 R10, desc[UR60][R192.64] ;  /* 0x0000003cc00a7981 */ /* 0x0000e2000c1e1500 */
[----:B-1----:R-:W-:-:S03]  /*1a1e0*/  IMAD.WIDE R186, R5, 0x2, R36 ;  /* 0x0000000205ba7825 */ /* 0x002fc600078e0224 */
[----:B------:R-:W3:Y:S04]  /*1a1f0*/  LDL.64 R36, [R1+0x990] ;  /* 0x0009900001247983 */ /* 0x000ee80000100a00 */
[----:B------:R1:W3:Y:S01]  /*1a200*/  LDG.E.U16 R49, desc[UR60][R190.64] ;  /* 0x0000003cbe317981 */ /* 0x0002e2000c1e1500 */
[----:B0-----:R-:W-:-:S03]  /*1a210*/  IMAD.WIDE R192, R5, 0x2, R44 ;  /* 0x0000000205c07825 */ /* 0x001fc600078e022c */
[----:B------:R-:W3:Y:S04]  /*1a220*/  LDG.E.U16 R48, desc[UR60][R186.64] ;  /* 0x0000003cba307981 */ /* 0x000ee8000c1e1500 */
[----:B------:R0:W3:Y:S01]  /*1a230*/  LDG.E.U16 R51, desc[UR60][R188.64] ;  /* 0x0000003cbc337981 */ /* 0x0000e2000c1e1500 */
[----:B-1----:R-:W-:-:S03]  /*1a240*/  IMAD.WIDE R190, R5, 0x2, R34 ;  /* 0x0000000205be7825 */ /* 0x002fc600078e0222 */
[----:B------:R-:W3:Y:S04]  /*1a250*/  LDL.64 R34, [R1+0x960] ;  /* 0x0009600001227983 */ /* 0x000ee80000100a00 */
[----:B------:R-:W3:Y:S01]  /*1a260*/  LDG.E.U16 R50, desc[UR60][R2.64] ;  /* 0x0000003c02327981 */ /* 0x000ee2000c1e1500 */
[----:B0-----:R-:W-:-:S03]  /*1a270*/  IMAD.WIDE R188, R5, 0x2, R46 ;  /* 0x0000000205bc7825 */ /* 0x001fc600078e022e */
[----:B------:R0:W3:Y:S04]  /*1a280*/  LDG.E.U16 R46, desc[UR60][R192.64] ;  /* 0x0000003cc02e7981 */ /* 0x0000e8000c1e1500 */
[----:B------:R-:W3:Y:S01]  /*1a290*/  LDG.E.U16 R45, desc[UR60][R190.64] ;  /* 0x0000003cbe2d7981 */ /* 0x000ee2000c1e1500 */
[----:B0-----:R-:W-:-:S03]  /*1a2a0*/  IMAD.WIDE R192, R5, 0x2, R68 ;  /* 0x0000000205c07825 */ /* 0x001fc600078e0244 */
[----:B------:R-:W3:Y:S01]  /*1a2b0*/  LDL.64 R68, [R1+0x910] ;  /* 0x0009100001447983 */ /* 0x000ee20000100a00 */
[----:B--2---:R-:W-:-:S03]  /*1a2c0*/  IMAD.WIDE R186, R5, 0x2, R6 ;  /* 0x0000000205ba7825 */ /* 0x004fc600078e0206 */
[----:B------:R-:W2:Y:S01]  /*1a2d0*/  LDL.64 R6, [R1+0x940] ;  /* 0x0009400001067983 */ /* 0x000ea20000100a00 */
[----:B----4-:R-:W-:-:S03]  /*1a2e0*/  IMAD.WIDE R2, R5, 0x2, R8 ;  /* 0x0000000205027825 */ /* 0x010fc600078e0208 */
[----:B------:R3:W4:Y:S04]  /*1a2f0*/  LDG.E.U16 R9, desc[UR60][R188.64] ;  /* 0x0000003cbc097981 */ /* 0x000728000c1e1500 */
[----:B------:R0:W4:Y:S01]  /*1a300*/  LDG.E.U16 R47, desc[UR60][R2.64] ;  /* 0x0000003c022f7981 */ /* 0x000122000c1e1500 */
[----:B---3--:R-:W-:-:S03]  /*1a310*/  IMAD.WIDE R188, R5, 0x2, R32 ;  /* 0x0000000205bc7825 */ /* 0x008fc600078e0220 */
[----:B------:R-:W3:Y:S01]  /*1a320*/  LDL.64 R32, [R1+0x950] ;  /* 0x0009500001207983 */ /* 0x000ee20000100a00 */
[----:B0-----:R-:W-:-:S03]  /*1a330*/  IMAD.WIDE R2, R5, 0x2, R42 ;  /* 0x0000000205027825 */ /* 0x001fc600078e022a */
[----:B------:R0:W4:Y:S04]  /*1a340*/  LDG.E.U16 R43, desc[UR60][R186.64] ;  /* 0x0000003cba2b7981 */ /* 0x000128000c1e1500 */
[----:B------:R1:W4:Y:S01]  /*1a350*/  LDG.E.U16 R44, desc[UR60][R188.64] ;  /* 0x0000003cbc2c7981 */ /* 0x000322000c1e1500 */
[----:B------:R-:W-:-:S03]  /*1a360*/  IMAD.WIDE R190, R5, 0x2, R40 ;  /* 0x0000000205be7825 */ /* 0x000fc600078e0228 */
[----:B------:R-:W4:Y:S04]  /*1a370*/  LDG.E.U16 R42, desc[UR60][R2.64] ;  /* 0x0000003c022a7981 */ /* 0x000f28000c1e1500 */
[----:B------:R1:W4:Y:S01]  /*1a380*/  LDG.E.U16 R41, desc[UR60][R192.64] ;  /* 0x0000003cc0297981 */ /* 0x000322000c1e1500 */
[----:B0-----:R-:W-:-:S03]  /*1a390*/  IMAD.WIDE R186, R5, 0x2, R30 ;  /* 0x0000000205ba7825 */ /* 0x001fc600078e021e */
[----:B------:R-:W4:Y:S04]  /*1a3a0*/  LDL.64 R30, [R1+0x8f0] ;  /* 0x0008f000011e7983 */ /* 0x000f280000100a00 */
[----:B------:R0:W4:Y:S01]  /*1a3b0*/  LDG.E.U16 R40, desc[UR60][R190.64] ;  /* 0x0000003cbe287981 */ /* 0x000122000c1e1500 */
[----:B-1----:R-:W-:-:S03]  /*1a3c0*/  IMAD.WIDE R188, R5, 0x2, R38 ;  /* 0x0000000205bc7825 */ /* 0x002fc600078e0226 */
[----:B------:R-:W4:Y:S01]  /*1a3d0*/  LDG.E.U16 R38, desc[UR60][R186.64] ;  /* 0x0000003cba267981 */ /* 0x000f22000c1e1500 */
[----:B------:R-:W-:-:S03]  /*1a3e0*/  IMAD.WIDE R192, R5, 0x2, R74 ;  /* 0x0000000205c07825 */ /* 0x000fc600078e024a */
[----:B------:R-:W4:Y:S01]  /*1a3f0*/  LDL.64 R74, [R1+0x8a0] ;  /* 0x0008a000014a7983 */ /* 0x000f220000100a00 */
[----:B------:R-:W-:-:S03]  /*1a400*/  IMAD.WIDE R2, R5, 0x2, R36 ;  /* 0x0000000205027825 */ /* 0x000fc600078e0224 */
[----:B------:R1:W4:Y:S01]  /*1a410*/  LDG.E.U16 R39, desc[UR60][R188.64] ;  /* 0x0000003cbc277981 */ /* 0x000322000c1e1500 */
[----:B0-----:R-:W-:-:S03]  /*1a420*/  IMAD.WIDE R190, R5, 0x2, R72 ;  /* 0x0000000205be7825 */ /* 0x001fc600078e0248 */
[----:B------:R-:W4:Y:S04]  /*1a430*/  LDG.E.U16 R37, desc[UR60][R2.64] ;  /* 0x0000003c02257981 */ /* 0x000f28000c1e1500 */
[----:B------:R-:W4:Y:S04]  /*1a440*/  LDL.64 R72, [R1+0x880] ;  /* 0x0008800001487983 */ /* 0x000f280000100a00 */
[----:B------:R-:W4:Y:S01]  /*1a450*/  LDG.E.U16 R36, desc[UR60][R192.64] ;  /* 0x0000003cc0247981 */ /* 0x000f22000c1e1500 */
[----:B-1----:R-:W-:-:S03]  /*1a460*/  IMAD.WIDE R188, R5, 0x2, R34 ;  /* 0x0000000205bc7825 */ /* 0x002fc600078e0222 */
[----:B------:R0:W4:Y:S04]  /*1a470*/  LDG.E.U16 R35, desc[UR60][R190.64] ;  /* 0x0000003cbe237981 */ /* 0x000128000c1e1500 */
[----:B------:R1:W4:Y:S01]  /*1a480*/  LDG.E.U16 R34, desc[UR60][R188.64] ;  /* 0x0000003cbc227981 */ /* 0x000322000c1e1500 */
[----:B0-----:R-:W-:-:S03]  /*1a490*/  IMAD.WIDE R190, R5, 0x2, R70 ;  /* 0x0000000205be7825 */ /* 0x001fc600078e0246 */
[----:B------:R-:W4:Y:S01]  /*1a4a0*/  LDL.64 R70, [R1+0x860] ;  /* 0x0008600001467983 */ /* 0x000f220000100a00 */
[----:B--2---:R-:W-:-:S03]  /*1a4b0*/  IMAD.WIDE R2, R5, 0x2, R6 ;  /* 0x0000000205027825 */ /* 0x004fc600078e0206 */
[----:B------:R0:W2:Y:S04]  /*1a4c0*/  LDG.E.U16 R210, desc[UR60][R190.64] ;  /* 0x0000003cbed27981 */ /* 0x0000a8000c1e1500 */
[----:B------:R-:W2:Y:S01]  /*1a4d0*/  LDL.64 R6, [R1+0x870] ;  /* 0x0008700001067983 */ /* 0x000ea20000100a00 */
[----:B-1----:R-:W-:-:S03]  /*1a4e0*/  IMAD.WIDE R188, R5, 0x2, R68 ;  /* 0x0000000205bc7825 */ /* 0x002fc600078e0244 */
[----:B------:R-:W2:Y:S01]  /*1a4f0*/  LDL.64 R68, [R1+0x850] ;  /* 0x0008500001447983 */ /* 0x000ea20000100a00 */
[----:B------:R-:W-:-:S03]  /*1a500*/  IMAD.WIDE R192, R5, 0x2, R84 ;  /* 0x0000000205c07825 */ /* 0x000fc600078e0254 */
[----:B------:R-:W2:Y:S01]  /*1a510*/  LDL.64 R84, [R1+0x840] ;  /* 0x0008400001547983 */ /* 0x000ea20000100a00 */
[----:B0-----:R-:W-:-:S03]  /*1a520*/  IMAD.WIDE R190, R5, 0x2, R88 ;  /* 0x0000000205be7825 */ /* 0x001fc600078e0258 */
[----:B------:R-:W2:Y:S04]  /*1a530*/  LDL.64 R88, [R1+0x988] ;  /* 0x0009880001587983 */ /* 0x000ea80000100a00 */
[----:B------:R-:W2:Y:S01]  /*1a540*/  LDG.E.U16 R247, desc[UR60][R190.64] ;  /* 0x0000003cbef77981 */ /* 0x000ea2000c1e1500 */
[----:B---3--:R-:W-:-:S03]  /*1a550*/  IMAD.WIDE R186, R5, 0x2, R32 ;  /* 0x0000000205ba7825 */ /* 0x008fc600078e0220 */
[----:B------:R-:W3:Y:S04]  /*1a560*/  LDG.E.U16 R32, desc[UR60][R2.64] ;  /* 0x0000003c02207981 */ /* 0x000ee8000c1e1500 */
[----:B------:R0:W3:Y:S02]  /*1a570*/  LDG.E.U16 R33, desc[UR60][R186.64] ;  /* 0x0000003cba217981 */ /* 0x0000e4000c1e1500 */
[C---:B0-----:R-:W-:Y:S02]  /*1a580*/  IMAD.WIDE R186, R5.reuse, 0x2, R82 ;  /* 0x0000000205ba7825 */ /* 0x041fe400078e0252 */
[----:B------:R-:W3:Y:S02]  /*1a590*/  LDL.64 R82, [R1+0x830] ;  /* 0x0008300001527983 */ /* 0x000ee40000100a00 */
[----:B----4-:R-:W-:-:S02]  /*1a5a0*/  IMAD.WIDE R2, R5, 0x2, R30 ;  /* 0x0000000205027825 */ /* 0x010fc400078e021e */
[----:B------:R0:W4:Y:S04]  /*1a5b0*/  LDG.E.U16 R31, desc[UR60][R192.64] ;  /* 0x0000003cc01f7981 */ /* 0x000128000c1e1500 */
[----:B------:R1:W4:Y:S04]  /*1a5c0*/  LDG.E.U16 R30, desc[UR60][R188.64] ;  /* 0x0000003cbc1e7981 */ /* 0x000328000c1e1500 */
[----:B------:R1:W4:Y:S01]  /*1a5d0*/  LDG.E.U16 R29, desc[UR60][R186.64] ;  /* 0x0000003cba1d7981 */ /* 0x000322000c1e1500 */
[----:B0-----:R-:W-:-:S03]  /*1a5e0*/  IMAD.WIDE R192, R5, 0x2, R80 ;  /* 0x0000000205c07825 */ /* 0x001fc600078e0250 */
[----:B------:R-:W4:Y:S01]  /*1a5f0*/  LDL.64 R80, [R1+0x820] ;  /* 0x0008200001507983 */ /* 0x000f220000100a00 */
[----:B-1----:R-:W-:-:S03]  /*1a600*/  IMAD.WIDE R188, R5, 0x2, R78 ;  /* 0x0000000205bc7825 */ /* 0x002fc600078e024e */
[----:B------:R0:W4:Y:S01]  /*1a610*/  LDG.E.U16 R251, desc[UR60][R2.64] ;  /* 0x0000003c02fb7981 */ /* 0x000122000c1e1500 */
[----:B------:R-:W-:-:S03]  /*1a620*/  IMAD.WIDE R186, R5, 0x2, R76 ;  /* 0x0000000205ba7825 */ /* 0x000fc600078e024c */
[----:B------:R-:W4:Y:S04]  /*1a630*/  LDL.64 R78, [R1+0x810] ;  /* 0x00081000014e7983 */ /* 0x000f280000100a00 */
[----:B------:R-:W4:Y:S01]  /*1a640*/  LDL.64 R76, [R1+0x800] ;  /* 0x00080000014c7983 */ /* 0x000f220000100a00 */
[----:B0-----:R-:W-:-:S03]  /*1a650*/  IMAD.WIDE R2, R5, 0x2, R74 ;  /* 0x0000000205027825 */ /* 0x001fc600078e024a */
[----:B------:R-:W4:Y:S01]  /*1a660*/  LDL.64 R74, [R1+0x7f0] ;  /* 0x0007f000014a7983 */ /* 0x000f220000100a00 */
[----:B------:R-:W-:-:S03]  /*1a670*/  IMAD.WIDE R190, R5, 0x2, R72 ;  /* 0x0000000205be7825 */ /* 0x000fc600078e0248 */
[----:B------:R0:W4:Y:S04]  /*1a680*/  LDG.E.U16 R249, desc[UR60][R192.64] ;  /* 0x0000003cc0f97981 */ /* 0x000128000c1e1500 */
[----:B------:R-:W4:Y:S04]  /*1a690*/  LDG.E.U16 R245, desc[UR60][R188.64] ;  /* 0x0000003cbcf57981 */ /* 0x000f28000c1e1500 */
[----:B------:R-:W4:Y:S01]  /*1a6a0*/  LDL.64 R72, [R1+0xa28] ;  /* 0x000a280001487983 */ /* 0x000f220000100a00 */
[----:B0-----:R-:W-:-:S03]  /*1a6b0*/  IMAD.WIDE R192, R5, 0x2, R86 ;  /* 0x0000000205c07825 */ /* 0x001fc600078e0256 */
[----:B------:R-:W4:Y:S04]  /*1a6c0*/  LDL.64 R86, [R1+0xa38] ;  /* 0x000a380001567983 */ /* 0x000f280000100a00 */
[----:B------:R0:W4:Y:S04]  /*1a6d0*/  LDG.E.U16 R243, desc[UR60][R186.64] ;  /* 0x0000003cbaf37981 */ /* 0x000128000c1e1500 */
[----:B------:R1:W4:Y:S01]  /*1a6e0*/  LDG.E.U16 R241, desc[UR60][R2.64] ;  /* 0x0000003c02f17981 */ /* 0x000322000c1e1500 */
[----:B------:R-:W-:Y:S02]  /*1a6f0*/  R2UR UR24, R185 ;  /* 0x00000000b91872ca */ /* 0x000fe400000e0000 */
[----:B------:R-:W-:Y:S01]  /*1a700*/  R2UR UR9, R202 ;  /* 0x00000000ca0972ca */ /* 0x000fe200000e0000 */
[----:B------:R-:W4:Y:S01]  /*1a710*/  LDG.E.U16 R239, desc[UR60][R192.64] ;  /* 0x0000003cc0ef7981 */ /* 0x000f22000c1e1500 */
[----:B0-----:R-:W-:-:S03]  /*1a720*/  IMAD.WIDE R186, R5, 0x2, R70 ;  /* 0x0000000205ba7825 */ /* 0x001fc600078e0246 */
[----:B------:R-:W4:Y:S04]  /*1a730*/  LDL.64 R70, [R1+0x9f8] ;  /* 0x0009f80001467983 */ /* 0x000f280000100a00 */
[----:B------:R-:W4:Y:S01]  /*1a740*/  LDG.E.U16 R233, desc[UR60][R186.64] ;  /* 0x0000003cbae97981 */ /* 0x000f22000c1e1500 */
[----:B------:R-:W-:Y:S02]  /*1a750*/  R2UR UR8, R201 ;  /* 0x00000000c90872ca */ /* 0x000fe400000e0000 */
[----:B------:R-:W-:Y:S01]  /*1a760*/  R2UR UR13, R198 ;  /* 0x00000000c60d72ca */ /* 0x000fe200000e0000 */
[----:B------:R-:W4:Y:S01]  /*1a770*/  LDG.E.U16 R237, desc[UR60][R190.64] ;  /* 0x0000003cbeed7981 */ /* 0x000f22000c1e1500 */
[----:B--2---:R-:W-:-:S03]  /*1a780*/  IMAD.WIDE R188, R5, 0x2, R6 ;  /* 0x0000000205bc7825 */ /* 0x004fc600078e0206 */
[----:B------:R-:W2:Y:S01]  /*1a790*/  LDL.64 R6, [R1+0xa18] ;  /* 0x000a180001067983 */ /* 0x000ea20000100a00 */
[----:B-1----:R-:W-:-:S03]  /*1a7a0*/  IMAD.WIDE R2, R5, 0x2, R68 ;  /* 0x0000000205027825 */ /* 0x002fc600078e0244 */
[----:B------:R-:W2:Y:S04]  /*1a7b0*/  LDL.64 R68, [R1+0x9e8] ;  /* 0x0009e80001447983 */ /* 0x000ea80000100a00 */
[----:B------:R0:W2:Y:S04]  /*1a7c0*/  LDG.E.U16 R236, desc[UR60][R188.64] ;  /* 0x0000003cbcec7981 */ /* 0x0000a8000c1e1500 */
[----:B------:R4:W2:Y:S01]  /*1a7d0*/  LDG.E.U16 R231, desc[UR60][R2.64] ;  /* 0x0000003c02e77981 */ /* 0x0008a2000c1e1500 */
[----:B0-----:R-:W-:-:S03]  /*1a7e0*/  IMAD.WIDE R188, R5, 0x2, R84 ;  /* 0x0000000205bc7825 */ /* 0x001fc600078e0254 */
[----:B------:R-:W2:Y:S04]  /*1a7f0*/  LDL.64 R84, [R1+0x9d8] ;  /* 0x0009d80001547983 */ /* 0x000ea80000100a00 */
[----:B------:R0:W2:Y:S01]  /*1a800*/  LDG.E.U16 R229, desc[UR60][R188.64] ;  /* 0x0000003cbce57981 */ /* 0x0000a2000c1e1500 */
[----:B---3--:R-:W-:-:S03]  /*1a810*/  IMAD.WIDE R186, R5, 0x2, R82 ;  /* 0x0000000205ba7825 */ /* 0x008fc600078e0252 */
[----:B------:R-:W3:Y:S04]  /*1a820*/  LDL.64 R82, [R1+0x9c8] ;  /* 0x0009c80001527983 */ /* 0x000ee80000100a00 */
[----:B------:R1:W3:Y:S01]  /*1a830*/  LDG.E.U16 R226, desc[UR60][R186.64] ;  /* 0x0000003cbae27981 */ /* 0x0002e2000c1e1500 */
[----:B----4-:R-:W-:-:S03]  /*1a840*/  IMAD.WIDE R2, R5, 0x2, R80 ;  /* 0x0000000205027825 */ /* 0x010fc600078e0250 */
[----:B------:R-:W4:Y:S04]  /*1a850*/  LDL.64 R80, [R1+0x9b8] ;  /* 0x0009b80001507983 */ /* 0x000f280000100a00 */
        /* <DEDUP_REMOVED lines=9> */
[----:B------:R2:W4:Y:S01]  /*1a8f0*/  LDG.E.U16 R0, desc[UR60][R2.64] ;  /* 0x0000003c02007981 */ /* 0x000522000c1e1500 */
[----:B0-----:R-:W-:-:S03]  /*1a900*/  IMAD.WIDE R186, R5, 0x2, R72 ;  /* 0x0000000205ba7825 */ /* 0x001fc600078e0248 */
[----:B------:R-:W4:Y:S01]  /*1a910*/  LDL.64 R72, [R1+0x968] ;  /* 0x0009680001487983 */ /* 0x000f220000100a00 */
[----:B-1----:R-:W-:-:S03]  /*1a920*/  IMAD.WIDE R188, R5, 0x2, R86 ;  /* 0x0000000205bc7825 */ /* 0x002fc600078e0256 */
[----:B------:R-:W4:Y:S04]  /*1a930*/  LDL.64 R86, [R1+0x978] ;  /* 0x0009780001567983 */ /* 0x000f280000100a00 */
[----:B------:R-:W4:Y:S01]  /*1a940*/  LDG.E.U16 R8, desc[UR60][R188.64] ;  /* 0x0000003cbc087981 */ /* 0x000f22000c1e1500 */
[----:B--2---:R-:W-:-:S03]  /*1a950*/  IMAD.WIDE R2, R5, 0x2, R6 ;  /* 0x0000000205027825 */ /* 0x004fc600078e0206 */
[----:B------:R0:W2:Y:S04]  /*1a960*/  LDG.E.U16 R7, desc[UR60][R186.64] ;  /* 0x0000003cba077981 */ /* 0x0000a8000c1e1500 */
[----:B------:R1:W2:Y:S01]  /*1a970*/  LDG.E.U16 R6, desc[UR60][R2.64] ;  /* 0x0000003c02067981 */ /* 0x0002a2000c1e1500 */
[----:B0-----:R-:W-:-:S03]  /*1a980*/  IMAD.WIDE R186, R5, 0x2, R70 ;  /* 0x0000000205ba7825 */ /* 0x001fc600078e0246 */
[----:B------:R-:W2:Y:S01]  /*1a990*/  LDL.64 R70, [R1+0x958] ;  /* 0x0009580001467983 */ /* 0x000ea20000100a00 */
[----:B-1----:R-:W-:-:S03]  /*1a9a0*/  IMAD.WIDE R2, R5, 0x2, R68 ;  /* 0x0000000205027825 */ /* 0x002fc600078e0244 */
[----:B------:R-:W2:Y:S01]  /*1a9b0*/  LDL.64 R68, [R1+0x948] ;  /* 0x0009480001447983 */ /* 0x000ea20000100a00 */
[----:B------:R-:W-:-:S03]  /*1a9c0*/  IMAD.WIDE R188, R5, 0x2, R90 ;  /* 0x0000000205bc7825 */ /* 0x000fc600078e025a */
[----:B------:R-:W2:Y:S04]  /*1a9d0*/  LDG.E.U16 R250, desc[UR60][R186.64] ;  /* 0x0000003cbafa7981 */ /* 0x000ea8000c1e1500 */
[----:B------:R0:W2:Y:S04]  /*1a9e0*/  LDG.E.U16 R252, desc[UR60][R188.64] ;  /* 0x0000003cbcfc7981 */ /* 0x0000a8000c1e1500 */
[----:B------:R4:W2:Y:S04]  /*1a9f0*/  LDG.E.U16 R248, desc[UR60][R2.64] ;  /* 0x0000003c02f87981 */ /* 0x0008a8000c1e1500 */
[----:B------:R-:W2:Y:S01]  /*1aa00*/  LDL.64 R90, [R1+0x7c0] ;  /* 0x0007c000015a7983 */ /* 0x000ea20000100a00 */
        /* <DEDUP_REMOVED lines=18> */
[----:B------:R-:W4:Y:S04]  /*1ab30*/  LDL.64 R88, [R1+0x790] ;  /* 0x0007900001587983 */ /* 0x000f280000100a00 */
[----:B------:R-:W4:Y:S01]  /*1ab40*/  LDL.64 R74, [R1+0x7a0] ;  /* 0x0007a000014a7983 */ /* 0x000f220000100a00 */
[----:B-1----:R-:W-:-:S03]  /*1ab50*/  IMAD.WIDE R186, R5, 0x2, R86 ;  /* 0x0000000205ba7825 */ /* 0x002fc600078e0256 */
[----:B------:R2:W4:Y:S01]  /*1ab60*/  LDG.E.U16 R235, desc[UR60][R188.64] ;  /* 0x0000003cbceb7981 */ /* 0x000522000c1e1500 */
[----:B------:R-:W-:-:S03]  /*1ab70*/  IMAD.WIDE R2, R5, 0x2, R72 ;  /* 0x0000000205027825 */ /* 0x000fc600078e0248 */
[----:B------:R-:W4:Y:S04]  /*1ab80*/  LDL.64 R72, [R1+0x780] ;  /* 0x0007800001487983 */ /* 0x000f280000100a00 */
[----:B------:R0:W4:Y:S04]  /*1ab90*/  LDG.E.U16 R234, desc[UR60][R186.64] ;  /* 0x0000003cbaea7981 */ /* 0x000128000c1e1500 */
[----:B------:R-:W4:Y:S04]  /*1aba0*/  LDL.64 R86, [R1+0x770] ;  /* 0x0007700001567983 */ /* 0x000f280000100a00 */
[----:B------:R1:W4:Y:S01]  /*1abb0*/  LDG.E.U16 R232, desc[UR60][R2.64] ;  /* 0x0000003c02e87981 */ /* 0x000322000c1e1500 */
[----:B--2---:R-:W-:-:S03]  /*1abc0*/  IMAD.WIDE R188, R5, 0x2, R70 ;  /* 0x0000000205bc7825 */ /* 0x004fc600078e0246 */
[----:B------:R-:W2:Y:S01]  /*1abd0*/  LDL.64 R70, [R1+0x908] ;  /* 0x0009080001467983 */ /* 0x000ea20000100a00 */
[----:B0-----:R-:W-:-:S03]  /*1abe0*/  IMAD.WIDE R186, R5, 0x2, R68 ;  /* 0x0000000205ba7825 */ /* 0x001fc600078e0244 */
[----:B------:R-:W2:Y:S04]  /*1abf0*/  LDL.64 R68, [R1+0x8f8] ;  /* 0x0008f80001447983 */ /* 0x000ea80000100a00 */
[----:B------:R3:W2:Y:S04]  /*1ac00*/  LDG.E.U16 R230, desc[UR60][R188.64] ;  /* 0x0000003cbce67981 */ /* 0x0006a8000c1e1500 */
[----:B------:R4:W2:Y:S01]  /*1ac10*/  LDG.E.U16 R228, desc[UR60][R186.64] ;  /* 0x0000003cbae47981 */ /* 0x0008a2000c1e1500 */
[----:B-1----:R-:W-:-:S03]  /*1ac20*/  IMAD.WIDE R2, R5, 0x2, R84 ;  /* 0x0000000205027825 */ /* 0x002fc600078e0254 */
[----:B------:R-:W2:Y:S04]  /*1ac30*/  LDL.64 R84, [R1+0x8e8] ;  /* 0x0008e80001547983 */ /* 0x000ea80000100a00 */
[----:B------:R-:W2:Y:S01]  /*1ac40*/  LDG.E.U16 R227, desc[UR60][R2.64] ;  /* 0x0000003c02e37981 */ /* 0x000ea2000c1e1500 */
[----:B---3--:R-:W-:-:S03]  /*1ac50*/  IMAD.WIDE R188, R5, 0x2, R82 ;  /* 0x0000000205bc7825 */ /* 0x008fc600078e0252 */
[----:B------:R-:W3:Y:S04]  /*1ac60*/  LDL.64 R82, [R1+0x8d8] ;  /* 0x0008d80001527983 */ /* 0x000ee80000100a00 */
[----:B------:R0:W3:Y:S01]  /*1ac70*/  LDG.E.U16 R225, desc[UR60][R188.64] ;  /* 0x0000003cbce17981 */ /* 0x0000e2000c1e1500 */
[----:B----4-:R-:W-:-:S03]  /*1ac80*/  IMAD.WIDE R186, R5, 0x2, R80 ;  /* 0x0000000205ba7825 */ /* 0x010fc600078e0250 */
[----:B------:R-:W4:Y:S01]  /*1ac90*/  LDL.64 R80, [R1+0x8c8] ;  /* 0x0008c80001507983 */ /* 0x000f220000100a00 */
[----:B0-----:R-:W-:-:S03]  /*1aca0*/  IMAD.WIDE R188, R5, 0x2, R90 ;  /* 0x0000000205bc7825 */ /* 0x001fc600078e025a */
[----:B------:R0:W4:Y:S01]  /*1acb0*/  LDG.E.U16 R224, desc[UR60][R186.64] ;  /* 0x0000003cbae07981 */ /* 0x000122000c1e1500 */
[----:B------:R-:W-:-:S03]  /*1acc0*/  IMAD.WIDE R2, R5, 0x2, R78 ;  /* 0x0000000205027825 */ /* 0x000fc600078e024e */
[----:B------:R-:W4:Y:S04]  /*1acd0*/  LDL.64 R78, [R1+0x8b8] ;  /* 0x0008b800014e7983 */ /* 0x000f280000100a00 */
[----:B------:R1:W4:Y:S01]  /*1ace0*/  LDG.E.U16 R217, desc[UR60][R188.64] ;  /* 0x0000003cbcd97981 */ /* 0x000322000c1e1500 */
[----:B0-----:R-:W-:-:S03]  /*1acf0*/  IMAD.WIDE R186, R5, 0x2, R76 ;  /* 0x0000000205ba7825 */ /* 0x001fc600078e024c */
[----:B------:R0:W4:Y:S04]  /*1ad00*/  LDG.E.U16 R220, desc[UR60][R2.64] ;  /* 0x0000003c02dc7981 */ /* 0x000128000c1e1500 */
[----:B------:R0:W4:Y:S04]  /*1ad10*/  LDG.E.U16 R215, desc[UR60][R186.64] ;  /* 0x0000003cbad77981 */ /* 0x000128000c1e1500 */
[----:B------:R-:W4:Y:S01]  /*1ad20*/  LDL.64 R76, [R1+0x8a8] ;  /* 0x0008a800014c7983 */ /* 0x000f220000100a00 */
[----:B-1----:R-:W-:-:S03]  /*1ad30*/  IMAD.WIDE R188, R5, 0x2, R88 ;  /* 0x0000000205bc7825 */ /* 0x002fc600078e0258 */
[----:B------:R-:W4:Y:S01]  /*1ad40*/  LDL.64 R90, [R1+0x818] ;  /* 0x00081800015a7983 */ /* 0x000f220000100a00 */
[----:B0-----:R-:W-:-:S03]  /*1ad50*/  IMAD.WIDE R2, R5, 0x2, R74 ;  /* 0x0000000205027825 */ /* 0x001fc600078e024a */
[----:B------:R-:W4:Y:S04]  /*1ad60*/  LDL.64 R74, [R1+0x898] ;  /* 0x00089800014a7983 */ /* 0x000f280000100a00 */
[----:B------:R2:W4:Y:S01]  /*1ad70*/  LDG.E.U16 R211, desc[UR60][R188.64] ;  /* 0x0000003cbcd37981 */ /* 0x000522000c1e1500 */
[----:B------:R-:W-:-:S03]  /*1ad80*/  IMAD.WIDE R186, R5, 0x2, R72 ;  /* 0x0000000205ba7825 */ /* 0x000fc600078e0248 */
[----:B------:R-:W4:Y:S04]  /*1ad90*/  LDL.64 R72, [R1+0x888] ;  /* 0x0008880001487983 */ /* 0x000f280000100a00 */
[----:B------:R0:W4:Y:S04]  /*1ada0*/  LDG.E.U16 R208, desc[UR60][R186.64] ;  /* 0x0000003cbad07981 */ /* 0x000128000c1e1500 */
[----:B------:R1:W4:Y:S04]  /*1adb0*/  LDG.E.U16 R213, desc[UR60][R2.64] ;  /* 0x0000003c02d57981 */ /* 0x000328000c1e1500 */
[----:B------:R-:W4:Y:S01]  /*1adc0*/  LDL.64 R88, [R1+0x808] ;  /* 0x0008080001587983 */ /* 0x000f220000100a00 */
[----:B--2---:R-:W-:-:S03]  /*1add0*/  IMAD.WIDE R188, R5, 0x2, R70 ;  /* 0x0000000205bc7825 */ /* 0x004fc600078e0246 */
[----:B------:R-:W2:Y:S01]  /*1ade0*/  LDL.64 R70, [R1+0x878] ;  /* 0x0008780001467983 */ /* 0x000ea20000100a00 */
[----:B0-----:R-:W-:-:S03]  /*1adf0*/  IMAD.WIDE R186, R5, 0x2, R68 ;  /* 0x0000000205ba7825 */ /* 0x001fc600078e0244 */
[----:B------:R-:W2:Y:S01]  /*1ae00*/  LDL.64 R68, [R1+0x868] ;  /* 0x0008680001447983 */ /* 0x000ea20000100a00 */
[----:B-1----:R-:W-:-:S03]  /*1ae10*/  IMAD.WIDE R2, R5, 0x2, R86 ;  /* 0x0000000205027825 */ /* 0x002fc600078e0256 */
[----:B------:R-:W2:Y:S04]  /*1ae20*/  LDL.64 R86, [R1+0x7f8] ;  /* 0x0007f80001567983 */ /* 0x000ea80000100a00 */
[----:B------:R0:W2:Y:S04]  /*1ae30*/  LDG.E.U16 R185, desc[UR60][R2.64] ;  /* 0x0000003c02b97981 */ /* 0x0000a8000c1e1500 */
        /* <DEDUP_REMOVED lines=12> */
[----:B------:R-:W4:Y:S04]  /*1af00*/  LDL.64 R78, [R1+0x7b8] ;  /* 0x0007b800014e7983 */ /* 0x000f280000100a00 */
[----:B------:R0:W4:Y:S01]  /*1af10*/  LDG.E.U16 R209, desc[UR60][R2.64] ;  /* 0x0000003c02d17981 */ /* 0x000122000c1e1500 */
[----:B-1----:R-:W-:-:S03]  /*1af20*/  IMAD.WIDE R188, R5, 0x2, R76 ;  /* 0x0000000205bc7825 */ /* 0x002fc600078e024c */
[----:B------:R-:W4:Y:S04]  /*1af30*/  LDL.64 R76, [R1+0x7a8] ;  /* 0x0007a800014c7983 */ /* 0x000f280000100a00 */
[----:B------:R2:W4:Y:S01]  /*1af40*/  LDG.E.U16 R207, desc[UR60][R188.64] ;  /* 0x0000003cbccf7981 */ /* 0x000522000c1e1500 */
[----:B------:R-:W-:-:S03]  /*1af50*/  IMAD.WIDE R186, R5, 0x2, R74 ;  /* 0x0000000205ba7825 */ /* 0x000fc600078e024a */
[----:B------:R-:W4:Y:S04]  /*1af60*/  LDL.64 R74, [R1+0x798] ;  /* 0x00079800014a7983 */ /* 0x000f280000100a00 */
[----:B------:R1:W4:Y:S01]  /*1af70*/  LDG.E.U16 R206, desc[UR60][R186.64] ;  /* 0x0000003cbace7981 */ /* 0x000322000c1e1500 */
[----:B0-----:R-:W-:-:S03]  /*1af80*/  IMAD.WIDE R2, R5, 0x2, R72 ;  /* 0x0000000205027825 */ /* 0x001fc600078e0248 */
[----:B------:R-:W4:Y:S04]  /*1af90*/  LDL.64 R72, [R1+0x788] ;  /* 0x0007880001487983 */ /* 0x000f280000100a00 */
[----:B------:R0:W4:Y:S01]  /*1afa0*/  LDG.E.U16 R205, desc[UR60][R2.64] ;  /* 0x0000003c02cd7981 */ /* 0x000122000c1e1500 */
[----:B--2---:R-:W-:-:S03]  /*1afb0*/  IMAD.WIDE R188, R5, 0x2, R70 ;  /* 0x0000000205bc7825 */ /* 0x004fc600078e0246 */
[----:B------:R-:W2:Y:S01]  /*1afc0*/  LDL.64 R70, [R1+0x778] ;  /* 0x0007780001467983 */ /* 0x000ea20000100a00 */
[----:B-1----:R-:W-:-:S03]  /*1afd0*/  IMAD.WIDE R186, R5, 0x2, R68 ;  /* 0x0000000205ba7825 */ /* 0x002fc600078e0244 */
[----:B------:R-:W2:Y:S01]  /*1afe0*/  LDL.64 R68, [R1+0x768] ;  /* 0x0007680001447983 */ /* 0x000ea20000100a00 */
[----:B0-----:R-:W-:-:S03]  /*1aff0*/  IMAD.WIDE R2, R5, 0x2, R98 ;  /* 0x0000000205027825 */ /* 0x001fc600078e0262 */
[----:B------:R0:W2:Y:S04]  /*1b000*/  LDG.E.U16 R204, desc[UR60][R188.64] ;  /* 0x0000003cbccc7981 */ /* 0x0000a8000c1e1500 */
[----:B------:R1:W2:Y:S04]  /*1b010*/  LDG.E.U16 R203, desc[UR60][R186.64] ;  /* 0x0000003cbacb7981 */ /* 0x0002a8000c1e1500 */
[----:B------:R1:W2:Y:S01]  /*1b020*/  LDG.E.U16 R202, desc[UR60][R2.64] ;  /* 0x0000003c02ca7981 */ /* 0x0002a2000c1e1500 */
[----:B0-----:R-:W-:-:S04]  /*1b030*/  IMAD.WIDE R188, R5, 0x2, R96 ;  /* 0x0000000205bc7825 */ /* 0x001fc800078e0260 */
[C---:B-1----:R-:W-:Y:S01]  /*1b040*/  IMAD.WIDE R186, R5.reuse, 0x2, R94 ;  /* 0x0000000205ba7825 */ /* 0x042fe200078e025e */
[----:B------:R0:W2:Y:S03]  /*1b050*/  LDG.E.U16 R201, desc[UR60][R188.64] ;  /* 0x0000003cbcc97981 */ /* 0x0000a6000c1e1500 */
[C---:B------:R-:W-:Y:S01]  /*1b060*/  IMAD.WIDE R2, R5.reuse, 0x2, R92 ;  /* 0x0000000205027825 */ /* 0x040fe200078e025c */
[----:B------:R1:W2:Y:S04]  /*1b070*/  LDG.E.U16 R200, desc[UR60][R186.64] ;  /* 0x0000003cbac87981 */ /* 0x0002a8000c1e1500 */
[----:B------:R3:W2:Y:S01]  /*1b080*/  LDG.E.U16 R199, desc[UR60][R2.64] ;  /* 0x0000003c02c77981 */ /* 0x0006a2000c1e1500 */
[----:B0-----:R-:W-:-:S04]  /*1b090*/  IMAD.WIDE R188, R5, 0x2, R90 ;  /* 0x0000000205bc7825 */ /* 0x001fc800078e025a */
[C---:B-1----:R-:W-:Y:S01]  /*1b0a0*/  IMAD.WIDE R186, R5.reuse, 0x2, R88 ;  /* 0x0000000205ba7825 */ /* 0x042fe200078e0258 */
[----:B------:R0:W2:Y:S03]  /*1b0b0*/  LDG.E.U16 R198, desc[UR60][R188.64] ;  /* 0x0000003cbcc67981 */ /* 0x0000a6000c1e1500 */
[----:B---3--:R-:W-:Y:S01]  /*1b0c0*/  IMAD.WIDE R2, R5, 0x2, R86 ;  /* 0x0000000205027825 */ /* 0x008fe200078e0256 */
[----:B------:R-:W-:Y:S02]  /*1b0d0*/  R2UR UR12, R197 ;  /* 0x00000000c50c72ca */ /* 0x000fe400000e0000 */
[----:B------:R1:W3:Y:S01]  /*1b0e0*/  LDG.E.U16 R197, desc[UR60][R186.64] ;  /* 0x0000003cbac57981 */ /* 0x0002e2000c1e1500 */
[----:B0-----:R-:W-:-:S03]  /*1b0f0*/  IMAD.WIDE R188, R5, 0x2, R84 ;  /* 0x0000000205bc7825 */ /* 0x001fc600078e0254 */
[----:B------:R4:W3:Y:S01]  /*1b100*/  LDG.E.U16 R196, desc[UR60][R2.64] ;  /* 0x0000003c02c47981 */ /* 0x0008e2000c1e1500 */
[----:B------:R-:W-:-:S03]  /*1b110*/  R2UR UR17, R194 ;  /* 0x00000000c21172ca */ /* 0x000fc600000e0000 */
[----:B------:R0:W3:Y:S01]  /*1b120*/  LDG.E.U16 R195, desc[UR60][R188.64] ;  /* 0x0000003cbcc37981 */ /* 0x0000e2000c1e1500 */
[----:B-1----:R-:W-:-:S04]  /*1b130*/  IMAD.WIDE R186, R5, 0x2, R82 ;  /* 0x0000000205ba7825 */ /* 0x002fc800078e0252 */
[C---:B----4-:R-:W-:Y:S01]  /*1b140*/  IMAD.WIDE R2, R5.reuse, 0x2, R80 ;  /* 0x0000000205027825 */ /* 0x050fe200078e0250 */
[----:B------:R1:W4:Y:S03]  /*1b150*/  LDG.E.U16 R194, desc[UR60][R186.64] ;  /* 0x0000003cbac27981 */ /* 0x000326000c1e1500 */
[C---:B0-----:R-:W-:Y:S01]  /*1b160*/  IMAD.WIDE R188, R5.reuse, 0x2, R78 ;  /* 0x0000000205bc7825 */ /* 0x041fe200078e024e */
[----:B------:R0:W4:Y:S04]  /*1b170*/  LDG.E.U16 R193, desc[UR60][R2.64] ;  /* 0x0000003c02c17981 */ /* 0x000128000c1e1500 */
[----:B------:R0:W4:Y:S01]  /*1b180*/  LDG.E.U16 R192, desc[UR60][R188.64] ;  /* 0x0000003cbcc07981 */ /* 0x000122000c1e1500 */
[----:B-1----:R-:W-:-:S05]  /*1b190*/  IMAD.WIDE R186, R5, 0x2, R76 ;  /* 0x0000000205ba7825 */ /* 0x002fca00078e024c */
[----:B------:R2:W4:Y:S01]  /*1b1a0*/  LDG.E.U16 R191, desc[UR60][R186.64] ;  /* 0x0000003cbabf7981 */ /* 0x000522000c1e1500 */
[----:B0-----:R-:W-:-:S05]  /*1b1b0*/  IMAD.WIDE R2, R5, 0x2, R74 ;  /* 0x0000000205027825 */ /* 0x001fca00078e024a */
[----:B------:R0:W4:Y:S01]  /*1b1c0*/  LDG.E.U16 R190, desc[UR60][R2.64] ;  /* 0x0000003c02be7981 */ /* 0x000122000c1e1500 */
[----:B------:R-:W-:-:S06]  /*1b1d0*/  IMAD.WIDE R188, R5, 0x2, R72 ;  /* 0x0000000205bc7825 */ /* 0x000fcc00078e0248 */
[----:B------:R-:W4:Y:S04]  /*1b1e0*/  LDG.E.U16 R189, desc[UR60][R188.64] ;  /* 0x0000003cbcbd7981 */ /* 0x000f28000c1e1500 */
[----:B------:R1:W-:Y:S01]  /*1b1f0*/  STL [R1+0x121c], R5 ;  /* 0x00121c0501007387 */ /* 0x0003e20000100800 */
[----:B--2---:R-:W-:-:S04]  /*1b200*/  IMAD.WIDE R186, R5, 0x2, R70 ;  /* 0x0000000205ba7825 */ /* 0x004fc800078e0246 */
[----:B0-----:R-:W-:Y:S01]  /*1b210*/  IMAD.WIDE R2, R5, 0x2, R68 ;  /* 0x0000000205027825 */ /* 0x001fe200078e0244 */
[----:B------:R-:W2:Y:S04]  /*1b220*/  LDG.E.U16 R188, desc[UR60][R186.64] ;  /* 0x0000003cbabc7981 */ /* 0x000ea8000c1e1500 */
[----:B-1----:R-:W2:Y:S04]  /*1b230*/  LDL.LU R5, [R1+0x6ec] ;  /* 0x0006ec0001057983 */ /* 0x002ea80000300800 */
[----:B------:R0:W2:Y:S01]  /*1b240*/  LDG.E.U16 R187, desc[UR60][R2.64] ;  /* 0x0000003c02bb7981 */ /* 0x0000a2000c1e1500 */
[----:B------:R-:W-:Y:S06]  /*1b250*/  BAR.SYNC.DEFER_BLOCKING 0x0 ;  /* 0x0000000000007b1d */ /* 0x000fec0000010000 */
[----:B------:R1:W-:Y:S02]  /*1b260*/  STS.U16 [R15+0x24800], R210 ;  /* 0x024800d20f007388 */ /* 0x0003e40000000400 */
[----:B-1----:R-:W0:Y:S02]  /*1b270*/  LDC R210, c[0x0][0x238] ;  /* 0x00008e00ffd27b82 */ /* 0x002e240000000800 */
[----:B------:R1:W-:Y:S01]  /*1b280*/  STS.U16 [R15+0x26e00], R0 ;  /* 0x026e00000f007388 */ /* 0x0003e20000000400 */
[-C--:B0-----:R-:W-:Y:S01]  /*1b290*/  FMUL R2, R168, R210.reuse ;  /* 0x000000d2a8027220 */ /* 0x081fe20000400000 */
[----:B-1----:R-:W-:-:S05]  /*1b2a0*/  FMUL R0, R169, R210 ;  /* 0x000000d2a9007220 */ /* 0x002fca0000400000 */
[----:B------:R-:W-:Y:S01]  /*1b2b0*/  FMNMX R0, R2, R0, !PT ;  /* 0x0000000002007209 */ /* 0x000fe20007800000 */
[----:B------:R-:W-:-:S05]  /*1b2c0*/  FMUL R2, R172, R210 ;  /* 0x000000d2ac027220 */ /* 0x000fca0000400000 */
        /* <DEDUP_REMOVED lines=9> */
[-C--:B------:R-:W-:Y:S01]  /*1b360*/  FMUL R2, R181, R210.reuse ;  /* 0x000000d2b5027220 */ /* 0x080fe20000400000 */
[----:B------:R-:W-:-:S04]  /*1b370*/  FMUL R3, R170, R210 ;  /* 0x000000d2aa037220 */ /* 0x000fc80000400000 */
[----:B------:R-:W-:Y:S01]  /*1b380*/  FMNMX R0, R2, R0, !PT ;  /* 0x0000000002007209 */ /* 0x000fe20007800000 */
[----:B------:R-:W-:-:S05]  /*1b390*/  FMUL R2, R171, R210 ;  /* 0x000000d2ab027220 */ /* 0x000fca0000400000 */
[----:B------:R-:W-:Y:S01]  /*1b3a0*/  FMNMX R2, R3, R2, !PT ;  /* 0x0000000203027209 */ /* 0x000fe20007800000 */
[----:B------:R-:W-:Y:S01]  /*1b3b0*/  FMUL R3, R174, R210 ;  /* 0x000000d2ae037220 */ /* 0x000fe20000400000 */
[----:B------:R-:W-:Y:S04]  /*1b3c0*/  STS.U16 [R15+0x27000], R4 ;  /* 0x027000040f007388 */ /* 0x000fe80000000400 */
[----:B------:R-:W-:Y:S01]  /*1b3d0*/  FMNMX R2, R3, R2, !PT ;  /* 0x0000000203027209 */ /* 0x000fe20007800000 */
[----:B------:R-:W-:Y:S01]  /*1b3e0*/  FMUL R3, R175, R210 ;  /* 0x000000d2af037220 */ /* 0x000fe20000400000 */
[----:B------:R-:W0:Y:S04]  /*1b3f0*/  SHFL.BFLY PT, R4, R0, 0x2, 0x1f ;  /* 0x0c401f0000047f89 */ /* 0x000e2800000e0000 */
[----:B------:R-:W-:Y:S01]  /*1b400*/  FMNMX R2, R3, R2, !PT ;  /* 0x0000000203027209 */ /* 0x000fe20007800000 */
[----:B------:R-:W-:-:S05]  /*1b410*/  FMUL R3, R178, R210 ;  /* 0x000000d2b2037220 */ /* 0x000fca0000400000 */
[----:B------:R-:W-:Y:S01]  /*1b420*/  FMNMX R2, R3, R2, !PT ;  /* 0x0000000203027209 */ /* 0x000fe20007800000 */
[----:B------:R-:W-:-:S05]  /*1b430*/  FMUL R3, R179, R210 ;  /* 0x000000d2b3037220 */ /* 0x000fca0000400000 */
[----:B------:R-:W-:Y:S01]  /*1b440*/  FMNMX R3, R3, R2, !PT ;  /* 0x0000000203037209 */ /* 0x000fe20007800000 */
[----:B------:R-:W-:-:S05]  /*1b450*/  FMUL R2, R182, R210 ;  /* 0x000000d2b6027220 */ /* 0x000fca0000400000 */
[----:B------:R-:W-:Y:S01]  /*1b460*/  FMNMX R2, R2, R3, !PT ;  /* 0x0000000302027209 */ /* 0x000fe20007800000 */
[----:B------:R-:W-:Y:S01]  /*1b470*/  FMUL R3, R183, R210 ;  /* 0x000000d2b7037220 */ /* 0x000fe20000400000 */
[----:B0-----:R-:W-:-:S04]  /*1b480*/  FMNMX R0, R0, R4, !PT ;  /* 0x0000000400007209 */ /* 0x001fc80007800000 */
[----:B------:R-:W-:Y:S01]  /*1b490*/  FMNMX R2, R3, R2, !PT ;  /* 0x0000000203027209 */ /* 0x000fe20007800000 */
[----:B------:R-:W0:Y:S04]  /*1b4a0*/  SHFL.BFLY PT, R186, R0, 0x1, 0x1f ;  /* 0x0c201f0000ba7f89 */ /* 0x000e2800000e0000 */
[----:B------:R-:W1:Y:S04]  /*1b4b0*/  SHFL.BFLY PT, R3, R2, 0x2, 0x1f ;  /* 0x0c401f0002037f89 */ /* 0x000e6800000e0000 */
[----:B------:R-:W-:Y:S01]  /*1b4c0*/  STS.U16 [R15+0x27e00], R185 ;  /* 0x027e00b90f007388 */ /* 0x000fe20000000400 */
[----:B0-----:R-:W-:-:S02]  /*1b4d0*/  FMNMX R186, R0, R186, !PT ;  /* 0x000000ba00ba7209 */ /* 0x001fc40007800000 */
[----:B-1----:R-:W-:-:S05]  /*1b4e0*/  FMNMX R0, R2, R3, !PT ;  /* 0x0000000302007209 */ /* 0x002fca0007800000 */
[----:B------:R-:W0:Y:S04]  /*1b4f0*/  SHFL.BFLY PT, R185, R0, 0x1, 0x1f ;  /* 0x0c201f0000b97f89 */ /* 0x000e2800000e0000 */
[----:B------:R-:W-:Y:S04]  /*1b500*/  STL [R1+0x1220], R15 ;  /* 0x0012200f01007387 */ /* 0x000fe80000100800 */
[----:B------:R-:W-:Y:S04]  /*1b510*/  STS.U16 [R15+0x23a00], R37 ;  /* 0x023a00250f007388 */ /* 0x000fe80000000400 */
[----:B------:R1:W-:Y:S04]  /*1b520*/  STS.U16 [R15+0x23c00], R36 ;  /* 0x023c00240f007388 */ /* 0x0003e80000000400 */
[----:B------:R-:W-:Y:S04]  /*1b530*/  STS.U16 [R15+0x23600], R39 ;  /* 0x023600270f007388 */ /* 0x000fe80000000400 */
[----:B------:R3:W-:Y:S01]  /*1b540*/  STS.U16 [R15+0x23800], R38 ;  /* 0x023800260f007388 */ /* 0x0007e20000000400 */
[----:B0-----:R-:W-:-:S03]  /*1b550*/  FMNMX R185, R0, R185, !PT ;  /* 0x000000b900b97209 */ /* 0x001fc60007800000 */
[----:B------:R-:W2:Y:S04]  /*1b560*/  LDL.LU R0, [R1+0x6f0] ;  /* 0x0006f00001007983 */ /* 0x000ea80000300800 */
[----:B-1----:R-:W2:Y:S04]  /*1b570*/  LDL.LU.64 R36, [R1+0x400] ;  /* 0x0004000001247983 */ /* 0x002ea80000300a00 */
[----:B------:R-:W-:Y:S04]  /*1b580*/  STS.U16 [R15+0x23200], R41 ;  /* 0x023200290f007388 */ /* 0x000fe80000000400 */
[----:B------:R0:W-:Y:S04]  /*1b590*/  STS.U16 [R15+0x23400], R40 ;  /* 0x023400280f007388 */ /* 0x0001e80000000400 */
[----:B---3--:R-:W3:Y:S04]  /*1b5a0*/  LDL.LU.64 R38, [R1+0x408] ;  /* 0x0004080001267983 */ /* 0x008ee80000300a00 */
[----:B------:R-:W-:Y:S04]  /*1b5b0*/  STS.U16 [R15+0x22e00], R43 ;  /* 0x022e002b0f007388 */ /* 0x000fe80000000400 */
[----:B------:R1:W-:Y:S04]  /*1b5c0*/  STS.U16 [R15+0x23000], R42 ;  /* 0x0230002a0f007388 */ /* 0x0003e80000000400 */
[----:B0-----:R-:W3:Y:S04]  /*1b5d0*/  LDL.LU.64 R40, [R1+0x410] ;  /* 0x0004100001287983 */ /* 0x001ee80000300a00 */
[----:B------:R-:W-:Y:S04]  /*1b5e0*/  STS.U16 [R15+0x22a00], R45 ;  /* 0x022a002d0f007388 */ /* 0x000fe80000000400 */
[----:B------:R0:W-:Y:S04]  /*1b5f0*/  STS.U16 [R15+0x22c00], R44 ;  /* 0x022c002c0f007388 */ /* 0x0001e80000000400 */
[----:B-1----:R-:W3:Y:S04]  /*1b600*/  LDL.LU.64 R42, [R1+0x418] ;  /* 0x00041800012a7983 */ /* 0x002ee80000300a00 */
        /* <DEDUP_REMOVED lines=30> */
[----:B------:R1:W-:Y:S04]  /*1b7f0*/  STS.U16 [R15+0x20000], R66 ;  /* 0x020000420f007388 */ /* 0x0003e80000000400 */
[----:B0-----:R-:W3:Y:S04]  /*1b800*/  LDL.LU.64 R64, [R1+0x470] ;  /* 0x0004700001407983 */ /* 0x001ee80000300a00 */
[----:B-1----:R-:W3:Y:S04]  /*1b810*/  LDL.LU.64 R66, [R1+0x478] ;  /* 0x0004780001427983 */ /* 0x002ee80000300a00 */
[----:B------:R-:W3:Y:S04]  /*1b820*/  LDL.LU.64 R68, [R1+0x480] ;  /* 0x0004800001447983 */ /* 0x000ee80000300a00 */
        /* <DEDUP_REMOVED lines=78> */
[----:B0-----:R-:W3:Y:S04]  /*1bd10*/  LDL.64 R6, [R1+0xb68] ;  /* 0x000b680001067983 */ /* 0x001ee80000100a00 */
        /* <DEDUP_REMOVED lines=54> */
[----:B----4-:R-:W-:Y:S04]  /*1c080*/  STS.U16 [R14+0x27100], R194 ;  /* 0x027100c20e007388 */ /* 0x010fe80000000400 */
[----:B------:R4:W-:Y:S04]  /*1c090*/  STS.U16 [R14+0x27300], R193 ;  /* 0x027300c10e007388 */ /* 0x0009e80000000400 */
[----:B------:R-:W-:Y:S04]  /*1c0a0*/  STS.U16 [R14+0x27500], R192 ;  /* 0x027500c00e007388 */ /* 0x000fe80000000400 */
[----:B------:R-:W-:Y:S04]  /*1c0b0*/  STS.U16 [R14+0x27700], R191 ;  /* 0x027700bf0e007388 */ /* 0x000fe80000000400 */
[----:B------:R-:W-:Y:S04]  /*1c0c0*/  STS.U16 [R14+0x27900], R190 ;  /* 0x027900be0e007388 */ /* 0x000fe80000000400 */
[----:B------:R-:W-:Y:S04]  /*1c0d0*/  STS.U16 [R14+0x27b00], R189 ;  /* 0x027b00bd0e007388 */ /* 0x000fe80000000400 */
[----:B--2---:R-:W-:Y:S04]  /*1c0e0*/  STS.U16 [R14+0x27d00], R188 ;  /* 0x027d00bc0e007388 */ /* 0x004fe80000000400 */
[----:B------:R-:W-:Y:S01]  /*1c0f0*/  STS.U16 [R14+0x27f00], R187 ;  /* 0x027f00bb0e007388 */ /* 0x000fe20000000400 */
[----:B------:R2:W-:Y:S06]  /*1c100*/  MEMBAR.ALL.CTA ;  /* 0x0000000000007992 */ /* 0x0005ec0000008000 */
[----:B--2---:R-:W2:Y:S01]  /*1c110*/  FENCE.VIEW.ASYNC.S ;  /* 0x00000000000073c6 */ /* 0x004ea20000000000 */
[----:B------:R-:W-:-:S02]  /*1c120*/  FMNMX R186, R186, R5, !PT ;  /* 0x00000005baba7209 */ /* 0x000fc40007800000 */
[----:B------:R-:W-:-:S03]  /*1c130*/  FMNMX R185, R185, R0, !PT ;  /* 0x00000000b9b97209 */ /* 0x000fc60007800000 */
[----:B------:R-:W-:Y:S02]  /*1c140*/  FADD R4, -R186, R5 ;  /* 0x00000005ba047221 */ /* 0x000fe40000000100 */
[----:B------:R-:W-:Y:S01]  /*1c150*/  FADD R3, -R185, R0 ;  /* 0x00000000b9037221 */ /* 0x000fe20000000100 */
[-CC-:B------:R-:W-:Y:S01]  /*1c160*/  FFMA R168, R168, R210.reuse, -R186.reuse ;  /* 0x000000d2a8a87223 */ /* 0x180fe200000008ba */
[-CC-:B------:R-:W-:Y:S01]  /*1c170*/  FFMA R169, R169, R210.reuse, -R186.reuse ;  /* 0x000000d2a9a97223 */ /* 0x180fe200000008ba */
[-CC-:B------:R-:W-:Y:S01]  /*1c180*/  FFMA R172, R172, R210.reuse, -R186.reuse ;  /* 0x000000d2acac7223 */ /* 0x180fe200000008ba */
[-C--:B------:R-:W-:Y:S01]  /*1c190*/  FFMA R173, R173, R210.reuse, -R186 ;  /* 0x000000d2adad7223 */ /* 0x080fe200000008ba */
[----:B------:R-:W-:Y:S01]  /*1c1a0*/  FMUL R4, R4, 1.4426950216293334961 ;  /* 0x3fb8aa3b04047820 */ /* 0x000fe20000400000 */
[-CC-:B------:R-:W-:Y:S01]  /*1c1b0*/  FFMA R170, R170, R210.reuse, -R185.reuse ;  /* 0x000000d2aaaa7223 */ /* 0x180fe200000008b9 */
[-CC-:B------:R-:W-:Y:S01]  /*1c1c0*/  FFMA R171, R171, R210.reuse, -R185.reuse ;  /* 0x000000d2abab7223 */ /* 0x180fe200000008b9 */
[-CC-:B------:R-:W-:Y:S01]  /*1c1d0*/  FFMA R174, R174, R210.reuse, -R185.reuse ;  /* 0x000000d2aeae7223 */ /* 0x180fe200000008b9 */
[----:B------:R-:W-:Y:S01]  /*1c1e0*/  FFMA R175, R175, R210, -R185 ;  /* 0x000000d2afaf7223 */ /* 0x000fe200000008b9 */
[----:B------:R-:W-:Y:S01]  /*1c1f0*/  FMUL R3, R3, 1.4426950216293334961 ;  /* 0x3fb8aa3b03037820 */ /* 0x000fe20000400000 */
        /* <DEDUP_REMOVED lines=8> */
[----:B------:R-:W2:Y:S08]  /*1c280*/  MUFU.EX2 R4, R4 ;  /* 0x0000000400047308 */ /* 0x000eb00000000800 */
[----:B------:R-:W3:Y:S08]  /*1c290*/  MUFU.EX2 R3, R3 ;  /* 0x0000000300037308 */ /* 0x000ef00000000800 */
[----:B------:R-:W-:Y:S08]  /*1c2a0*/  MUFU.EX2 R217, R168 ;  /* 0x000000a800d97308 */ /* 0x000ff00000000800 */
[----:B------:R-:W3:Y:S08]  /*1c2b0*/  MUFU.EX2 R215, R169 ;  /* 0x000000a900d77308 */ /* 0x000ef00000000800 */
[----:B------:R3:W-:Y:S08]  /*1c2c0*/  MUFU.EX2 R213, R172 ;  /* 0x000000ac00d57308 */ /* 0x0007f00000000800 */
[----:B------:R-:W-:Y:S08]  /*1c2d0*/  MUFU.EX2 R211, R173 ;  /* 0x000000ad00d37308 */ /* 0x000ff00000000800 */
[----:B------:R-:W-:Y:S08]  /*1c2e0*/  MUFU.EX2 R208, R170 ;  /* 0x000000aa00d07308 */ /* 0x000ff00000000800 */
[----:B0-----:R-:W0:Y:S08]  /*1c2f0*/  MUFU.EX2 R203, R171 ;  /* 0x000000ab00cb7308 */ /* 0x001e300000000800 */
[----:B-1----:R1:W-:Y:S08]  /*1c300*/  MUFU.EX2 R198, R174 ;  /* 0x000000ae00c67308 */ /* 0x0023f00000000800 */
[----:B----4-:R-:W4:Y:S01]  /*1c310*/  MUFU.EX2 R193, R175 ;  /* 0x000000af00c17308 */ /* 0x010f220000000800 */
[-C--:B--2---:R-:W-:Y:S01]  /*1c320*/  FMUL R36, R36, R4.reuse ;  /* 0x0000000424247220 */ /* 0x084fe20000400000 */
[-C--:B------:R-:W-:Y:S01]  /*1c330*/  FMUL R37, R37, R4.reuse ;  /* 0x0000000425257220 */ /* 0x080fe20000400000 */
[-C--:B---3--:R-:W-:Y:S01]  /*1c340*/  FMUL R40, R40, R4.reuse ;  /* 0x0000000428287220 */ /* 0x088fe20000400000 */
[-C--:B------:R-:W-:Y:S01]  /*1c350*/  FMUL R41, R41, R4.reuse ;  /* 0x0000000429297220 */ /* 0x080fe20000400000 */
        /* <DEDUP_REMOVED lines=59> */
[----:B------:R-:W-:Y:S01]  /*1c710*/  FMUL R161, R161, R4 ;  /* 0x00000004a1a17220 */ /* 0x000fe20000400000 */
        /* <DEDUP_REMOVED lines=64> */
[----:B------:R-:W-:-:S02]  /*1cb20*/  F2FP.BF16.F32.PACK_AB R172, R215, R217 ;  /* 0x000000d9d7ac723e */ /* 0x000fc400000010ff */
[----:B0-----:R-:W-:Y:S02]  /*1cb30*/  F2FP.BF16.F32.PACK_AB R173, R203, R208 ;  /* 0x000000d0cbad723e */ /* 0x001fe400000010ff */
[----:B-1----:R-:W-:Y:S02]  /*1cb40*/  F2FP.BF16.F32.PACK_AB R174, R211, R213 ;  /* 0x000000d5d3ae723e */ /* 0x002fe400000010ff */
[----:B----4-:R-:W-:Y:S01]  /*1cb50*/  F2FP.BF16.F32.PACK_AB R175, R193, R198 ;  /* 0x000000c6c1af723e */ /* 0x010fe200000010ff */
[----:B------:R-:W-:Y:S06]  /*1cb60*/  BAR.SYNC.DEFER_BLOCKING 0x0 ;  /* 0x0000000000007b1d */ /* 0x000fec0000010000 */
[----:B------:R-:W-:-:S06]  /*1cb70*/  WARPGROUP.ARRIVE ;  /* 0x00000000000079c5 */ /* 0x000fcc0000000000 */
[----:B------:R-:W-:Y:S01]  /*1cb80*/  HGMMA.64x256x16.F32.BF16 R36, R172, gdesc[UR48], R36, gsb0 ;  /* 0x03e00030ac247df0 */ /* 0x000fe20008001824 */
[----:B------:R-:W-:Y:S04]  /*1cb90*/  STL [R1+0x1224], R14 ;  /* 0x0012240e01007387 */ /* 0x000fe80000100800 */
[----:B------:R-:W-:Y:S04]  /*1cba0*/  STL [R1+0x122c], R217 ;  /* 0x00122cd901007387 */ /* 0x000fe80000100800 */
[----:B------:R-:W-:Y:S04]  /*1cbb0*/  STL [R1+0x1228], R215 ;  /* 0x001228d701007387 */ /* 0x000fe80000100800 */
[----:B------:R-:W-:Y:S04]  /*1cbc0*/  STL [R1+0x1234], R208 ;  /* 0x001234d001007387 */ /* 0x000fe80000100800 */
[----:B------:R-:W-:Y:S04]  /*1cbd0*/  STL [R1+0x1230], R203 ;  /* 0x001230cb01007387 */ /* 0x000fe80000100800 */
[----:B------:R-:W-:Y:S04]  /*1cbe0*/  STL [R1+0x123c], R213 ;  /* 0x00123cd501007387 */ /* 0x000fe80000100800 */
[----:B------:R-:W-:Y:S04]  /*1cbf0*/  STL [R1+0x1238], R211 ;  /* 0x001238d301007387 */ /* 0x000fe80000100800 */
[----:B------:R-:W-:Y:S04]  /*1cc00*/  STL [R1+0x1244], R198 ;  /* 0x001244c601007387 */ /* 0x000fe80000100800 */
[----:B------:R-:W-:Y:S01]  /*1cc10*/  STL [R1+0x1240], R193 ;  /* 0x001240c101007387 */ /* 0x000fe20000100800 */
[----:B------:R-:W-:Y:S01]  /*1cc20*/  UMOV UR54, UR50 ;  /* 0x0000003200367c82 */ /* 0x000fe20008000000 */
[----:B------:R-:W-:Y:S01]  /*1cc30*/  UMOV UR55, UR51 ;  /* 0x0000003300377c82 */ /* 0x000fe20008000000 */
[----:B------:R-:W-:-:S02]  /*1cc40*/  R2UR UR50, R6 ;  /* 0x00000000063272ca */ /* 0x000fc400000e0000 */
[----:B------:R-:W-:Y:S01]  /*1cc50*/  R2UR UR51, R7 ;  /* 0x00000000073372ca */ /* 0x000fe200000e0000 */
[----:B------:R-:W-:Y:S02]  /*1cc60*/  WARPGROUP.DEPBAR.LE gsb0, 0x0 ;  /* 0x00008000000079c5 */ /* 0x000fe40000010000 */
[----:B------:R0:W-:Y:S04]  /*1cc70*/  STL [R1+0x414], R41 ;  /* 0x0004142901007387 */ /* 0x0001e80000100800 */
[----:B------:R1:W-:Y:S04]  /*1cc80*/  STL.64 [R1+0x418], R42 ;  /* 0x0004182a01007387 */ /* 0x0003e80000100a00 */
[----:B------:R2:W-:Y:S04]  /*1cc90*/  STL [R1+0x420], R44 ;  /* 0x0004202c01007387 */ /* 0x0005e80000100800 */
[----:B------:R3:W-:Y:S04]  /*1cca0*/  STL.64 [R1+0x430], R48 ;  /* 0x0004303001007387 */ /* 0x0007e80000100a00 */
[----:B------:R4:W-:Y:S04]  /*1ccb0*/  STL.64 [R1+0x438], R50 ;  /* 0x0004383201007387 */ /* 0x0009e80000100a00 */
[----:B------:R4:W-:Y:S04]  /*1ccc0*/  STL.64 [R1+0x440], R52 ;  /* 0x0004403401007387 */ /* 0x0009e80000100a00 */
[----:B------:R4:W-:Y:S04]  /*1ccd0*/  STL.64 [R1+0x448], R54 ;  /* 0x0004483601007387 */ /* 0x0009e80000100a00 */
[----:B------:R4:W-:Y:S04]  /*1cce0*/  STL.64 [R1+0x450], R56 ;  /* 0x0004503801007387 */ /* 0x0009e80000100a00 */
[----:B------:R4:W-:Y:S04]  /*1ccf0*/  STL.64 [R1+0x458], R58 ;  /* 0x0004583a01007387 */ /* 0x0009e80000100a00 */
[----:B------:R4:W-:Y:S01]  /*1cd00*/  STL.64 [R1+0x460], R60 ;  /* 0x0004603c01007387 */ /* 0x0009e20000100a00 */
[----:B------:R-:W-:-:S03]  /*1cd10*/  MOV R24, R36 ;  /* 0x0000002400187202 */ /* 0x000fc60000000f00 */
[----:B------:R4:W-:Y:S01]  /*1cd20*/  STL.64 [R1+0x468], R62 ;  /* 0x0004683e01007387 */ /* 0x0009e20000100a00 */
[----:B------:R-:W-:-:S03]  /*1cd30*/  IMAD.MOV.U32 R25, RZ, RZ, R37 ;  /* 0x000000ffff197224 */ /* 0x000fc600078e0025 */
[----:B------:R4:W-:Y:S01]  /*1cd40*/  STL.64 [R1+0x470], R64 ;  /* 0x0004704001007387 */ /* 0x0009e20000100a00 */
[----:B------:R-:W-:-:S03]  /*1cd50*/  MOV R26, R38 ;  /* 0x00000026001a7202 */ /* 0x000fc60000000f00 */
[----:B------:R4:W-:Y:S01]  /*1cd60*/  STL.64 [R1+0x478], R66 ;  /* 0x0004784201007387 */ /* 0x0009e20000100a00 */
[----:B------:R-:W-:-:S03]  /*1cd70*/  MOV R27, R39 ;  /* 0x00000027001b7202 */ /* 0x000fc60000000f00 */
[----:B------:R-:W4:Y:S01]  /*1cd80*/  LDL.64 R6, [R1+0xb78] ;  /* 0x000b780001067983 */ /* 0x000f220000100a00 */
[----:B------:R-:W-:-:S03]  /*1cd90*/  MOV R28, R40 ;  /* 0x00000028001c7202 */ /* 0x000fc60000000f00 */
[----:B------:R-:W4:Y:S01]  /*1cda0*/  LDL.LU.64 R36, [R1+0x200] ;  /* 0x0002000001247983 */ /* 0x000f220000300a00 */
[----:B------:R-:W-:-:S03]  /*1cdb0*/  MOV R33, R45 ;  /* 0x0000002d00217202 */ /* 0x000fc60000000f00 */
[----:B------:R-:W4:Y:S01]  /*1cdc0*/  LDL.LU.64 R38, [R1+0x208] ;  /* 0x0002080001267983 */ /* 0x000f220000300a00 */
[----:B------:R-:W-:Y:S01]  /*1cdd0*/  IMAD.MOV.U32 R34, RZ, RZ, R46 ;  /* 0x000000ffff227224 */ /* 0x000fe200078e002e */
[----:B------:R-:W-:Y:S02]  /*1cde0*/  MOV R35, R47 ;  /* 0x0000002f00237202 */ /* 0x000fe40000000f00 */
[----:B0-----:R-:W4:Y:S04]  /*1cdf0*/  LDL.LU.64 R40, [R1+0x210] ;  /* 0x0002100001287983 */ /* 0x001f280000300a00 */
[----:B-1----:R-:W4:Y:S04]  /*1ce00*/  LDL.LU.64 R42, [R1+0x218] ;  /* 0x00021800012a7983 */ /* 0x002f280000300a00 */
[----:B--2---:R-:W2:Y:S04]  /*1ce10*/  LDL.LU.64 R44, [R1+0x220] ;  /* 0x00022000012c7983 */ /* 0x004ea80000300a00 */
[----:B------:R-:W2:Y:S04]  /*1ce20*/  LDL.LU.64 R46, [R1+0x228] ;  /* 0x00022800012e7983 */ /* 0x000ea80000300a00 */
[----:B---3--:R-:W3:Y:S04]  /*1ce30*/  LDL.LU.64 R48, [R1+0x230] ;  /* 0x0002300001307983 */ /* 0x008ee80000300a00 */
[----:B----4-:R-:W4:Y:S04]  /*1ce40*/  LDL.LU.64 R50, [R1+0x238] ;  /* 0x0002380001327983 */ /* 0x010f280000300a00 */
[----:B------:R-:W4:Y:S04]  /*1ce50*/  LDL.LU.64 R52, [R1+0x240] ;  /* 0x0002400001347983 */ /* 0x000f280000300a00 */
[----:B------:R-:W4:Y:S04]  /*1ce60*/  LDL.LU.64 R54, [R1+0x248] ;  /* 0x0002480001367983 */ /* 0x000f280000300a00 */
[----:B------:R-:W4:Y:S04]  /*1ce70*/  LDL.LU.64 R56, [R1+0x250] ;  /* 0x0002500001387983 */ /* 0x000f280000300a00 */
[----:B------:R-:W4:Y:S01]  /*1ce80*/  LDL.LU.64 R58, [R1+0x258] ;  /* 0x00025800013a7983 */ /* 0x000f220000300a00 */
[----:B------:R-:W-:-:S03]  /*1ce90*/  MOV R164, R68 ;  /* 0x0000004400a47202 */ /* 0x000fc60000000f00 */
[----:B------:R-:W4:Y:S01]  /*1cea0*/  LDL.LU.64 R60, [R1+0x260] ;  /* 0x00026000013c7983 */ /* 0x000f220000300a00 */
[----:B------:R-:W-:-:S03]  /*1ceb0*/  MOV R165, R69 ;  /* 0x0000004500a57202 */ /* 0x000fc60000000f00 */
[----:B------:R-:W4:Y:S01]  /*1cec0*/  LDL.LU.64 R62, [R1+0x268] ;  /* 0x00026800013e7983 */ /* 0x000f220000300a00 */
[----:B------:R-:W-:Y:S01]  /*1ced0*/  MOV R166, R70 ;  /* 0x0000004600a67202 */ /* 0x000fe20000000f00 */
[----:B------:R-:W-:Y:S02]  /*1cee0*/  IMAD.MOV.U32 R167, RZ, RZ, R71 ;  /* 0x000000ffffa77224 */ /* 0x000fe400078e0047 */
        /* <DEDUP_REMOVED lines=8> */
[----:B------:R-:W-:Y:S02]  /*1cf70*/  MOV R192, R77 ;  /* 0x0000004d00c07202 */ /* 0x000fe40000000f00 */
[----:B------:R-:W-:Y:S01]  /*1cf80*/  MOV R187, R76 ;  /* 0x0000004c00bb7202 */ /* 0x000fe20000000f00 */
[----:B------:R-:W4:Y:S01]  /*1cf90*/  LDL.LU.64 R72, [R1+0x290] ;  /* 0x0002900001487983 */ /* 0x000f220000300a00 */
[----:B------:R-:W-:Y:S01]  /*1cfa0*/  MOV R30, R79 ;  /* 0x0000004f001e7202 */ /* 0x000fe20000000f00 */
[----:B------:R-:W-:Y:S01]  /*1cfb0*/  IMAD.MOV.U32 R190, RZ, RZ, R80 ;  /* 0x000000ffffbe7224 */ /* 0x000fe200078e0050 */
[----:B------:R-:W-:Y:S01]  /*1cfc0*/  MOV R191, R78 ;  /* 0x0000004e00bf7202 */ /* 0x000fe20000000f00 */
[----:B------:R-:W4:Y:S01]  /*1cfd0*/  LDL.LU.64 R74, [R1+0x298] ;  /* 0x00029800014a7983 */ /* 0x000f220000300a00 */
[----:B------:R-:W-:-:S03]  /*1cfe0*/  MOV R252, R81 ;  /* 0x0000005100fc7202 */ /* 0x000fc60000000f00 */
[----:B------:R-:W4:Y:S01]  /*1cff0*/  LDL.LU.64 R76, [R1+0x2a0] ;  /* 0x0002a000014c7983 */ /* 0x000f220000300a00 */
[----:B------:R-:W-:Y:S01]  /*1d000*/  MOV R251, R82 ;  /* 0x0000005200fb7202 */ /* 0x000fe20000000f00 */
[----:B------:R-:W-:Y:S01]  /*1d010*/  IMAD.MOV.U32 R248, RZ, RZ, R85 ;  /* 0x000000fffff87224 */ /* 0x000fe200078e0055 */
[----:B------:R-:W-:Y:S01]  /*1d020*/  MOV R250, R83 ;  /* 0x0000005300fa7202 */ /* 0x000fe20000000f00 */
        /* <DEDUP_REMOVED lines=116> */
[----:B------:R-:W4:Y:S04]  /*1d770*/  LDL.LU.64 R156, [R1+0x3e0] ;  /* 0x0003e000019c7983 */ /* 0x000f280000300a00 */
[----:B------:R-:W4:Y:S04]  /*1d780*/  LDL.LU.64 R158, [R1+0x3e8] ;  /* 0x0003e800019e7983 */ /* 0x000f280000300a00 */
[----:B------:R-:W4:Y:S01]  /*1d790*/  LDL.LU.64 R160, [R1+0x3f0] ;  /* 0x0003f00001a07983 */ /* 0x000f220000300a00 */
[-CC-:B------:R-:W-:Y:S01]  /*1d7a0*/  FFMA R176, R176, R210.reuse, -R186.reuse ;  /* 0x000000d2b0b07223 */ /* 0x180fe200000008ba */
[----:B------:R-:W-:-:S03]  /*1d7b0*/  FFMA R177, R177, R210, -R186 ;  /* 0x000000d2b1b17223 */ /* 0x000fc600000008ba */
[----:B------:R-:W-:Y:S01]  /*1d7c0*/  FMUL R176, R176, 1.4426950216293334961 ;  /* 0x3fb8aa3bb0b07820 */ /* 0x000fe20000400000 */
[----:B------:R-:W-:Y:S01]  /*1d7d0*/  FMUL R177, R177, 1.4426950216293334961 ;  /* 0x3fb8aa3bb1b17820 */ /* 0x000fe20000400000 */
[-CC-:B------:R-:W-:Y:S01]  /*1d7e0*/  FFMA R180, R180, R210.reuse, -R186.reuse ;  /* 0x000000d2b4b47223 */ /* 0x180fe200000008ba */
[----:B------:R-:W-:Y:S01]  /*1d7f0*/  FFMA R181, R181, R210, -R186 ;  /* 0x000000d2b5b57223 */ /* 0x000fe200000008ba */
[----:B------:R0:W-:Y:S01]  /*1d800*/  MUFU.EX2 R189, R176 ;  /* 0x000000b000bd7308 */ /* 0x0001e20000000800 */
[----:B------:R-:W-:Y:S01]  /*1d810*/  MOV R2, R162 ;  /* 0x000000a200027202 */ /* 0x000fe20000000f00 */
[----:B------:R-:W-:Y:S01]  /*1d820*/  FMUL R180, R180, 1.4426950216293334961 ;  /* 0x3fb8aa3bb4b47820 */ /* 0x000fe20000400000 */
[----:B------:R-:W-:Y:S01]  /*1d830*/  MOV R0, R163 ;  /* 0x000000a300007202 */ /* 0x000fe20000000f00 */
[----:B------:R-:W-:Y:S01]  /*1d840*/  FFMA R178, R178, R210, -R185 ;  /* 0x000000d2b2b27223 */ /* 0x000fe200000008b9 */
[----:B------:R-:W4:Y:S01]  /*1d850*/  LDL.LU.64 R162, [R1+0x3f8] ;  /* 0x0003f80001a27983 */ /* 0x000f220000300a00 */
[----:B0-----:R-:W-:-:S02]  /*1d860*/  MOV R176, R190 ;  /* 0x000000be00b07202 */ /* 0x001fc40000000f00 */
[----:B------:R0:W1:Y:S01]  /*1d870*/  MUFU.EX2 R190, R177 ;  /* 0x000000b100be7308 */ /* 0x0000620000000800 */
[----:B------:R-:W-:Y:S01]  /*1d880*/  FMUL R181, R181, 1.4426950216293334961 ;  /* 0x3fb8aa3bb5b57820 */ /* 0x000fe20000400000 */
[----:B------:R-:W-:Y:S01]  /*1d890*/  FFMA R179, R179, R210, -R185 ;  /* 0x000000d2b3b37223 */ /* 0x000fe200000008b9 */
[----:B------:R-:W-:Y:S01]  /*1d8a0*/  FMUL R178, R178, 1.4426950216293334961 ;  /* 0x3fb8aa3bb2b27820 */ /* 0x000fe20000400000 */
[----:B0-----:R-:W-:Y:S02]  /*1d8b0*/  IMAD.MOV.U32 R177, RZ, RZ, R30 ;  /* 0x000000ffffb17224 */ /* 0x001fe400078e001e */
[----:B------:R-:W4:Y:S04]  /*1d8c0*/  LDL.LU R30, [R1+0x14bc] ;  /* 0x0014bc00011e7983 */ /* 0x000f280000300800 */
[----:B------:R0:W-:Y:S01]  /*1d8d0*/  STL [R1+0x1248], R186 ;  /* 0x001248ba01007387 */ /* 0x0001e20000100800 */
[----:B------:R-:W-:Y:S01]  /*1d8e0*/  FMUL R179, R179, 1.4426950216293334961 ;  /* 0x3fb8aa3bb3b37820 */ /* 0x000fe20000400000 */
[----:B0-----:R-:W-:-:S02]  /*1d8f0*/  MOV R186, R191 ;  /* 0x000000bf00ba7202 */ /* 0x001fc40000000f00 */
[----:B------:R0:W-:Y:S01]  /*1d900*/  MUFU.EX2 R191, R180 ;  /* 0x000000b400bf7308 */ /* 0x0001e20000000800 */
[----:B------:R-:W-:Y:S01]  /*1d910*/  FFMA R182, R182, R210, -R185 ;  /* 0x000000d2b6b67223 */ /* 0x000fe200000008b9 */
[----:B0-----:R-:W-:-:S06]  /*1d920*/  MOV R180, R192 ;  /* 0x000000c000b47202 */ /* 0x001fcc0000000f00 */
[----:B------:R0:W-:Y:S01]  /*1d930*/  MUFU.EX2 R192, R181 ;  /* 0x000000b500c07308 */ /* 0x0001e20000000800 */
[----:B------:R-:W-:Y:S01]  /*1d940*/  FFMA R183, R183, R210, -R185 ;  /* 0x000000d2b7b77223 */ /* 0x000fe200000008b9 */
[----:B0-----:R-:W-:-:S06]  /*1d950*/  MOV R181, R187 ;  /* 0x000000bb00b57202 */ /* 0x001fcc0000000f00 */
[----:B------:R0:W-:Y:S01]  /*1d960*/  MUFU.EX2 R187, R178 ;  /* 0x000000b200bb7308 */ /* 0x0001e20000000800 */
[-C--:B------:R-:W-:Y:S01]  /*1d970*/  FMUL R36, R36, R4.reuse ;  /* 0x0000000424247220 */ /* 0x080fe20000400000 */
[----:B------:R-:W-:Y:S01]  /*1d980*/  FMUL R37, R37, R4 ;  /* 0x0000000425257220 */ /* 0x000fe20000400000 */
[----:B0-----:R-:W-:-:S05]  /*1d990*/  MOV R178, R188 ;  /* 0x000000bc00b27202 */ /* 0x001fca0000000f00 */
[----:B------:R0:W1:Y:S01]  /*1d9a0*/  MUFU.EX2 R188, R179 ;  /* 0x000000b300bc7308 */ /* 0x0000620000000800 */
[-C--:B------:R-:W-:Y:S01]  /*1d9b0*/  FMUL R40, R40, R4.reuse ;  /* 0x0000000428287220 */ /* 0x080fe20000400000 */
[-C--:B------:R-:W-:Y:S01]  /*1d9c0*/  FMUL R41, R41, R4.reuse ;  /* 0x0000000429297220 */ /* 0x080fe20000400000 */
[-C--:B--2---:R-:W-:Y:S01]  /*1d9d0*/  FMUL R44, R44, R4.reuse ;  /* 0x000000042c2c7220 */ /* 0x084fe20000400000 */
[-C--:B------:R-:W-:Y:S01]  /*1d9e0*/  FMUL R45, R45, R4.reuse ;  /* 0x000000042d2d7220 */ /* 0x080fe20000400000 */
[----:B0-----:R-:W-:Y:S02]  /*1d9f0*/  IMAD.MOV.U32 R179, RZ, RZ, R29 ;  /* 0x000000ffffb37224 */ /* 0x001fe400078e001d */
[----:B------:R-:W2:Y:S01]  /*1da00*/  LDL.LU R29, [R1+0x14b8] ;  /* 0x0014b800011d7983 */ /* 0x000ea20000300800 */
[----:B---3--:R-:W-:-:S03]  /*1da10*/  FMUL R48, R48, R4 ;  /* 0x0000000430307220 */ /* 0x008fc60000400000 */
[----:B------:R0:W-:Y:S01]  /*1da20*/  STL [R1+0x124c], R185 ;  /* 0x00124cb901007387 */ /* 0x0001e20000100800 */
[-C--:B------:R-:W-:Y:S01]  /*1da30*/  FMUL R49, R49, R4.reuse ;  /* 0x0000000431317220 */ /* 0x080fe20000400000 */
[-C--:B----4-:R-:W-:Y:S01]  /*1da40*/  FMUL R52, R52, R4.reuse ;  /* 0x0000000434347220 */ /* 0x090fe20000400000 */
[-C--:B------:R-:W-:Y:S01]  /*1da50*/  FMUL R53, R53, R4.reuse ;  /* 0x0000000435357220 */ /* 0x080fe20000400000 */
[-C--:B------:R-:W-:Y:S01]  /*1da60*/  FMUL R56, R56, R4.reuse ;  /* 0x0000000438387220 */ /* 0x080fe20000400000 */
[-C--:B------:R-:W-:Y:S01]  /*1da70*/  FMUL R57, R57, R4.reuse ;  /* 0x0000000439397220 */ /* 0x080fe20000400000 */
[-C--:B------:R-:W-:Y:S01]  /*1da80*/  FMUL R60, R60, R4.reuse ;  /* 0x000000043c3c7220 */ /* 0x080fe20000400000 */
[-C--:B------:R-:W-:Y:S01]  /*1da90*/  FMUL R61, R61, R4.reuse ;  /* 0x000000043d3d7220 */ /* 0x080fe20000400000 */
[----:B0-----:R-:W-:Y:S02]  /*1daa0*/  MOV R185, R31 ;  /* 0x0000001f00b97202 */ /* 0x001fe40000000f00 */
[----:B------:R-:W3:Y:S01]  /*1dab0*/  LDL.LU R31, [R1+0x14b4] ;  /* 0x0014b400011f7983 */ /* 0x000ee20000300800 */
[-C--:B------:R-:W-:Y:S01]  /*1dac0*/  FMUL R64, R64, R4.reuse ;  /* 0x0000000440407220 */ /* 0x080fe20000400000 */
[----:B------:R-:W-:-:S02]  /*1dad0*/  FMUL R65, R65, R4 ;  /* 0x0000000441417220 */ /* 0x000fc40000400000 */
[----:B------:R0:W-:Y:S01]  /*1dae0*/  STL [R1+0x1250], R4 ;  /* 0x0012500401007387 */ /* 0x0001e20000100800 */
        /* <DEDUP_REMOVED lines=48> */
[----:B0-----:R-:W-:-:S02]  /*1ddf0*/  MOV R4, R32 ;  /* 0x0000002000047202 */ /* 0x001fc40000000f00 */
[----:B------:R-:W4:Y:S04]  /*1de00*/  LDL.LU R32, [R1+0x14b0] ;  /* 0x0014b00001207983 */ /* 0x000f280000300800 */
        /* <DEDUP_REMOVED lines=11> */
[----:B------:R-:W-:Y:S01]  /*1dec0*/  STL.64 [R1+0x1440], R128 ;  /* 0x0014408001007387 */ /* 0x000fe20000100a00 */
[----:B------:R-:W-:-:S03]  /*1ded0*/  FMUL R110, R110, R3 ;  /* 0x000000036e6e7220 */ /* 0x000fc60000400000 */
[----:B------:R-:W-:Y:S04]  /*1dee0*/  STL.64 [R1+0x1438], R126 ;  /* 0x0014387e01007387 */ /* 0x000fe80000100a00 */
[----:B------:R-:W-:Y:S01]  /*1def0*/  STL.64 [R1+0x1430], R124 ;  /* 0x0014307c01007387 */ /* 0x000fe20000100a00 */
[----:B------:R-:W-:-:S03]  /*1df00*/  FMUL R106, R106, R3 ;  /* 0x000000036a6a7220 */ /* 0x000fc60000400000 */
        /* <DEDUP_REMOVED lines=79> */
[----:B----4-:R-:W-:Y:S04]  /*1e400*/  STL [R1+0x12c8], R32 ;  /* 0x0012c82001007387 */ /* 0x010fe80000100800 */
[----:B---3--:R-:W-:Y:S04]  /*1e410*/  STL.64 [R1+0x12c0], R30 ;  /* 0x0012c01e01007387 */ /* 0x008fe80000100a00 */
[----:B--2---:R0:W-:Y:S04]  /*1e420*/  STL [R1+0x12b8], R29 ;  /* 0x0012b81d01007387 */ /* 0x0041e80000100800 */
[----:B0-----:R-:W2:Y:S04]  /*1e430*/  LDL.LU R29, [R1+0x414] ;  /* 0x00041400011d7983 */ /* 0x001ea80000300800 */
[----:B------:R-:W2:Y:S04]  /*1e440*/  LDL.LU R30, [R1+0x418] ;  /* 0x00041800011e7983 */ /* 0x000ea80000300800 */
        /* <DEDUP_REMOVED lines=21> */
[----:B------:R-:W2:Y:S01]  /*1e5a0*/  LDL.LU R55, [R1+0x47c] ;  /* 0x00047c0001377983 */ /* 0x000ea20000300800 */
[----:B------:R-:W-:Y:S01]  /*1e5b0*/  FMUL R182, R182, 1.4426950216293334961 ;  /* 0x3fb8aa3bb6b67820 */ /* 0x000fe20000400000 */
[----:B------:R-:W-:-:S05]  /*1e5c0*/  FMUL R183, R183, 1.4426950216293334961 ;  /* 0x3fb8aa3bb7b77820 */ /* 0x000fca0000400000 */
[----:B------:R-:W-:Y:S08]  /*1e5d0*/  MUFU.EX2 R182, R182 ;  /* 0x000000b600b67308 */ /* 0x000ff00000000800 */
[----:B------:R-:W0:Y:S01]  /*1e5e0*/  MUFU.EX2 R183, R183 ;  /* 0x000000b700b77308 */ /* 0x000e220000000800 */
[----:B------:R-:W-:Y:S01]  /*1e5f0*/  MOV R56, R164 ;  /* 0x000000a400387202 */ /* 0x000fe20000000f00 */
[----:B------:R-:W-:Y:S01]  /*1e600*/  IMAD.MOV.U32 R58, RZ, RZ, R166 ;  /* 0x000000ffff3a7224 */ /* 0x000fe200078e00a6 */
        /* <DEDUP_REMOVED lines=37> */
[----:B------:R-:W3:Y:S01]  /*1e860*/  LDL.LU R164, [R1+0x14ac] ;  /* 0x0014ac0001a47983 */ /* 0x000ee20000300800 */
[----:B------:R-:W-:-:S02]  /*1e870*/  MOV R81, R240 ;  /* 0x000000f000517202 */ /* 0x000fc40000000f00 */
[----:B------:R-:W-:Y:S01]  /*1e880*/  MOV R82, R239 ;  /* 0x000000ef00527202 */ /* 0x000fe20000000f00 */
[----:B------:R-:W4:Y:S01]  /*1e890*/  LDL.LU R165, [R1+0x14a8] ;  /* 0x0014a80001a57983 */ /* 0x000f220000300800 */
[----:B------:R-:W-:Y:S02]  /*1e8a0*/  MOV R84, R237 ;  /* 0x000000ed00547202 */ /* 0x000fe40000000f00 */
[----:B------:R-:W-:Y:S01]  /*1e8b0*/  MOV R85, R236 ;  /* 0x000000ec00557202 */ /* 0x000fe20000000f00 */
[----:B------:R-:W4:Y:S01]  /*1e8c0*/  LDL.LU R166, [R1+0x14a4] ;  /* 0x0014a40001a67983 */ /* 0x000f220000300800 */
[----:B------:R-:W-:Y:S02]  /*1e8d0*/  MOV R86, R235 ;  /* 0x000000eb00567202 */ /* 0x000fe40000000f00 */
[----:B------:R-:W-:Y:S01]  /*1e8e0*/  MOV R87, R234 ;  /* 0x000000ea00577202 */ /* 0x000fe20000000f00 */
[----:B------:R-:W4:Y:S01]  /*1e8f0*/  LDL.LU R167, [R1+0x14a0] ;  /* 0x0014a00001a77983 */ /* 0x000f220000300800 */
[----:B------:R-:W-:-:S02]  /*1e900*/  MOV R89, R232 ;  /* 0x000000e800597202 */ /* 0x000fc40000000f00 */
[----:B------:R-:W-:Y:S02]  /*1e910*/  MOV R90, R231 ;  /* 0x000000e7005a7202 */ /* 0x000fe40000000f00 */
[----:B------:R-:W-:Y:S02]  /*1e920*/  MOV R91, R230 ;  /* 0x000000e6005b7202 */ /* 0x000fe40000000f00 */
[----:B------:R-:W-:Y:S02]  /*1e930*/  MOV R92, R229 ;  /* 0x000000e5005c7202 */ /* 0x000fe40000000f00 */
[----:B------:R-:W-:Y:S02]  /*1e940*/  MOV R94, R227 ;  /* 0x000000e3005e7202 */ /* 0x000fe40000000f00 */
[----:B------:R-:W-:Y:S02]  /*1e950*/  MOV R95, R226 ;  /* 0x000000e2005f7202 */ /* 0x000fe40000000f00 */
        /* <DEDUP_REMOVED lines=45> */
[----:B-1----:R-:W-:Y:S02]  /*1ec30*/  F2FP.BF16.F32.PACK_AB R168, R190, R189 ;  /* 0x000000bdbea8723e */ /* 0x002fe400000010ff */
[----:B------:R-:W-:Y:S02]  /*1ec40*/  F2FP.BF16.F32.PACK_AB R169, R188, R187 ;  /* 0x000000bbbca9723e */ /* 0x000fe400000010ff */
[----:B------:R-:W-:Y:S02]  /*1ec50*/  F2FP.BF16.F32.PACK_AB R170, R192, R191 ;  /* 0x000000bfc0aa723e */ /* 0x000fe400000010ff */
[----:B0-----:R-:W-:-:S04]  /*1ec60*/  F2FP.BF16.F32.PACK_AB R171, R183, R182 ;  /* 0x000000b6b7ab723e */ /* 0x001fc800000010ff */
[----:B--2---:R-:W-:-:S06]  /*1ec70*/  WARPGROUP.ARRIVE ;  /* 0x00000000000079c5 */ /* 0x004fcc0000000000 */
        /* <DEDUP_REMOVED lines=9> */
[----:B------:R-:W-:-:S03]  /*1ed10*/  WARPGROUP.DEPBAR.LE gsb0, 0x0 ;  /* 0x00008000000079c5 */ /* 0x000fc60000010000 */
        /* <DEDUP_REMOVED lines=64> */
[----:B0-----:R-:W2:Y:S04]  /*1f120*/  LDL.LU.64 R150, [R1+0x1498] ;  /* 0x0014980001967983 */ /* 0x001ea80000300a00 */
[----:B------:R-:W3:Y:S04]  /*1f130*/  LDL.LU.64 R148, [R1+0x1490] ;  /* 0x0014900001947983 */ /* 0x000ee80000300a00 */
[----:B------:R-:W4:Y:S04]  /*1f140*/  LDL.LU.64 R146, [R1+0x1488] ;  /* 0x0014880001927983 */ /* 0x000f280000300a00 */
        /* <DEDUP_REMOVED lines=54> */
[----:B------:R-:W3:Y:S01]  /*1f4b0*/  LDL.LU.64 R36, [R1+0x12d0] ;  /* 0x0012d00001247983 */ /* 0x000ee20000300a00 */
[----:B------:R-:W-:Y:S01]  /*1f4c0*/  UMOV UR4, UR50 ;  /* 0x0000003200047c82 */ /* 0x000fe20008000000 */
[----:B------:R-:W-:Y:S01]  /*1f4d0*/  UMOV UR5, UR51 ;  /* 0x0000003300057c82 */ /* 0x000fe20008000000 */
[----:B------:R-:W-:Y:S01]  /*1f4e0*/  R2UR UR50, R6 ;  /* 0x00000000063272ca */ /* 0x000fe200000e0000 */
[-C--:B------:R-:W-:Y:S01]  /*1f4f0*/  FMUL R154, R154, R3.reuse ;  /* 0x000000039a9a7220 */ /* 0x080fe20000400000 */
[----:B------:R-:W-:Y:S01]  /*1f500*/  R2UR UR51, R7 ;  /* 0x00000000073372ca */ /* 0x000fe200000e0000 */
[-C--:B------:R-:W-:Y:S01]  /*1f510*/  FMUL R155, R155, R3.reuse ;  /* 0x000000039b9b7220 */ /* 0x080fe20000400000 */
[-C--:B------:R-:W-:Y:S01]  /*1f520*/  FMUL R158, R158, R3.reuse ;  /* 0x000000039e9e7220 */ /* 0x080fe20000400000 */
[-C--:B------:R-:W-:Y:S01]  /*1f530*/  FMUL R159, R159, R3.reuse ;  /* 0x000000039f9f7220 */ /* 0x080fe20000400000 */
[-C--:B------:R-:W-:Y:S01]  /*1f540*/  FMUL R162, R162, R3.reuse ;  /* 0x00000003a2a27220 */ /* 0x080fe20000400000 */
[-C--:B------:R-:W-:Y:S01]  /*1f550*/  FMUL R163, R163, R3.reuse ;  /* 0x00000003a3a37220 */ /* 0x080fe20000400000 */
[----:B------:R-:W3:Y:S04]  /*1f560*/  LDL.LU R32, [R1+0x12c8] ;  /* 0x0012c80001207983 */ /* 0x000ee80000300800 */
[----:B------:R-:W3:Y:S04]  /*1f570*/  LDL.LU.64 R30, [R1+0x12c0] ;  /* 0x0012c000011e7983 */ /* 0x000ee80000300a00 */
[----:B------:R-:W3:Y:S01]  /*1f580*/  LDL.LU R29, [R1+0x12b8] ;  /* 0x0012b800011d7983 */ /* 0x000ee20000300800 */
[-C--:B--2---:R-:W-:Y:S01]  /*1f590*/  FMUL R150, R150, R3.reuse ;  /* 0x0000000396967220 */ /* 0x084fe20000400000 */
[-C--:B------:R-:W-:Y:S01]  /*1f5a0*/  FMUL R151, R151, R3.reuse ;  /* 0x0000000397977220 */ /* 0x080fe20000400000 */
[-C--:B----4-:R-:W-:Y:S01]  /*1f5b0*/  FMUL R146, R146, R3.reuse ;  /* 0x0000000392927220 */ /* 0x090fe20000400000 */
        /* <DEDUP_REMOVED lines=17> */
[----:B------:R-:W-:-:S06]  /*1f6d0*/  FMUL R111, R111, R3 ;  /* 0x000000036f6f7220 */ /* 0x000fcc0000400000 */
[----:B------:R-:W-:-:S06]  /*1f6e0*/  WARPGROUP.ARRIVE ;  /* 0x00000000000079c5 */ /* 0x000fcc0000000000 */
[----:B------:R-:W-:Y:S01]  /*1f6f0*/  HGMMA.64x256x16.F32.BF16 R36, R172, gdesc[UR48], R36, gsb0 ;  /* 0x03e00030ac247df0 */ /* 0x000fe20008001824 */
[----:B------:R-:W-:Y:S04]  /*1f700*/  STL [R1+0x1280], R168 ;  /* 0x001280a801007387 */ /* 0x000fe80000100800 */
[----:B------:R0:W-:Y:S04]  /*1f710*/  STL [R1+0x127c], R169 ;  /* 0x00127ca901007387 */ /* 0x0001e80000100800 */
[----:B------:R1:W-:Y:S04]  /*1f720*/  STL [R1+0x1278], R170 ;  /* 0x001278aa01007387 */ /* 0x0003e80000100800 */
[----:B------:R2:W-:Y:S04]  /*1f730*/  STL [R1+0x1274], R171 ;  /* 0x001274ab01007387 */ /* 0x0005e80000100800 */
[----:B------:R-:W3:Y:S01]  /*1f740*/  LDL.64 R34, [R1+0xb70] ;  /* 0x000b700001227983 */ /* 0x000ee20000100a00 */
        /* <DEDUP_REMOVED lines=12> */
[----:B------:R-:W-:-:S03]  /*1f810*/  IMAD.MOV.U32 R176, RZ, RZ, R162 ;  /* 0x000000ffffb07224 */ /* 0x000fc600078e00a2 */
[----:B------:R-:W-:Y:S01]  /*1f820*/  STL.64 [R1+0x258], R58 ;  /* 0x0002583a01007387 */ /* 0x000fe20000100a00 */
[----:B------:R-:W-:-:S03]  /*1f830*/  MOV R175, R163 ;  /* 0x000000a300af7202 */ /* 0x000fc60000000f00 */
[----:B------:R-:W-:Y:S01]  /*1f840*/  STL.64 [R1+0x260], R60 ;  /* 0x0002603c01007387 */ /* 0x000fe20000100a00 */
[----:B------:R-:W-:-:S03]  /*1f850*/  MOV R194, R160 ;  /* 0x000000a000c27202 */ /* 0x000fc60000000f00 */
[----:B------:R-:W-:Y:S01]  /*1f860*/  STL.64 [R1+0x268], R62 ;  /* 0x0002683e01007387 */ /* 0x000fe20000100a00 */
[----:B------:R-:W-:-:S03]  /*1f870*/  MOV R180, R161 ;  /* 0x000000a100b47202 */ /* 0x000fc60000000f00 */
[----:B------:R-:W-:Y:S01]  /*1f880*/  STL.64 [R1+0x270], R64 ;  /* 0x0002704001007387 */ /* 0x000fe20000100a00 */
        /* <DEDUP_REMOVED lines=13> */
[----:B------:R-:W4:Y:S04]  /*1f960*/  LDL.LU.64 R152, [R1+0x1288] ;  /* 0x0012880001987983 */ /* 0x000f280000300a00 */
[----:B------:R-:W4:Y:S01]  /*1f970*/  LDL.LU R33, [R1+0x6fc] ;  /* 0x0006fc0001217983 */ /* 0x000f220000300800 */
[-C--:B------:R-:W-:Y:S01]  /*1f980*/  FMUL R174, R164, R210.reuse ;  /* 0x000000d2a4ae7220 */ /* 0x080fe20000400000 */
[----:B------:R-:W-:Y:S01]  /*1f990*/  FMUL R173, R165, R210 ;  /* 0x000000d2a5ad7220 */ /* 0x000fe20000400000 */
[----:B------:R-:W-:Y:S01]  /*1f9a0*/  MOV R25, R112 ;  /* 0x0000007000197202 */ /* 0x000fe20000000f00 */
[----:B------:R-:W-:Y:S01]  /*1f9b0*/  IMAD.MOV.U32 R27, RZ, RZ, R110 ;  /* 0x000000ffff1b7224 */ /* 0x000fe200078e006e */
[----:B------:R-:W-:Y:S01]  /*1f9c0*/  MOV R24, R113 ;  /* 0x0000007100187202 */ /* 0x000fe20000000f00 */
[----:B------:R-:W4:Y:S01]  /*1f9d0*/  LDL.LU R177, [R1+0x700] ;  /* 0x0007000001b17983 */ /* 0x000f220000300800 */
[----:B------:R-:W-:-:S02]  /*1f9e0*/  MOV R26, R111 ;  /* 0x0000006f001a7202 */ /* 0x000fc40000000f00 */
[----:B------:R-:W-:Y:S01]  /*1f9f0*/  MOV R28, R109 ;  /* 0x0000006d001c7202 */ /* 0x000fe20000000f00 */
[----:B------:R-:W-:Y:S01]  /*1fa00*/  IMAD.MOV.U32 R245, RZ, RZ, R29 ;  /* 0x000000fffff57224 */ /* 0x000fe200078e001d */
[----:B------:R-:W-:Y:S01]  /*1fa10*/  MOV R251, R31 ;  /* 0x0000001f00fb7202 */ /* 0x000fe20000000f00 */
[----:B------:R-:W-:Y:S01]  /*1fa20*/  UMOV UR58, UR50 ;  /* 0x00000032003a7c82 */ /* 0x000fe20008000000 */
[----:B------:R-:W-:Y:S01]  /*1fa30*/  MOV R247, R30 ;  /* 0x0000001e00f77202 */ /* 0x000fe20000000f00 */
[----:B------:R-:W-:Y:S01]  /*1fa40*/  UMOV UR59, UR51 ;  /* 0x00000033003b7c82 */ /* 0x000fe20008000000 */
[----:B------:R-:W-:Y:S02]  /*1fa50*/  MOV R249, R32 ;  /* 0x0000002000f97202 */ /* 0x000fe40000000f00 */
[----:B---3--:R-:W-:Y:S02]  /*1fa60*/  R2UR UR50, R34 ;  /* 0x00000000223272ca */ /* 0x008fe400000e0000 */
[----:B------:R-:W-:Y:S01]  /*1fa70*/  R2UR UR51, R35 ;  /* 0x00000000233372ca */ /* 0x000fe200000e0000 */
[----:B0-----:R-:W-:Y:S01]  /*1fa80*/  IMAD.MOV.U32 R169, RZ, RZ, R67 ;  /* 0x000000ffffa97224 */ /* 0x001fe200078e0043 */
[----:B------:R-:W-:-:S02]  /*1fa90*/  MOV R168, R66 ;  /* 0x0000004200a87202 */ /* 0x000fc40000000f00 */
[----:B-1----:R-:W-:Y:S02]  /*1faa0*/  MOV R170, R68 ;  /* 0x0000004400aa7202 */ /* 0x002fe40000000f00 */
[----:B--2---:R-:W-:Y:S01]  /*1fab0*/  MOV R171, R69 ;  /* 0x0000004500ab7202 */ /* 0x004fe20000000f00 */
[----:B------:R-:W-:Y:S01]  /*1fac0*/  IMAD.MOV.U32 R191, RZ, RZ, R72 ;  /* 0x000000ffffbf7224 */ /* 0x000fe200078e0048 */
[----:B------:R-:W-:Y:S02]  /*1fad0*/  MOV R182, R70 ;  /* 0x0000004600b67202 */ /* 0x000fe40000000f00 */
[----:B------:R-:W-:Y:S02]  /*1fae0*/  MOV R183, R71 ;  /* 0x0000004700b77202 */ /* 0x000fe40000000f00 */
[----:B------:R-:W-:Y:S01]  /*1faf0*/  MOV R192, R73 ;  /* 0x0000004900c07202 */ /* 0x000fe20000000f00 */
[----:B------:R-:W-:Y:S01]  /*1fb00*/  IMAD.MOV.U32 R190, RZ, RZ, R77 ;  /* 0x000000ffffbe7224 */ /* 0x000fe200078e004d */
[----:B------:R-:W-:-:S02]  /*1fb10*/  MOV R187, R74 ;  /* 0x0000004a00bb7202 */ /* 0x000fc40000000f00 */
[----:B------:R-:W-:Y:S02]  /*1fb20*/  MOV R188, R75 ;  /* 0x0000004b00bc7202 */ /* 0x000fe40000000f00 */
[----:B------:R-:W-:Y:S02]  /*1fb30*/  MOV R189, R76 ;  /* 0x0000004c00bd7202 */ /* 0x000fe40000000f00 */
[----:B------:R-:W-:Y:S02]  /*1fb40*/  MOV R4, R78 ;  /* 0x0000004e00047202 */ /* 0x000fe40000000f00 */
[----:B------:R-:W-:Y:S01]  /*1fb50*/  MOV R185, R79 ;  /* 0x0000004f00b97202 */ /* 0x000fe20000000f00 */
[----:B------:R-:W-:Y:S01]  /*1fb60*/  IMAD.MOV.U32 R193, RZ, RZ, R82 ;  /* 0x000000ffffc17224 */ /* 0x000fe200078e0052 */
[----:B------:R-:W-:Y:S02]  /*1fb70*/  MOV R186, R80 ;  /* 0x0000005000ba7202 */ /* 0x000fe40000000f00 */
[----:B------:R-:W-:-:S02]  /*1fb80*/  MOV R198, R81 ;  /* 0x0000005100c67202 */ /* 0x000fc40000000f00 */
[----:B------:R-:W-:Y:S01]  /*1fb90*/  MOV R213, R83 ;  /* 0x0000005300d57202 */ /* 0x000fe20000000f00 */
[----:B------:R-:W-:Y:S01]  /*1fba0*/  IMAD.MOV.U32 R217, RZ, RZ, R87 ;  /* 0x000000ffffd97224 */ /* 0x000fe200078e0057 */
[----:B------:R-:W-:Y:S02]  /*1fbb0*/  MOV R211, R84 ;  /* 0x0000005400d37202 */ /* 0x000fe40000000f00 */
[----:B------:R-:W-:Y:S02]  /*1fbc0*/  MOV R208, R85 ;  /* 0x0000005500d07202 */ /* 0x000fe40000000f00 */
[----:B------:R-:W-:Y:S02]  /*1fbd0*/  MOV R203, R86 ;  /* 0x0000005600cb7202 */ /* 0x000fe40000000f00 */
[----:B------:R-:W-:Y:S02]  /*1fbe0*/  MOV R215, R88 ;  /* 0x0000005800d77202 */ /* 0x000fe40000000f00 */
[----:B------:R-:W-:Y:S01]  /*1fbf0*/  MOV R14, R89 ;  /* 0x00000059000e7202 */ /* 0x000fe20000000f00 */
[----:B------:R-:W-:Y:S01]  /*1fc00*/  IMAD.MOV.U32 R18, RZ, RZ, R92 ;  /* 0x000000ffff127224 */ /* 0x000fe200078e005c */
[----:B------:R-:W-:-:S02]  /*1fc10*/  MOV R15, R90 ;  /* 0x0000005a000f7202 */ /* 0x000fc40000000f00 */
[----:B------:R-:W-:Y:S02]  /*1fc20*/  MOV R5, R91 ;  /* 0x0000005b00057202 */ /* 0x000fe40000000f00 */
[----:B------:R-:W-:Y:S01]  /*1fc30*/  MOV R19, R93 ;  /* 0x0000005d00137202 */ /* 0x000fe20000000f00 */
[----:B------:R-:W-:Y:S01]  /*1fc40*/  IMAD.MOV.U32 R23, RZ, RZ, R97 ;  /* 0x000000ffff177224 */ /* 0x000fe200078e0061 */
[----:B------:R-:W-:Y:S02]  /*1fc50*/  MOV R20, R94 ;  /* 0x0000005e00147202 */ /* 0x000fe40000000f00 */
[----:B------:R-:W-:Y:S02]  /*1fc60*/  MOV R21, R95 ;  /* 0x0000005f00157202 */ /* 0x000fe40000000f00 */
[----:B------:R-:W-:Y:S02]  /*1fc70*/  MOV R22, R96 ;  /* 0x0000006000167202 */ /* 0x000fe40000000f00 */
[----:B------:R-:W-:-:S02]  /*1fc80*/  MOV R184, R98 ;  /* 0x0000006200b87202 */ /* 0x000fc40000000f00 */
[----:B------:R-:W-:Y:S01]  /*1fc90*/  MOV R6, R99 ;  /* 0x0000006300067202 */ /* 0x000fe20000000f00 */
[----:B------:R-:W-:Y:S01]  /*1fca0*/  IMAD.MOV.U32 R12, RZ, RZ, R102 ;  /* 0x000000ffff0c7224 */ /* 0x000fe200078e0066 */
[----:B------:R-:W-:Y:S02]  /*1fcb0*/  MOV R16, R100 ;  /* 0x0000006400107202 */ /* 0x000fe40000000f00 */
[----:B------:R-:W-:Y:S02]  /*1fcc0*/  MOV R17, R101 ;  /* 0x0000006500117202 */ /* 0x000fe40000000f00 */
[----:B------:R-:W-:Y:S01]  /*1fcd0*/  MOV R13, R103 ;  /* 0x00000067000d7202 */ /* 0x000fe20000000f00 */
[----:B------:R-:W-:Y:S01]  /*1fce0*/  IMAD.MOV.U32 R9, RZ, RZ, R107 ;  /* 0x000000ffff097224 */ /* 0x000fe200078e006b */
[----:B------:R-:W-:Y:S02]  /*1fcf0*/  MOV R10, R104 ;  /* 0x00000068000a7202 */ /* 0x000fe40000000f00 */
        /* <DEDUP_REMOVED lines=17> */
[----:B------:R-:W-:Y:S02]  /*1fe10*/  MOV R234, R128 ;  /* 0x0000008000ea7202 */ /* 0x000fe40000000f00 */
[----:B------:R-:W-:Y:S01]  /*1fe20*/  MOV R233, R129 ;  /* 0x0000008100e97202 */ /* 0x000fe20000000f00 */
        /* <DEDUP_REMOVED lines=10> */
[-C--:B----4-:R-:W-:Y:S01]  /*1fed0*/  FMUL R172, R156, R210.reuse ;  /* 0x000000d29cac7220 */ /* 0x090fe20000400000 */
[-C--:B------:R-:W-:Y:S01]  /*1fee0*/  FMUL R2, R152, R210.reuse ;  /* 0x000000d298027220 */ /* 0x080fe20000400000 */
[----:B------:R-:W-:-:S05]  /*1fef0*/  FMUL R0, R153, R210 ;  /* 0x000000d299007220 */ /* 0x000fca0000400000 */
[----:B------:R-:W-:Y:S01]  /*1ff00*/  FMNMX R0, R2, R0, !PT ;  /* 0x0000000002007209 */ /* 0x000fe20007800000 */
[----:B------:R-:W-:-:S03]  /*1ff10*/  FMUL R2, R157, R210 ;  /* 0x000000d29d027220 */ /* 0x000fc60000400000 */
        /* <DEDUP_REMOVED lines=9> */
[----:B------:R-:W-:Y:S01]  /*1ffb0*/  FMUL R174, R158, R210 ;  /* 0x000000d29eae7220 */ /* 0x000fe20000400000 */
[----:B------:R-:W-:Y:S01]  /*1ffc0*/  FMNMX R2, R172, R2, !PT ;  /* 0x00000002ac027209 */ /* 0x000fe20007800000 */
[----:B------:R-:W-:Y:S01]  /*1ffd0*/  FMUL R172, R159, R210 ;  /* 0x000000d29fac7220 */ /* 0x000fe20000400000 */
[----:B------:R-:W-:Y:S02]  /*1ffe0*/  FMNMX R0, R173, R0, !PT ;  /* 0x00000000ad007209 */ /* 0x000fe40007800000 */
[----:B------:R-:W-:Y:S01]  /*1fff0*/  FMNMX R2, R174, R2, !PT ;  /* 0x00000002ae027209 */ /* 0x000fe20007800000 */
[----:B------:R-:W-:Y:S02]  /*20000*/  FMUL R173, R162, R210 ;  /* 0x000000d2a2ad7220 */ /* 0x000fe40000400000 */
[----:B------:R-:W0:Y:S01]  /*20010*/  SHFL.BFLY PT, R174, R0, 0x2, 0x1f ;  /* 0x0c401f0000ae7f89 */ /* 0x000e2200000e0000 */
[----:B------:R-:W-:Y:S01]  /*20020*/  FMNMX R2, R172, R2, !PT ;  /* 0x00000002ac027209 */ /* 0x000fe20007800000 */
[----:B------:R-:W-:-:S03]  /*20030*/  FMUL R172, R163, R210 ;  /* 0x000000d2a3ac7220 */ /* 0x000fc60000400000 */
[----:B------:R-:W-:Y:S01]  /*20040*/  FMNMX R2, R173, R2, !PT ;  /* 0x00000002ad027209 */ /* 0x000fe20007800000 */
[----:B------:R-:W-:-:S03]  /*20050*/  FMUL R173, R166, R210 ;  /* 0x000000d2a6ad7220 */ /* 0x000fc60000400000 */
[----:B------:R-:W-:Y:S01]  /*20060*/  FMNMX R2, R172, R2, !PT ;  /* 0x00000002ac027209 */ /* 0x000fe20007800000 */
[----:B------:R-:W-:-:S03]  /*20070*/  FMUL R172, R167, R210 ;  /* 0x000000d2a7ac7220 */ /* 0x000fc60000400000 */
[----:B------:R-:W-:-:S04]  /*20080*/  FMNMX R2, R173, R2, !PT ;  /* 0x00000002ad027209 */ /* 0x000fc80007800000 */
[----:B------:R-:W-:-:S05]  /*20090*/  FMNMX R2, R172, R2, !PT ;  /* 0x00000002ac027209 */ /* 0x000fca0007800000 */
[----:B------:R-:W1:Y:S01]  /*200a0*/  SHFL.BFLY PT, R172, R2, 0x2, 0x1f ;  /* 0x0c401f0002ac7f89 */ /* 0x000e6200000e0000 */
[----:B0-----:R-:W-:-:S05]  /*200b0*/  FMNMX R0, R0, R174, !PT ;  /* 0x000000ae00007209 */ /* 0x001fca0007800000 */
[----:B------:R-:W0:Y:S01]  /*200c0*/  SHFL.BFLY PT, R173, R0, 0x1, 0x1f ;  /* 0x0c201f0000ad7f89 */ /* 0x000e2200000e0000 */
[----:B-1----:R-:W-:-:S05]  /*200d0*/  FMNMX R2, R2, R172, !PT ;  /* 0x000000ac02027209 */ /* 0x002fca0007800000 */
[----:B------:R-:W1:Y:S01]  /*200e0*/  SHFL.BFLY PT, R172, R2, 0x1, 0x1f ;  /* 0x0c201f0002ac7f89 */ /* 0x000e6200000e0000 */
[----:B0-----:R-:W-:-:S04]  /*200f0*/  FMNMX R173, R0, R173, !PT ;  /* 0x000000ad00ad7209 */ /* 0x001fc80007800000 */
[----:B------:R-:W-:-:S05]  /*20100*/  FMNMX R173, R173, R33, !PT ;  /* 0x00000021adad7209 */ /* 0x000fca0007800000 */
[-CC-:B------:R-:W-:Y:S01]  /*20110*/  FFMA R152, R152, R210.reuse, -R173.reuse ;  /* 0x000000d298987223 */ /* 0x180fe200000008ad */
[-CC-:B------:R-:W-:Y:S01]  /*20120*/  FFMA R153, R153, R210.reuse, -R173.reuse ;  /* 0x000000d299997223 */ /* 0x180fe200000008ad */
[----:B------:R-:W-:Y:S02]  /*20130*/  FFMA R156, R156, R210, -R173 ;  /* 0x000000d29c9c7223 */ /* 0x000fe400000008ad */
[----:B------:R-:W-:Y:S01]  /*20140*/  FMUL R152, R152, 1.4426950216293334961 ;  /* 0x3fb8aa3b98987820 */ /* 0x000fe20000400000 */
[----:B------:R-:W-:Y:S01]  /*20150*/  FMUL R153, R153, 1.4426950216293334961 ;  /* 0x3fb8aa3b99997820 */ /* 0x000fe20000400000 */
[----:B------:R-:W-:Y:S01]  /*20160*/  FMUL R156, R156, 1.4426950216293334961 ;  /* 0x3fb8aa3b9c9c7820 */ /* 0x000fe20000400000 */
[----:B------:R-:W-:Y:S01]  /*20170*/  MOV R0, R25 ;  /* 0x0000001900007202 */ /* 0x000fe20000000f00 */
[----:B------:R0:W-:Y:S01]  /*20180*/  MUFU.EX2 R181, R152 ;  /* 0x0000009800b57308 */ /* 0x0001e20000000800 */
[----:B------:R-:W-:Y:S02]  /*20190*/  IMAD.MOV.U32 R174, RZ, RZ, R24 ;  /* 0x000000ffffae7224 */ /* 0x000fe400078e0018 */
[----:B------:R-:W2:Y:S01]  /*201a0*/  LDL.LU.64 R24, [R1] ;  /* 0x0000000001187983 */ /* 0x000ea20000300a00 */
[----:B-1----:R-:W-:-:S04]  /*201b0*/  FMNMX R172, R2, R172, !PT ;  /* 0x000000ac02ac7209 */ /* 0x002fc80007800000 */
[----:B------:R1:W-:Y:S01]  /*201c0*/  MUFU.EX2 R179, R153 ;  /* 0x0000009900b37308 */ /* 0x0003e20000000800 */
[----:B0-----:R-:W-:Y:S01]  /*201d0*/  MOV R152, R26 ;  /* 0x0000001a00987202 */ /* 0x001fe20000000f00 */
[----:B------:R-:W-:-:S06]  /*201e0*/  FADD R2, -R173, R33 ;  /* 0x00000021ad027221 */ /* 0x000fcc0000000100 */
[----:B------:R0:W-:Y:S01]  /*201f0*/  MUFU.EX2 R178, R156 ;  /* 0x0000009c00b27308 */ /* 0x0001e20000000800 */
[----:B-1----:R-:W-:Y:S02]  /*20200*/  MOV R153, R27 ;  /* 0x0000001b00997202 */ /* 0x002fe40000000f00 */
[----:B------:R-:W3:Y:S01]  /*20210*/  LDL.LU.64 R26, [R1+0x8] ;  /* 0x00000800011a7983 */ /* 0x000ee20000300a00 */
[----:B0-----:R-:W-:-:S03]  /*20220*/  MOV R156, R28 ;  /* 0x0000001c009c7202 */ /* 0x001fc60000000f00 */
[----:B------:R-:W4:Y:S04]  /*20230*/  LDL.LU.64 R28, [R1+0x10] ;  /* 0x00001000011c7983 */ /* 0x000f280000300a00 */
[----:B------:R-:W2:Y:S04]  /*20240*/  LDL.LU.64 R30, [R1+0x18] ;  /* 0x00001800011e7983 */ /* 0x000ea80000300a00 */
[----:B------:R-:W3:Y:S04]  /*20250*/  LDL.LU.64 R32, [R1+0x20] ;  /* 0x0000200001207983 */ /* 0x000ee80000300a00 */
        /* <DEDUP_REMOVED lines=48> */
[----:B------:R-:W4:Y:S01]  /*20560*/  LDL.LU.64 R130, [R1+0x1a8] ;  /* 0x0001a80001827983 */ /* 0x000f220000300a00 */
[----:B------:R-:W-:-:S03]  /*20570*/  MOV R222, R140 ;  /* 0x0000008c00de7202 */ /* 0x000fc60000000f00 */
[----:B------:R-:W2:Y:S01]  /*20580*/  LDL.LU.64 R132, [R1+0x1b0] ;  /* 0x0001b00001847983 */ /* 0x000ea20000300a00 */
[----:B------:R-:W-:-:S03]  /*20590*/  MOV R221, R141 ;  /* 0x0000008d00dd7202 */ /* 0x000fc60000000f00 */
[----:B------:R-:W3:Y:S01]  /*205a0*/  LDL.LU.64 R134, [R1+0x1b8] ;  /* 0x0001b80001867983 */ /* 0x000ee20000300a00 */
[----:B------:R-:W-:Y:S01]  /*205b0*/  IMAD.MOV.U32 R220, RZ, RZ, R142 ;  /* 0x000000ffffdc7224 */ /* 0x000fe200078e008e */
[----:B------:R-:W-:Y:S02]  /*205c0*/  MOV R219, R143 ;  /* 0x0000008f00db7202 */ /* 0x000fe40000000f00 */
[----:B------:R-:W4:Y:S01]  /*205d0*/  LDL.LU.64 R136, [R1+0x1c0] ;  /* 0x0001c00001887983 */ /* 0x000f220000300a00 */
[----:B------:R-:W-:-:S03]  /*205e0*/  MOV R218, R144 ;  /* 0x0000009000da7202 */ /* 0x000fc60000000f00 */
[----:B------:R-:W2:Y:S01]  /*205f0*/  LDL.LU.64 R138, [R1+0x1c8] ;  /* 0x0001c800018a7983 */ /* 0x000ea20000300a00 */
[----:B------:R-:W-:Y:S01]  /*20600*/  MOV R216, R145 ;  /* 0x0000009100d87202 */ /* 0x000fe20000000f00 */
[----:B------:R-:W-:Y:S02]  /*20610*/  IMAD.MOV.U32 R212, RZ, RZ, R147 ;  /* 0x000000ffffd47224 */ /* 0x000fe400078e0093 */
[----:B------:R-:W3:Y:S01]  /*20620*/  LDL.LU.64 R140, [R1+0x1d0] ;  /* 0x0001d000018c7983 */ /* 0x000ee20000300a00 */
[----:B------:R-:W-:-:S03]  /*20630*/  MOV R214, R146 ;  /* 0x0000009200d67202 */ /* 0x000fc60000000f00 */
[----:B------:R-:W4:Y:S01]  /*20640*/  LDL.LU.64 R142, [R1+0x1d8] ;  /* 0x0001d800018e7983 */ /* 0x000f220000300a00 */
[----:B------:R-:W-:Y:S02]  /*20650*/  MOV R209, R148 ;  /* 0x0000009400d17202 */ /* 0x000fe40000000f00 */
[----:B------:R-:W-:Y:S01]  /*20660*/  MOV R207, R149 ;  /* 0x0000009500cf7202 */ /* 0x000fe20000000f00 */
[----:B------:R-:W2:Y:S01]  /*20670*/  LDL.LU.64 R144, [R1+0x1e0] ;  /* 0x0001e00001907983 */ /* 0x000ea20000300a00 */
[----:B------:R-:W-:Y:S02]  /*20680*/  MOV R206, R150 ;  /* 0x0000009600ce7202 */ /* 0x000fe40000000f00 */
[----:B------:R-:W-:Y:S01]  /*20690*/  MOV R205, R151 ;  /* 0x0000009700cd7202 */ /* 0x000fe20000000f00 */
[----:B------:R-:W3:Y:S04]  /*206a0*/  LDL.LU.64 R146, [R1+0x1e8] ;  /* 0x0001e80001927983 */ /* 0x000ee80000300a00 */
[----:B------:R-:W4:Y:S04]  /*206b0*/  LDL.LU.64 R148, [R1+0x1f0] ;  /* 0x0001f00001947983 */ /* 0x000f280000300a00 */
[----:B------:R-:W2:Y:S04]  /*206c0*/  LDL.LU.64 R150, [R1+0x1f8] ;  /* 0x0001f80001967983 */ /* 0x000ea80000300a00 */
[----:B--2---:R-:W-:Y:S04]  /*206d0*/  STL.64 [R1+0x11d0], R150 ;  /* 0x0011d09601007387 */ /* 0x004fe80000100a00 */
[----:B----4-:R-:W-:Y:S04]  /*206e0*/  STL.64 [R1+0x11c8], R148 ;  /* 0x0011c89401007387 */ /* 0x010fe80000100a00 */
[----:B---3--:R-:W-:Y:S04]  /*206f0*/  STL.64 [R1+0x11c0], R146 ;  /* 0x0011c09201007387 */ /* 0x008fe80000100a00 */
        /* <DEDUP_REMOVED lines=87> */
[----:B------:R-:W-:-:S03]  /*20c70*/  MOV R54, R168 ;  /* 0x000000a800367202 */ /* 0x000fc60000000f00 */
[----:B------:R-:W2:Y:S01]  /*20c80*/  LDL.LU R50, [R1+0x268] ;  /* 0x0002680001327983 */ /* 0x000ea20000300800 */
[----:B------:R-:W-:-:S03]  /*20c90*/  MOV R55, R169 ;  /* 0x000000a900377202 */ /* 0x000fc60000000f00 */
[----:B------:R-:W2:Y:S01]  /*20ca0*/  LDL.LU R51, [R1+0x26c] ;  /* 0x00026c0001337983 */ /* 0x000ea20000300800 */
[----:B------:R-:W-:-:S03]  /*20cb0*/  MOV R56, R170 ;  /* 0x000000aa00387202 */ /* 0x000fc60000000f00 */
[----:B------:R-:W2:Y:S01]  /*20cc0*/  LDL.LU R52, [R1+0x270] ;  /* 0x0002700001347983 */ /* 0x000ea20000300800 */
[----:B------:R-:W-:-:S03]  /*20cd0*/  MOV R57, R171 ;  /* 0x000000ab00397202 */ /* 0x000fc60000000f00 */
[----:B------:R-:W2:Y:S04]  /*20ce0*/  LDL.LU R53, [R1+0x274] ;  /* 0x0002740001357983 */ /* 0x000ea80000300800 */
[----:B------:R-:W2:Y:S04]  /*20cf0*/  LDL.LU R168, [R1+0x1280] ;  /* 0x0012800001a87983 */ /* 0x000ea80000300800 */
[----:B------:R-:W2:Y:S04]  /*20d00*/  LDL.LU R169, [R1+0x127c] ;  /* 0x00127c0001a97983 */ /* 0x000ea80000300800 */
[----:B------:R-:W2:Y:S04]  /*20d10*/  LDL.LU R170, [R1+0x1278] ;  /* 0x0012780001aa7983 */ /* 0x000ea80000300800 */
[----:B------:R-:W2:Y:S01]  /*20d20*/  LDL.LU R171, [R1+0x1274] ;  /* 0x0012740001ab7983 */ /* 0x000ea20000300800 */
        /* <DEDUP_REMOVED lines=44> */
[----:B------:R-:W3:Y:S01]  /*20ff0*/  LDL.LU R191, [R1+0x1268] ;  /* 0x0012680001bf7983 */ /* 0x000ee20000300800 */
[----:B------:R-:W-:Y:S02]  /*21000*/  MOV R87, R6 ;  /* 0x0000000600577202 */ /* 0x000fe40000000f00 */
[----:B------:R-:W-:Y:S01]  /*21010*/  MOV R89, R17 ;  /* 0x0000001100597202 */ /* 0x000fe20000000f00 */
[----:B------:R-:W4:Y:S01]  /*21020*/  LDL.LU R192, [R1+0x1264] ;  /* 0x0012640001c07983 */ /* 0x000f220000300800 */
[----:B------:R-:W-:-:S02]  /*21030*/  MOV R90, R12 ;  /* 0x0000000c005a7202 */ /* 0x000fc40000000f00 */
[----:B------:R-:W-:Y:S01]  /*21040*/  MOV R91, R13 ;  /* 0x0000000d005b7202 */ /* 0x000fe20000000f00 */
[----:B------:R-:W3:Y:S01]  /*21050*/  LDL.LU R187, [R1+0x1260] ;  /* 0x0012600001bb7983 */ /* 0x000ee20000300800 */
[----:B------:R-:W-:Y:S02]  /*21060*/  MOV R92, R10 ;  /* 0x0000000a005c7202 */ /* 0x000fe40000000f00 */
[----:B------:R-:W-:Y:S01]  /*21070*/  MOV R94, R8 ;  /* 0x00000008005e7202 */ /* 0x000fe20000000f00 */
[----:B------:R-:W4:Y:S01]  /*21080*/  LDL.LU R188, [R1+0x125c] ;  /* 0x00125c0001bc7983 */ /* 0x000f220000300800 */
[----:B------:R-:W-:Y:S02]  /*21090*/  MOV R95, R9 ;  /* 0x00000009005f7202 */ /* 0x000fe40000000f00 */
        /* <DEDUP_REMOVED lines=40> */
[----:B------:R1:W5:Y:S01]  /*21320*/  LDL.LU R14, [R1+0x1224] ;  /* 0x00122400010e7983 */ /* 0x0003620000300800 */
[----:B------:R-:W-:Y:S02]  /*21330*/  MOV R130, R220 ;  /* 0x000000dc00827202 */ /* 0x000fe40000000f00 */
[----:B------:R-:W-:Y:S01]  /*21340*/  MOV R131, R219 ;  /* 0x000000db00837202 */ /* 0x000fe20000000f00 */
[----:B------:R1:W5:Y:S01]  /*21350*/  LDL.LU R15, [R1+0x1220] ;  /* 0x00122000010f7983 */ /* 0x0003620000300800 */
[----:B------:R-:W-:Y:S02]  /*21360*/  MOV R132, R218 ;  /* 0x000000da00847202 */ /* 0x000fe40000000f00 */
[----:B------:R-:W-:Y:S01]  /*21370*/  MOV R134, R214 ;  /* 0x000000d600867202 */ /* 0x000fe20000000f00 */
[----:B------:R-:W3:Y:S01]  /*21380*/  LDL.LU R5, [R1+0x121c] ;  /* 0x00121c0001057983 */ /* 0x000ee20000300800 */
        /* <DEDUP_REMOVED lines=8> */
[----:B------:R1:W5:Y:S01]  /*21410*/  LDL.LU R20, [R1+0x1210] ;  /* 0x0012100001147983 */ /* 0x0003620000300800 */
        /* <DEDUP_REMOVED lines=11> */
[----:B------:R1:W5:Y:S04]  /*214d0*/  LDL.LU R184, [R1+0x1200] ;  /* 0x0012000001b87983 */ /* 0x0003680000300800 */
[----:B------:R-:W4:Y:S04]  /*214e0*/  LDL.LU R6, [R1+0x11fc] ;  /* 0x0011fc0001067983 */ /* 0x000f280000300800 */
[----:B------:R1:W5:Y:S04]  /*214f0*/  LDL.LU R16, [R1+0x11f8] ;  /* 0x0011f80001107983 */ /* 0x0003680000300800 */
[----:B------:R1:W5:Y:S04]  /*21500*/  LDL.LU R17, [R1+0x11f4] ;  /* 0x0011f40001117983 */ /* 0x0003680000300800 */
[----:B------:R1:W5:Y:S04]  /*21510*/  LDL.LU R12, [R1+0x11f0] ;  /* 0x0011f000010c7983 */ /* 0x0003680000300800 */
[----:B------:R1:W5:Y:S04]  /*21520*/  LDL.LU R13, [R1+0x11ec] ;  /* 0x0011ec00010d7983 */ /* 0x0003680000300800 */
[----:B------:R1:W5:Y:S04]  /*21530*/  LDL.LU R10, [R1+0x11e8] ;  /* 0x0011e800010a7983 */ /* 0x0003680000300800 */
[----:B------:R1:W5:Y:S04]  /*21540*/  LDL.LU R11, [R1+0x11e4] ;  /* 0x0011e400010b7983 */ /* 0x0003680000300800 */
[----:B------:R1:W5:Y:S04]  /*21550*/  LDL.LU R8, [R1+0x11e0] ;  /* 0x0011e00001087983 */ /* 0x0003680000300800 */
[----:B------:R1:W5:Y:S04]  /*21560*/  LDL.LU R9, [R1+0x11dc] ;  /* 0x0011dc0001097983 */ /* 0x0003680000300800 */
[----:B------:R-:W4:Y:S01]  /*21570*/  LDL.LU R7, [R1+0x11d8] ;  /* 0x0011d80001077983 */ /* 0x000f220000300800 */
[----:B--2---:R-:W-:-:S06]  /*21580*/  WARPGROUP.ARRIVE ;  /* 0x00000000000079c5 */ /* 0x004fcc0000000000 */
[----:B------:R-:W-:Y:S03]  /*21590*/  HGMMA.64x256x16.F32.BF16 R24, R168, gdesc[UR48], R24, gsb0 ;  /* 0x03e00030a8187df0 */ /* 0x000fe60008001818 */
[----:B------:R-:W-:Y:S02]  /*215a0*/  WARPGROUP.DEPBAR.LE gsb0, 0x0 ;  /* 0x00008000000079c5 */ /* 0x000fe40000010000 */
        /* <DEDUP_REMOVED lines=67> */
[----:B------:R-:W2:Y:S04]  /*219e0*/  LDL.LU.64 R144, [R1+0x11b8] ;  /* 0x0011b80001907983 */ /* 0x000ea80000300a00 */
[----:B------:R-:W4:Y:S04]  /*219f0*/  LDL.LU.64 R142, [R1+0x11b0] ;  /* 0x0011b000018e7983 */ /* 0x000f280000300a00 */
[----:B------:R-:W3:Y:S04]  /*21a00*/  LDL.LU.64 R140, [R1+0x11a8] ;  /* 0x0011a800018c7983 */ /* 0x000ee80000300a00 */
[----:B------:R-:W4:Y:S04]  /*21a10*/  LDL.LU.64 R138, [R1+0x11a0] ;  /* 0x0011a000018a7983 */ /* 0x000f280000300a00 */
        /* <DEDUP_REMOVED lines=56> */
[----:B------:R-:W4:Y:S01]  /*21da0*/  LDL.LU.64 R24, [R1+0xfd8] ;  /* 0x000fd80001187983 */ /* 0x000f220000300a00 */
[----:B------:R-:W-:Y:S01]  /*21db0*/  FMNMX R172, R172, R177, !PT ;  /* 0x000000b1acac7209 */ /* 0x000fe20007800000 */
[----:B------:R-:W-:-:S04]  /*21dc0*/  FFMA R157, R157, R210, -R173 ;  /* 0x000000d29d9d7223 */ /* 0x000fc800000008ad */
[----:B------:R-:W-:Y:S01]  /*21dd0*/  FADD R0, -R172, R177 ;  /* 0x000000b1ac007221 */ /* 0x000fe20000000100 */
        /* <DEDUP_REMOVED lines=11> */
[----:B------:R-:W2:Y:S08]  /*21e90*/  MUFU.EX2 R2, R2 ;  /* 0x0000000200027308 */ /* 0x000eb00000000800 */
[----:B------:R-:W4:Y:S08]  /*21ea0*/  MUFU.EX2 R0, R0 ;  /* 0x0000000000007308 */ /* 0x000f300000000800 */
[----:B------:R-:W0:Y:S08]  /*21eb0*/  MUFU.EX2 R180, R157 ;  /* 0x0000009d00b47308 */ /* 0x000e300000000800 */
[----:B------:R-:W-:Y:S08]  /*21ec0*/  MUFU.EX2 R176, R154 ;  /* 0x0000009a00b07308 */ /* 0x000ff00000000800 */
[----:B------:R-:W1:Y:S08]  /*21ed0*/  MUFU.EX2 R174, R155 ;  /* 0x0000009b00ae7308 */ /* 0x000e700000000800 */
[----:B------:R0:W-:Y:S08]  /*21ee0*/  MUFU.EX2 R175, R158 ;  /* 0x0000009e00af7308 */ /* 0x0001f00000000800 */
[----:B------:R-:W1:Y:S01]  /*21ef0*/  MUFU.EX2 R177, R159 ;  /* 0x0000009f00b17308 */ /* 0x000e620000000800 */
[-C--:B--2---:R-:W-:Y:S01]  /*21f00*/  FMUL R144, R144, R2.reuse ;  /* 0x0000000290907220 */ /* 0x084fe20000400000 */
[-C--:B---3--:R-:W-:Y:S01]  /*21f10*/  FMUL R140, R140, R2.reuse ;  /* 0x000000028c8c7220 */ /* 0x088fe20000400000 */
[-C--:B------:R-:W-:Y:S01]  /*21f20*/  FMUL R141, R141, R2.reuse ;  /* 0x000000028d8d7220 */ /* 0x080fe20000400000 */
[-C--:B------:R-:W-:Y:S01]  /*21f30*/  FMUL R145, R145, R2.reuse ;  /* 0x0000000291917220 */ /* 0x080fe20000400000 */
[-C--:B------:R-:W-:Y:S01]  /*21f40*/  FMUL R148, R148, R2.reuse ;  /* 0x0000000294947220 */ /* 0x080fe20000400000 */
[----:B------:R-:W-:Y:S01]  /*21f50*/  FMUL R149, R149, R2 ;  /* 0x0000000295957220 */ /* 0x000fe20000400000 */
[-C--:B----4-:R-:W-:Y:S01]  /*21f60*/  FMUL R138, R138, R0.reuse ;  /* 0x000000008a8a7220 */ /* 0x090fe20000400000 */
[-C--:B------:R-:W-:Y:S01]  /*21f70*/  FMUL R139, R139, R0.reuse ;  /* 0x000000008b8b7220 */ /* 0x080fe20000400000 */
[----:B------:R-:W-:Y:S01]  /*21f80*/  FMUL R142, R142, R0 ;  /* 0x000000008e8e7220 */ /* 0x000fe20000400000 */
[-C--:B------:R-:W-:Y:S01]  /*21f90*/  FMUL R136, R136, R2.reuse ;  /* 0x0000000288887220 */ /* 0x080fe20000400000 */
[----:B------:R-:W-:Y:S01]  /*21fa0*/  FMUL R137, R137, R2 ;  /* 0x0000000289897220 */ /* 0x000fe20000400000 */
[-C--:B------:R-:W-:Y:S01]  /*21fb0*/  FMUL R143, R143, R0.reuse ;  /* 0x000000008f8f7220 */ /* 0x080fe20000400000 */
[-C--:B------:R-:W-:Y:S01]  /*21fc0*/  FMUL R146, R146, R0.reuse ;  /* 0x0000000092927220 */ /* 0x080fe20000400000 */
[-C--:B------:R-:W-:Y:S01]  /*21fd0*/  FMUL R134, R134, R0.reuse ;  /* 0x0000000086867220 */ /* 0x080fe20000400000 */
[-C--:B------:R-:W-:Y:S01]  /*21fe0*/  FMUL R135, R135, R0.reuse ;  /* 0x0000000087877220 */ /* 0x080fe20000400000 */
[-C--:B------:R-:W-:Y:S01]  /*21ff0*/  FMUL R147, R147, R0.reuse ;  /* 0x0000000093937220 */ /* 0x080fe20000400000 */
[----:B------:R-:W-:Y:S01]  /*22000*/  FMUL R150, R150, R0 ;  /* 0x0000000096967220 */ /* 0x000fe20000400000 */
[-C--:B------:R-:W-:Y:S01]  /*22010*/  FMUL R132, R132, R2.reuse ;  /* 0x0000000284847220 */ /* 0x080fe20000400000 */
[----:B------:R-:W-:Y:S01]  /*22020*/  FMUL R133, R133, R2 ;  /* 0x0000000285857220 */ /* 0x000fe20000400000 */
[-C--:B------:R-:W-:Y:S01]  /*22030*/  FMUL R151, R151, R0.reuse ;  /* 0x0000000097977220 */ /* 0x080fe20000400000 */
[-C--:B------:R-:W-:Y:S01]  /*22040*/  FMUL R130, R130, R0.reuse ;  /* 0x0000000082827220 */ /* 0x080fe20000400000 */
[----:B------:R-:W-:Y:S01]  /*22050*/  FMUL R131, R131, R0 ;  /* 0x0000000083837220 */ /* 0x000fe20000400000 */
[----:B------:R-:W-:Y:S01]  /*22060*/  F2FP.BF16.F32.PACK_AB R156, R179, R181 ;  /* 0x000000b5b39c723e */ /* 0x000fe200000010ff */
[-C--:B------:R-:W-:Y:S01]  /*22070*/  FMUL R128, R128, R2.reuse ;  /* 0x0000000280807220 */ /* 0x080fe20000400000 */
[----:B------:R-:W-:Y:S01]  /*22080*/  FMUL R129, R129, R2 ;  /* 0x0000000281817220 */ /* 0x000fe20000400000 */
[----:B0-----:R-:W-:Y:S01]  /*22090*/  F2FP.BF16.F32.PACK_AB R158, R180, R178 ;  /* 0x000000b2b49e723e */ /* 0x001fe200000010ff */
[-C--:B------:R-:W-:Y:S01]  /*220a0*/  FMUL R126, R126, R0.reuse ;  /* 0x000000007e7e7220 */ /* 0x080fe20000400000 */
[----:B------:R-:W-:Y:S01]  /*220b0*/  FMUL R127, R127, R0 ;  /* 0x000000007f7f7220 */ /* 0x000fe20000400000 */
[----:B-1----:R-:W-:Y:S01]  /*220c0*/  F2FP.BF16.F32.PACK_AB R157, R174, R176 ;  /* 0x000000b0ae9d723e */ /* 0x002fe200000010ff */
[-C--:B------:R-:W-:Y:S01]  /*220d0*/  FMUL R124, R124, R2.reuse ;  /* 0x000000027c7c7220 */ /* 0x080fe20000400000 */
[----:B------:R-:W-:Y:S01]  /*220e0*/  FMUL R125, R125, R2 ;  /* 0x000000027d7d7220 */ /* 0x000fe20000400000 */
[----:B------:R-:W-:Y:S01]  /*220f0*/  F2FP.BF16.F32.PACK_AB R159, R177, R175 ;  /* 0x000000afb19f723e */ /* 0x000fe200000010ff */
[-C--:B------:R-:W-:Y:S01]  /*22100*/  FMUL R122, R122, R0.reuse ;  /* 0x000000007a7a7220 */ /* 0x080fe20000400000 */
[----:B------:R-:W-:Y:S01]  /*22110*/  FMUL R123, R123, R0 ;  /* 0x000000007b7b7220 */ /* 0x000fe20000400000 */
        /* <DEDUP_REMOVED lines=97> */
[----:B------:R-:W-:-:S06]  /*22730*/  FMUL R25, R25, R2 ;  /* 0x0000000219197220 */ /* 0x000fcc0000400000 */
[----:B------:R-:W-:-:S06]  /*22740*/  WARPGROUP.ARRIVE ;  /* 0x00000000000079c5 */ /* 0x000fcc0000000000 */
[----:B------:R-:W-:Y:S01]  /*22750*/  HGMMA.64x256x16.F32.BF16 R24, R156, gdesc[UR52], R24, gsb0 ;  /* 0x03e000349c187df0 */ /* 0x000fe20008001818 */
[-CC-:B------:R-:W-:Y:S01]  /*22760*/  FFMA R160, R160, R210.reuse, -R173.reuse ;  /* 0x000000d2a0a07223 */ /* 0x180fe200000008ad */
[-CC-:B------:R-:W-:Y:S01]  /*22770*/  FFMA R161, R161, R210.reuse, -R173.reuse ;  /* 0x000000d2a1a17223 */ /* 0x180fe200000008ad */
[-CC-:B------:R-:W-:Y:S02]  /*22780*/  FFMA R162, R162, R210.reuse, -R172.reuse ;  /* 0x000000d2a2a27223 */ /* 0x180fe400000008ac */
[----:B------:R-:W-:Y:S01]  /*22790*/  FMUL R160, R160, 1.4426950216293334961 ;  /* 0x3fb8aa3ba0a07820 */ /* 0x000fe20000400000 */
[----:B------:R-:W-:Y:S01]  /*227a0*/  FMUL R161, R161, 1.4426950216293334961 ;  /* 0x3fb8aa3ba1a17820 */ /* 0x000fe20000400000 */
[-CC-:B------:R-:W-:Y:S01]  /*227b0*/  FFMA R163, R163, R210.reuse, -R172.reuse ;  /* 0x000000d2a3a37223 */ /* 0x180fe200000008ac */
[-CC-:B------:R-:W-:Y:S01]  /*227c0*/  FFMA R164, R164, R210.reuse, -R173.reuse ;  /* 0x000000d2a4a47223 */ /* 0x180fe200000008ad */
[-C--:B------:R-:W-:Y:S01]  /*227d0*/  FFMA R165, R165, R210.reuse, -R173 ;  /* 0x000000d2a5a57223 */ /* 0x080fe200000008ad */
[-CC-:B------:R-:W-:Y:S01]  /*227e0*/  FFMA R166, R166, R210.reuse, -R172.reuse ;  /* 0x000000d2a6a67223 */ /* 0x180fe200000008ac */
[----:B------:R-:W-:Y:S01]  /*227f0*/  FFMA R167, R167, R210, -R172 ;  /* 0x000000d2a7a77223 */ /* 0x000fe200000008ac */
[----:B------:R0:W-:Y:S01]  /*22800*/  MUFU.EX2 R168, R160 ;  /* 0x000000a000a87308 */ /* 0x0001e20000000800 */
[----:B------:R-:W-:Y:S01]  /*22810*/  FMUL R164, R164, 1.4426950216293334961 ;  /* 0x3fb8aa3ba4a47820 */ /* 0x000fe20000400000 */
[----:B------:R-:W-:-:S06]  /*22820*/  FMUL R165, R165, 1.4426950216293334961 ;  /* 0x3fb8aa3ba5a57820 */ /* 0x000fcc0000400000 */
[----:B------:R1:W2:Y:S01]  /*22830*/  MUFU.EX2 R169, R161 ;  /* 0x000000a100a97308 */ /* 0x0002a20000000800 */
[----:B0-----:R-:W-:Y:S01]  /*22840*/  FMUL R160, R162, 1.4426950216293334961 ;  /* 0x3fb8aa3ba2a07820 */ /* 0x001fe20000400000 */
[----:B------:R-:W-:Y:S01]  /*22850*/  FMUL R162, R163, 1.4426950216293334961 ;  /* 0x3fb8aa3ba3a27820 */ /* 0x000fe20000400000 */
[----:B------:R-:W-:Y:S01]  /*22860*/  FMUL R163, R167, 1.4426950216293334961 ;  /* 0x3fb8aa3ba7a37820 */ /* 0x000fe20000400000 */
[----:B-1----:R-:W-:-:S04]  /*22870*/  FMUL R161, R166, 1.4426950216293334961 ;  /* 0x3fb8aa3ba6a17820 */ /* 0x002fc80000400000 */
[----:B------:R-:W-:Y:S08]  /*22880*/  MUFU.EX2 R164, R164 ;  /* 0x000000a400a47308 */ /* 0x000ff00000000800 */
[----:B------:R-:W-:Y:S08]  /*22890*/  MUFU.EX2 R165, R165 ;  /* 0x000000a500a57308 */ /* 0x000ff00000000800 */
[----:B------:R-:W-:Y:S08]  /*228a0*/  MUFU.EX2 R160, R160 ;  /* 0x000000a000a07308 */ /* 0x000ff00000000800 */
[----:B------:R-:W0:Y:S08]  /*228b0*/  MUFU.EX2 R162, R162 ;  /* 0x000000a200a27308 */ /* 0x000e300000000800 */
[----:B------:R-:W-:Y:S08]  /*228c0*/  MUFU.EX2 R161, R161 ;  /* 0x000000a100a17308 */ /* 0x000ff00000000800 */
[----:B------:R-:W1:Y:S01]  /*228d0*/  MUFU.EX2 R163, R163 ;  /* 0x000000a300a37308 */ /* 0x000e620000000800 */
[----:B--2---:R-:W-:-:S02]  /*228e0*/  F2FP.BF16.F32.PACK_AB R152, R169, R168 ;  /* 0x000000a8a998723e */ /* 0x004fc400000010ff */
[----:B0-----:R-:W-:Y:S02]  /*228f0*/  F2FP.BF16.F32.PACK_AB R153, R162, R160 ;  /* 0x000000a0a299723e */ /* 0x001fe400000010ff */
[----:B------:R-:W-:Y:S01]  /*22900*/  F2FP.BF16.F32.PACK_AB R154, R165, R164 ;  /* 0x000000a4a59a723e */ /* 0x000fe200000010ff */
[----:B------:R-:W-:Y:S01]  /*22910*/  UMOV UR54, UR4 ;  /* 0x0000000400367c82 */ /* 0x000fe20008000000 */
[----:B------:R-:W-:Y:S01]  /*22920*/  UMOV UR55, UR5 ;  /* 0x0000000500377c82 */ /* 0x000fe20008000000 */
[----:B-1----:R-:W-:Y:S01]  /*22930*/  F2FP.BF16.F32.PACK_AB R155, R163, R161 ;  /* 0x000000a1a39b723e */ /* 0x002fe200000010ff */
[----:B------:R-:W-:-:S03]  /*22940*/  WARPGROUP.DEPBAR.LE gsb0, 0x0 ;  /* 0x00008000000079c5 */ /* 0x000fc60000010000 */
[----:B------:R-:W-:-:S06]  /*22950*/  WARPGROUP.ARRIVE ;  /* 0x00000000000079c5 */ /* 0x000fcc0000000000 */
[----:B------:R-:W-:Y:S03]  /*22960*/  HGMMA.64x256x16.F32.BF16 R24, R152, gdesc[UR52], R24, gsb0 ;  /* 0x03e0003498187df0 */ /* 0x000fe60008001818 */
[----:B------:R-:W-:Y:S02]  /*22970*/  WARPGROUP.DEPBAR.LE gsb0, 0x0 ;  /* 0x00008000000079c5 */ /* 0x000fe40000010000 */
[----:B------:R-:W-:Y:S04]  /*22980*/  STL.64 [R1], R24 ;  /* 0x0000001801007387 */ /* 0x000fe80000100a00 */
        /* <DEDUP_REMOVED lines=127> */
[----:B------:R-:W-:Y:S01]  /*23180*/  UMOV UR54, UR58 ;  /* 0x0000003a00367c82 */ /* 0x000fe20008000000 */
[----:B------:R-:W-:-:S02]  /*23190*/  UMOV UR55, UR59 ;  /* 0x0000003b00377c82 */ /* 0x000fc40008000000 */
[----:B------:R-:W4:Y:S04]  /*231a0*/  LDL.LU R195, [R1+0x758] ;  /* 0x0007580001c37983 */ /* 0x000f280000300800 */
[----:B------:R-:W4:Y:S04]  /*231b0*/  LDL.LU R170, [R1+0x75c] ;  /* 0x00075c0001aa7983 */ /* 0x000f280000300800 */
[----:B------:R-:W4:Y:S04]  /*231c0*/  LDL.LU R194, [R1+0x760] ;  /* 0x0007600001c27983 */ /* 0x000f280000300800 */
[----:B------:R-:W4:Y:S04]  /*231d0*/  LDL.LU R171, [R1+0x754] ;  /* 0x0007540001ab7983 */ /* 0x000f280000300800 */
[----:B------:R-:W4:Y:S01]  /*231e0*/  LDL.LU R167, [R1+0x70c] ;  /* 0x00070c0001a77983 */ /* 0x000f220000300800 */
[----:B------:R-:W-:Y:S01]  /*231f0*/  UMOV UR48, UR50 ;  /* 0x0000003200307c82 */ /* 0x000fe20008000000 */
[----:B------:R-:W-:-:S02]  /*23200*/  UMOV UR49, UR51 ;  /* 0x0000003300317c82 */ /* 0x000fc40008000000 */
[----:B------:R-:W4:Y:S01]  /*23210*/  LDL R166, [R1+0xd14] ;  /* 0x000d140001a67983 */ /* 0x000f220000100800 */
[-C--:B--2---:R-:W-:Y:S01]  /*23220*/  FMUL R150, R150, R0.reuse ;  /* 0x0000000096967220 */ /* 0x084fe20000400000 */
[----:B------:R-:W-:Y:S01]  /*23230*/  FMUL R151, R151, R0 ;  /* 0x0000000097977220 */ /* 0x000fe20000400000 */
[-C--:B---3--:R-:W-:Y:S01]  /*23240*/  FMUL R148, R148, R2.reuse ;  /* 0x0000000294947220 */ /* 0x088fe20000400000 */
[----:B------:R-:W-:Y:S01]  /*23250*/  FMUL R149, R149, R2 ;  /* 0x0000000295957220 */ /* 0x000fe20000400000 */
[-C--:B----4-:R-:W-:Y:S01]  /*23260*/  FMUL R146, R146, R0.reuse ;  /* 0x0000000092927220 */ /* 0x090fe20000400000 */
        /* <DEDUP_REMOVED lines=125> */
[----:B------:R-:W-:Y:S01]  /*23a40*/  UMOV UR54, UR48 ;  /* 0x0000003000367c82 */ /* 0x000fe20008000000 */
[----:B------:R-:W-:Y:S01]  /*23a50*/  UMOV UR55, UR49 ;  /* 0x0000003100377c82 */ /* 0x000fe20008000000 */
[----:B------:R-:W-:Y:S02]  /*23a60*/  WARPGROUP.DEPBAR.LE gsb0, 0x0 ;  /* 0x00008000000079c5 */ /* 0x000fe40000010000 */
[----:B------:R-:W-:-:S15]  /*23a70*/  WARPGROUP.ARRIVE ;  /* 0x00000000000079c5 */ /* 0x000fde0000000000 */
[----:B------:R-:W-:-:S08]  /*23a80*/  NOP ;  /* 0x0000000000007918 */ /* 0x000fd00000000000 */
[----:B------:R-:W-:Y:S01]  /*23a90*/  HGMMA.64x256x16.F32.BF16 R24, R152, gdesc[UR52], R24, gsb0 ;  /* 0x03e0003498187df0 */ /* 0x000fe20008001818 */
[----:B------:R-:W-:-:S04]  /*23aa0*/  FADD R157, R176, R174 ;  /* 0x000000aeb09d7221 */ /* 0x000fc80000000000 */
[----:B------:R-:W-:Y:S01]  /*23ab0*/  FADD R157, R175, R157 ;  /* 0x0000009daf9d7221 */ /* 0x000fe20000000000 */
[----:B------:R-:W-:Y:S02]  /*23ac0*/  IADD3 R167, R167, 0x20, RZ ;  /* 0x00000020a7a77810 */ /* 0x000fe40007ffe0ff */
[----:B------:R-:W-:Y:S02]  /*23ad0*/  R2UR UR51, R245 ;  /* 0x00000000f53372ca */ /* 0x000fe400000e0000 */
[----:B------:R-:W-:Y:S02]  /*23ae0*/  R2UR UR50, R247 ;  /* 0x00000000f73272ca */ /* 0x000fe400000e0000 */
[----:B------:R-:W-:Y:S02]  /*23af0*/  R2UR UR5, R249 ;  /* 0x00000000f90572ca */ /* 0x000fe400000e0000 */
[----:B------:R-:W-:Y:S01]  /*23b00*/  R2UR UR4, R251 ;  /* 0x00000000fb0472ca */ /* 0x000fe200000e0000 */
[----:B------:R-:W-:Y:S01]  /*23b10*/  IMAD R5, R166, 0x20, R5 ;  /* 0x00000020a6057824 */ /* 0x000fe200078e0205 */
[----:B------:R-:W-:Y:S01]  /*23b20*/  LEA R6, R7, R6, 0x5 ;  /* 0x0000000607067211 */ /* 0x000fe200078e28ff */
[----:B------:R-:W-:-:S02]  /*23b30*/  WARPGROUP.DEPBAR.LE gsb0, 0x0 ;  /* 0x00008000000079c5 */ /* 0x000fc40000010000 */
[----:B------:R-:W-:Y:S01]  /*23b40*/  FADD R152, R217, R215 ;  /* 0x000000d7d9987221 */ /* 0x000fe20000000000 */
[----:B------:R-:W-:Y:S01]  /*23b50*/  FADD R153, R208, R203 ;  /* 0x000000cbd0997221 */ /* 0x000fe20000000000 */
[----:B------:R-:W-:Y:S02]  /*23b60*/  FADD R154, R181, R179 ;  /* 0x000000b3b59a7221 */ /* 0x000fe40000000000 */
[----:B------:R-:W-:Y:S01]  /*23b70*/  FADD R152, R213, R152 ;  /* 0x00000098d5987221 */ /* 0x000fe20000000000 */
[----:B------:R-:W-:Y:S01]  /*23b80*/  FADD R153, R198, R153 ;  /* 0x00000099c6997221 */ /* 0x000fe20000000000 */
[----:B------:R-:W-:Y:S02]  /*23b90*/  FADD R154, R178, R154 ;  /* 0x0000009ab29a7221 */ /* 0x000fe40000000000 */
[----:B------:R-:W-:Y:S01]  /*23ba0*/  FADD R152, R211, R152 ;  /* 0x00000098d3987221 */ /* 0x000fe20000000000 */
[----:B------:R-:W-:-:S03]  /*23bb0*/  FADD R153, R193, R153 ;  /* 0x00000099c1997221 */ /* 0x000fc60000000000 */
[----:B------:R-:W-:Y:S01]  /*23bc0*/  FADD R156, R189, R152 ;  /* 0x00000098bd9c7221 */ /* 0x000fe20000000000 */
        /* <DEDUP_REMOVED lines=14> */
[----:B------:R-:W-:-:S02]  /*23cb0*/  FADD R152, R183, R156 ;  /* 0x0000009cb7987221 */ /* 0x000fc40000000000 */
[----:B------:R-:W-:Y:S01]  /*23cc0*/  FADD R155, R165, R154 ;  /* 0x0000009aa59b7221 */ /* 0x000fe20000000000 */
[----:B------:R-:W0:Y:S04]  /*23cd0*/  SHFL.BFLY PT, R156, R153, 0x2, 0x1f ;  /* 0x0c401f00999c7f89 */ /* 0x000e2800000e0000 */
[----:B------:R-:W1:Y:S04]  /*23ce0*/  SHFL.BFLY PT, R154, R152, 0x2, 0x1f ;  /* 0x0c401f00989a7f89 */ /* 0x000e6800000e0000 */
[----:B------:R-:W2:Y:S01]  /*23cf0*/  SHFL.BFLY PT, R158, R155, 0x2, 0x1f ;  /* 0x0c401f009b9e7f89 */ /* 0x000ea200000e0000 */
[----:B------:R-:W-:-:S05]  /*23d00*/  FADD R157, R163, R157 ;  /* 0x0000009da39d7221 */ /* 0x000fca0000000000 */
[----:B------:R-:W3:Y:S01]  /*23d10*/  SHFL.BFLY PT, R159, R157, 0x2, 0x1f ;  /* 0x0c401f009d9f7f89 */ /* 0x000ee200000e0000 */
[----:B0-----:R-:W-:Y:S01]  /*23d20*/  FADD R156, R153, R156 ;  /* 0x0000009c999c7221 */ /* 0x001fe20000000000 */
[----:B-1----:R-:W-:Y:S01]  /*23d30*/  FADD R154, R152, R154 ;  /* 0x0000009a989a7221 */ /* 0x002fe20000000000 */
[----:B--2---:R-:W-:-:S03]  /*23d40*/  FADD R153, R155, R158 ;  /* 0x0000009e9b997221 */ /* 0x004fc60000000000 */
[----:B------:R-:W0:Y:S04]  /*23d50*/  SHFL.BFLY PT, R158, R156, 0x1, 0x1f ;  /* 0x0c201f009c9e7f89 */ /* 0x000e2800000e0000 */
[----:B------:R-:W1:Y:S01]  /*23d60*/  SHFL.BFLY PT, R155, R154, 0x1, 0x1f ;  /* 0x0c201f009a9b7f89 */ /* 0x000e6200000e0000 */
[----:B---3--:R-:W-:-:S03]  /*23d70*/  FADD R152, R157, R159 ;  /* 0x0000009f9d987221 */ /* 0x008fc60000000000 */
[----:B------:R-:W2:Y:S04]  /*23d80*/  SHFL.BFLY PT, R157, R153, 0x1, 0x1f ;  /* 0x0c201f00999d7f89 */ /* 0x000ea800000e0000 */
[----:B------:R-:W3:Y:S01]  /*23d90*/  SHFL.BFLY PT, R159, R152, 0x1, 0x1f ;  /* 0x0c201f00989f7f89 */ /* 0x000ee200000e0000 */
[----:B0-----:R-:W-:Y:S01]  /*23da0*/  FADD R156, R156, R158 ;  /* 0x0000009e9c9c7221 */ /* 0x001fe20000000000 */
[----:B-1----:R-:W-:-:S03]  /*23db0*/  FADD R154, R154, R155 ;  /* 0x0000009b9a9a7221 */ /* 0x002fc60000000000 */
[----:B------:R-:W-:Y:S01]  /*23dc0*/  FFMA R195, R4, R195, R156 ;  /* 0x000000c304c37223 */ /* 0x000fe2000000009c */
[----:B------:R-:W-:-:S04]  /*23dd0*/  FFMA R170, R3, R170, R154 ;  /* 0x000000aa03aa7223 */ /* 0x000fc8000000009a */
[----:B------:R-:W-:Y:S01]  /*23de0*/  STL [R1+0x758], R195 ;  /* 0x000758c301007387 */ /* 0x000fe20000100800 */
[----:B--2---:R-:W-:-:S03]  /*23df0*/  FADD R153, R153, R157 ;  /* 0x0000009d99997221 */ /* 0x004fc60000000000 */
[----:B------:R0:W-:Y:S01]  /*23e00*/  STL [R1+0x75c], R170 ;  /* 0x00075caa01007387 */ /* 0x0001e20000100800 */
[----:B---3--:R-:W-:Y:S01]  /*23e10*/  FADD R152, R152, R159 ;  /* 0x0000009f98987221 */ /* 0x008fe20000000000 */
[----:B------:R-:W-:Y:S01]  /*23e20*/  FFMA R194, R2, R194, R153 ;  /* 0x000000c202c27223 */ /* 0x000fe20000000099 */
[----:B0-----:R-:W0:Y:S02]  /*23e30*/  LDC R170, c[0x0][0x280] ;  /* 0x0000a000ffaa7b82 */ /* 0x001e240000000800 */
[----:B------:R-:W-:Y:S01]  /*23e40*/  FFMA R171, R0, R171, R152 ;  /* 0x000000ab00ab7223 */ /* 0x000fe20000000098 */
[----:B------:R1:W-:Y:S04]  /*23e50*/  STL [R1+0x70c], R167 ;  /* 0x00070ca701007387 */ /* 0x0003e80000100800 */
        /* <DEDUP_REMOVED lines=9> */
[----:B------:R1:W-:Y:S01]  /*23ef0*/  STL [R1+0x6fc], R173 ;  /* 0x0006fcad01007387 */ /* 0x0003e20000100800 */
[----:B0-----:R-:W-:-:S13]  /*23f00*/  ISETP.GE.AND P0, PT, R167, R170, PT ;  /* 0x000000aaa700720c */ /* 0x001fda0003f06270 */
[----:B-1----:R-:W-:Y:S05]  /*23f10*/  @!P0 BRA `(.L_x_1) ;  /* 0xffffff0c00508947 */ /* 0x002fea000383ffff */
.L_x_0:
[----:B------:R-:W2:Y:S04]  /*23f20*/  LDL.LU R174, [R1+0x760] ;  /* 0x0007600001ae7983 */ /* 0x000ea80000300800 */
[----:B------:R-:W3:Y:S04]  /*23f30*/  LDL.LU R175, [R1+0x754] ;  /* 0x0007540001af7983 */ /* 0x000ee80000300800 */
[----:B------:R-:W4:Y:S04]  /*23f40*/  LDL.LU R177, [R1+0x75c] ;  /* 0x00075c0001b17983 */ /* 0x000f280000300800 */
[----:B------:R-:W2:Y:S04]  /*23f50*/  LDL.LU R176, [R1+0x758] ;  /* 0x0007580001b07983 */ /* 0x000ea80000300800 */
[----:B------:R-:W2:Y:S04]  /*23f60*/  LDL.LU R178, [R1+0x400] ;  /* 0x0004000001b27983 */ /* 0x000ea80000300800 */
[----:B------:R-:W2:Y:S04]  /*23f70*/  LDL.LU R172, [R1+0x184] ;  /* 0x0001840001ac7983 */ /* 0x000ea80000300800 */
[----:B------:R-:W2:Y:S04]  /*23f80*/  LDL.LU R171, [R1+0x180] ;  /* 0x0001800001ab7983 */ /* 0x000ea80000300800 */
[----:B------:R-:W2:Y:S04]  /*23f90*/  LDL.LU R2, [R1+0x17c] ;  /* 0x00017c0001027983 */ /* 0x000ea80000300800 */
[----:B------:R-:W2:Y:S04]  /*23fa0*/  LDL.LU R173, [R1] ;  /* 0x0000000001ad7983 */ /* 0x000ea80000300800 */
        /* <DEDUP_REMOVED lines=21> */
[----:B------:R-:W0:Y:S01]  /*24100*/  S2R R187, SR_CgaCtaId ;  /* 0x0000000000bb7919 */ /* 0x000e220000008800 */
[----:B------:R-:W1:Y:S01]  /*24110*/  S2R R3, SR_TID.X ;  /* 0x0000000000037919 */ /* 0x000e620000002100 */
[----:B------:R-:W-:Y:S01]  /*24120*/  MOV R186, 0x400 ;  /* 0x0000040000ba7802 */ /* 0x000fe20000000f00 */
[----:B------:R-:W2:Y:S04]  /*24130*/  LDL.LU R185, [R1+0x8] ;  /* 0x0000080001b97983 */ /* 0x000ea80000300800 */
[----:B------:R-:W2:Y:S01]  /*24140*/  LDL.LU R183, [R1+0x408] ;  /* 0x0004080001b77983 */ /* 0x000ea20000300800 */
[----:B0-----:R-:W-:-:S02]  /*24150*/  LEA R186, R187, R186, 0x18 ;  /* 0x000000babbba7211 */ /* 0x001fc400078ec0ff */
[----:B-1----:R-:W-:Y:S02]  /*24160*/  LOP3.LUT R252, R3, 0x60, RZ, 0xc0, !PT ;  /* 0x0000006003fc7812 */ /* 0x002fe400078ec0ff */
[----:B---3--:R-:W-:-:S04]  /*24170*/  MOV R179, R175 ;  /* 0x000000af00b37202 */ /* 0x008fc80000000f00 */
[----:B------:R-:W-:Y:S01]  /*24180*/  MOV R5, R179 ;  /* 0x000000b300057202 */ /* 0x000fe20000000f00 */
[----:B----4-:R-:W-:Y:S01]  /*24190*/  IMAD.MOV.U32 R180, RZ, RZ, R177 ;  /* 0x000000ffffb47224 */ /* 0x010fe200078e00b1 */
[----:B--2---:R-:W-:Y:S02]  /*241a0*/  MOV R182, R178 ;  /* 0x000000b200b67202 */ /* 0x004fe40000000f00 */
[----:B------:R-:W-:-:S04]  /*241b0*/  MOV R178, R174 ;  /* 0x000000ae00b27202 */ /* 0x000fc80000000f00 */
[----:B------:R-:W-:Y:S02]  /*241c0*/  MOV R179, R178 ;  /* 0x000000b200b37202 */ /* 0x000fe40000000f00 */
[----:B------:R-:W-:Y:S01]  /*241d0*/  MOV R178, R176 ;  /* 0x000000b000b27202 */ /* 0x000fe20000000f00 */
[----:B------:R-:W-:Y:S01]  /*241e0*/  IMAD.MOV.U32 R175, RZ, RZ, R173 ;  /* 0x000000ffffaf7224 */ /* 0x000fe200078e00ad */
[----:B------:R-:W-:-:S04]  /*241f0*/  MOV R174, R170 ;  /* 0x000000aa00ae7202 */ /* 0x000fc80000000f00 */
[----:B------:R-:W-:Y:S02]  /*24200*/  MOV R177, R175 ;  /* 0x000000af00b17202 */ /* 0x000fe40000000f00 */
[----:B------:R-:W-:Y:S02]  /*24210*/  MOV R173, R169 ;  /* 0x000000a900ad7202 */ /* 0x000fe40000000f00 */
[----:B------:R-:W-:Y:S02]  /*24220*/  MOV R176, R174 ;  /* 0x000000ae00b07202 */ /* 0x000fe40000000f00 */
[----:B------:R-:W-:Y:S02]  /*24230*/  MOV R170, R168 ;  /* 0x000000a800aa7202 */ /* 0x000fe40000000f00 */
[----:B------:R-:W-:-:S03]  /*24240*/  MOV R175, R173 ;  /* 0x000000ad00af7202 */ /* 0x000fc60000000f00 */
[----:B------:R-:W-:Y:S01]  /*24250*/  IMAD.MOV.U32 R174, RZ, RZ, R170 ;  /* 0x000000ffffae7224 */ /* 0x000fe200078e00aa */
[----:B------:R-:W-:Y:S01]  /*24260*/  MOV R169, R167 ;  /* 0x000000a700a97202 */ /* 0x000fe20000000f00 */
[----:B------:R-:W-:-:S03]  /*24270*/  IMAD.MOV.U32 R168, RZ, RZ, R166 ;  /* 0x000000ffffa87224 */ /* 0x000fc600078e00a6 */
[----:B------:R-:W-:Y:S02]  /*24280*/  MOV R170, R169 ;  /* 0x000000a900aa7202 */ /* 0x000fe40000000f00 */
[----:B------:R-:W-:Y:S02]  /*24290*/  MOV R167, R165 ;  /* 0x000000a500a77202 */ /* 0x000fe40000000f00 */
[----:B------:R-:W-:Y:S02]  /*242a0*/  MOV R169, R168 ;  /* 0x000000a800a97202 */ /* 0x000fe40000000f00 */
[----:B------:R-:W-:Y:S02]  /*242b0*/  MOV R166, R164 ;  /* 0x000000a400a67202 */ /* 0x000fe40000000f00 */
[----:B------:R-:W-:Y:S02]  /*242c0*/  MOV R168, R167 ;  /* 0x000000a700a87202 */ /* 0x000fe40000000f00 */
[----:B------:R-:W-:-:S02]  /*242d0*/  MOV R165, R163 ;  /* 0x000000a300a57202 */ /* 0x000fc40000000f00 */
[----:B------:R-:W-:Y:S02]  /*242e0*/  MOV R167, R166 ;  /* 0x000000a600a77202 */ /* 0x000fe40000000f00 */
[----:B------:R-:W-:Y:S01]  /*242f0*/  MOV R164, R162 ;  /* 0x000000a200a47202 */ /* 0x000fe20000000f00 */
[----:B------:R-:W-:Y:S01]  /*24300*/  IMAD.MOV.U32 R163, RZ, RZ, R161 ;  /* 0x000000ffffa37224 */ /* 0x000fe200078e00a1 */
[----:B------:R-:W-:Y:S02]  /*24310*/  MOV R162, R160 ;  /* 0x000000a000a27202 */ /* 0x000fe40000000f00 */
[----:B------:R-:W-:Y:S02]  /*24320*/  MOV R161, R0 ;  /* 0x0000000000a17202 */ /* 0x000fe40000000f00 */
[----:B------:R-:W0:Y:S01]  /*24330*/  S2R R0, SR_TID.X ;  /* 0x0000000000007919 */ /* 0x000e220000002100 */
[----:B------:R-:W-:Y:S02]  /*24340*/  MOV R160, R159 ;  /* 0x0000009f00a07202 */ /* 0x000fe40000000f00 */
[----:B------:R-:W-:-:S03]  /*24350*/  MOV R159, R158 ;  /* 0x0000009e009f7202 */ /* 0x000fc60000000f00 */
[----:B------:R-:W-:Y:S02]  /*24360*/  IMAD.MOV.U32 R166, RZ, RZ, R160 ;  /* 0x000000ffffa67224 */ /* 0x000fe400078e00a0 */
[----:B------:R-:W-:Y:S01]  /*24370*/  IMAD.MOV.U32 R158, RZ, RZ, R157 ;  /* 0x000000ffff9e7224 */ /* 0x000fe200078e009d */
[----:B------:R-:W-:Y:S02]  /*24380*/  MOV R160, R159 ;  /* 0x0000009f00a07202 */ /* 0x000fe40000000f00 */
[----:B------:R-:W-:Y:S02]  /*24390*/  MOV R157, R4 ;  /* 0x00000004009d7202 */ /* 0x000fe40000000f00 */
[----:B------:R-:W-:Y:S02]  /*243a0*/  SHF.R.U32.HI R4, RZ, 0x1, R3 ;  /* 0x00000001ff047819 */ /* 0x000fe40000011603 */
[----:B------:R-:W-:Y:S02]  /*243b0*/  SHF.L.U32 R3, R3, 0x1, RZ ;  /* 0x0000000103037819 */ /* 0x000fe400000006ff */
[----:B------:R-:W-:-:S02]  /*243c0*/  MOV R159, R158 ;  /* 0x0000009e009f7202 */ /* 0x000fc40000000f00 */
[----:B------:R-:W-:Y:S02]  /*243d0*/  LOP3.LUT R3, R3, 0xf8, RZ, 0xc0, !PT ;  /* 0x000000f803037812 */ /* 0x000fe400078ec0ff */
[----:B------:R-:W-:Y:S02]  /*243e0*/  MOV R158, R157 ;  /* 0x0000009d009e7202 */ /* 0x000fe40000000f00 */
[----:B0-----:R-:W-:-:S04]  /*243f0*/  LOP3.LUT R0, R0, 0x7f, RZ, 0xc0, !PT ;  /* 0x0000007f00007812 */ /* 0x001fc800078ec0ff */
[----:B------:R-:W-:-:S05]  /*24400*/  LEA R0, R0, R186, 0x4 ;  /* 0x000000ba00007211 */ /* 0x000fca00078e20ff */
[----:B------:R0:W-:Y:S04]  /*24410*/  STL [R1+0xdd4], R0 ;  /* 0x000dd40001007387 */ /* 0x0001e80000100800 */
[----:B------:R-:W2:Y:S04]  /*24420*/  LDL.LU R157, [R1+0x150] ;  /* 0x00015000019d7983 */ /* 0x000ea80000300800 */
[----:B------:R-:W3:Y:S01]  /*24430*/  LDL.LU R173, [R1+0x188] ;  /* 0x0001880001ad7983 */ /* 0x000ee20000300800 */
[----:B------:R-:W-:Y:S01]  /*24440*/  IMAD.MOV.U32 R181, RZ, RZ, R178 ;  /* 0x000000ffffb57224 */ /* 0x000fe200078e00b2 */
[----:B0-----:R-:W-:-:S02]  /*24450*/  IADD3 R0, R186, R3, RZ ;  /* 0x00000003ba007210 */ /* 0x001fc40007ffe0ff */
[----:B------:R-:W-:Y:S02]  /*24460*/  MOV R178, R177 ;  /* 0x000000b100b27202 */ /* 0x000fe40000000f00 */
[----:B------:R-:W-:Y:S01]  /*24470*/  MOV R177, R176 ;  /* 0x000000b000b17202 */ /* 0x000fe20000000f00 */
[----:B------:R0:W-:Y:S01]  /*24480*/  STL [R1+0xdcc], R0 ;  /* 0x000dcc0001007387 */ /* 0x0001e20000100800 */
[----:B------:R-:W-:Y:S02]  /*24490*/  MOV R176, R175 ;  /* 0x000000af00b07202 */ /* 0x000fe40000000f00 */
[----:B------:R-:W-:Y:S02]  /*244a0*/  MOV R175, R174 ;  /* 0x000000ae00af7202 */ /* 0x000fe40000000f00 */
[----:B------:R-:W-:Y:S02]  /*244b0*/  LOP3.LUT R4, R4, 0x4, RZ, 0xc0, !PT ;  /* 0x0000000404047812 */ /* 0x000fe400078ec0ff */
[----:B------:R-:W-:Y:S01]  /*244c0*/  FSETP.GT.AND P1, PT, |R5|, 8.50705917302346158658e+37, PT ;  /* 0x7e8000000500780b */ /* 0x000fe20003f24200 */
[----:B0-----:R-:W4:Y:S01]  /*244d0*/  LDL.LU R0, [R1+0xd20] ;  /* 0x000d200001007983 */ /* 0x001f220000300800 */
[----:B------:R-:W-:Y:S01]  /*244e0*/  MOV R3, R180 ;  /* 0x000000b400037202 */ /* 0x000fe20000000f00 */
[----:B------:R-:W-:Y:S01]  /*244f0*/  FMUL R7, R183, 0.25 ;  /* 0x3e800000b7077820 */ /* 0x000fe20000400000 */
[----:B------:R-:W-:Y:S01]  /*24500*/  FMUL R6, R182, 0.25 ;  /* 0x3e800000b6067820 */ /* 0x000fe20000400000 */
[----:B-----5:R-:W-:Y:S01]  /*24510*/  FMUL R10, R151, 0.25 ;  /* 0x3e800000970a7820 */ /* 0x020fe20000400000 */
[----:B------:R-:W-:Y:S01]  /*24520*/  FMUL R9, R150, 0.25 ;  /* 0x3e80000096097820 */ /* 0x000fe20000400000 */
[----:B------:R-:W-:Y:S01]  /*24530*/  BAR.SYNC.DEFER_BLOCKING 0x0 ;  /* 0x0000000000007b1d */ /* 0x000fe20000010000 */
[----:B---3--:R-:W-:Y:S01]  /*24540*/  IMAD.MOV.U32 R174, RZ, RZ, R173 ;  /* 0x000000ffffae7224 */ /* 0x008fe200078e00ad */
[----:B------:R-:W-:-:S02]  /*24550*/  MOV R173, R172 ;  /* 0x000000ac00ad7202 */ /* 0x000fc40000000f00 */
[----:B------:R-:W-:Y:S02]  /*24560*/  MOV R172, R171 ;  /* 0x000000ab00ac7202 */ /* 0x000fe40000000f00 */
[----:B------:R-:W-:Y:S01]  /*24570*/  MOV R171, R2 ;  /* 0x0000000200ab7202 */ /* 0x000fe20000000f00 */
[----:B------:R-:W-:Y:S01]  /*24580*/  FMUL R2, R185, 0.25 ;  /* 0x3e800000b9027820 */ /* 0x000fe20000400000 */
[----:B----4-:R-:W-:Y:S02]  /*24590*/  IMAD R252, R252, 0x8, R0 ;  /* 0x00000008fcfc7824 */ /* 0x010fe400078e0200 */
[----:B------:R-:W3:Y:S04]  /*245a0*/  LDL.LU R0, [R1+0xd24] ;  /* 0x000d240001007983 */ /* 0x000ee80000300800 */
[----:B------:R-:W-:Y:S01]  /*245b0*/  STL [R1+0xdd8], R252 ;  /* 0x000dd8fc01007387 */ /* 0x000fe20000100800 */
[----:B------:R-:W-:-:S02]  /*245c0*/  FSETP.GT.AND P3, PT, |R3|, 8.50705917302346158658e+37, PT ;  /* 0x7e8000000300780b */ /* 0x000fc40003f64200 */
[----:B------:R-:W-:Y:S02]  /*245d0*/  MOV R180, R176 ;  /* 0x000000b000b47202 */ /* 0x000fe40000000f00 */
[----:B---3--:R-:W-:Y:S02]  /*245e0*/  IADD3 R0, R4, R0, RZ ;  /* 0x0000000004007210 */ /* 0x008fe40007ffe0ff */
[----:B------:R-:W-:-:S03]  /*245f0*/  MOV R4, R179 ;  /* 0x000000b300047202 */ /* 0x000fc60000000f00 */
[----:B------:R0:W-:Y:S01]  /*24600*/  STL [R1+0xdd0], R0 ;  /* 0x000dd00001007387 */ /* 0x0001e20000100800 */
[----:B------:R-:W-:Y:S02]  /*24610*/  MOV R179, R175 ;  /* 0x000000af00b37202 */ /* 0x000fe40000000f00 */
[----:B------:R-:W-:Y:S02]  /*24620*/  FSETP.GT.AND P0, PT, |R4|, 8.50705917302346158658e+37, PT ;  /* 0x7e8000000400780b */ /* 0x000fe40003f04200 */
[----:B0-----:R-:W-:Y:S01]  /*24630*/  FSEL R0, R2, R185, P1 ;  /* 0x000000b902007208 */ /* 0x001fe20000800000 */
[----:B------:R-:W-:Y:S01]  /*24640*/  IMAD.MOV.U32 R185, RZ, RZ, R178 ;  /* 0x000000ffffb97224 */ /* 0x000fe200078e00b2 */
[----:B------:R-:W-:-:S03]  /*24650*/  MOV R175, R174 ;  /* 0x000000ae00af7202 */ /* 0x000fc60000000f00 */
[----:B------:R-:W-:Y:S01]  /*24660*/  FMUL R8, R185, 0.25 ;  /* 0x3e800000b9087820 */ /* 0x000fe20000400000 */
[----:B------:R-:W-:Y:S01]  /*24670*/  IMAD.MOV.U32 R174, RZ, RZ, R173 ;  /* 0x000000ffffae7224 */ /* 0x000fe200078e00ad */
[----:B------:R0:W-:Y:S01]  /*24680*/  STL [R1+0x870], R0 ;  /* 0x0008700001007387 */ /* 0x0001e20000100800 */
[----:B------:R-:W-:Y:S02]  /*24690*/  MOV R173, R172 ;  /* 0x000000ac00ad7202 */ /* 0x000fe40000000f00 */
[----:B------:R-:W-:Y:S02]  /*246a0*/  MOV R172, R171 ;  /* 0x000000ab00ac7202 */ /* 0x000fe40000000f00 */
[----:B------:R-:W-:Y:S01]  /*246b0*/  MOV R2, R181 ;  /* 0x000000b500027202 */ /* 0x000fe20000000f00 */
[----:B------:R-:W3:Y:S01]  /*246c0*/  LDL.LU R171, [R1+0x178] ;  /* 0x0001780001ab7983 */ /* 0x000ee20000300800 */
[----:B------:R-:W-:Y:S02]  /*246d0*/  MOV R181, R177 ;  /* 0x000000b100b57202 */ /* 0x000fe40000000f00 */
[----:B0-----:R-:W-:Y:S01]  /*246e0*/  FSEL R0, R8, R185, P0 ;  /* 0x000000b908007208 */ /* 0x001fe20000000000 */
[----:B------:R-:W4:Y:S04]  /*246f0*/  LDL.LU R178, [R1+0x19c] ;  /* 0x00019c0001b27983 */ /* 0x000f280000300800 */
[----:B------:R-:W2:Y:S04]  /*24700*/  LDL.LU R177, [R1+0x198] ;  /* 0x0001980001b17983 */ /* 0x000ea80000300800 */
[----:B------:R-:W3:Y:S01]  /*24710*/  LDL.LU R176, [R1+0x194] ;  /* 0x0001940001b07983 */ /* 0x000ee20000300800 */
[----:B------:R-:W-:-:S03]  /*24720*/  FSETP.GT.AND P2, PT, |R2|, 8.50705917302346158658e+37, PT ;  /* 0x7e8000000200780b */ /* 0x000fc60003f44200 */
[----:B------:R0:W-:Y:S02]  /*24730*/  STL [R1+0x864], R0 ;  /* 0x0008640001007387 */ /* 0x0001e40000100800 */
[----:B0-----:R-:W-:-:S05]  /*24740*/  FSEL R0, R7, R183, P3 ;  /* 0x000000b707007208 */ /* 0x001fca0001800000 */
[----:B------:R0:W-:Y:S02]  /*24750*/  STL [R1+0x86c], R0 ;  /* 0x00086c0001007387 */ /* 0x0001e40000100800 */
[----:B0-----:R-:W-:-:S05]  /*24760*/  FSEL R0, R6, R182, P2 ;  /* 0x000000b606007208 */ /* 0x001fca0001000000 */
[----:B------:R0:W-:Y:S02]  /*24770*/  STL [R1+0x868], R0 ;  /* 0x0008680001007387 */ /* 0x0001e40000100800 */
[----:B0-----:R-:W-:Y:S01]  /*24780*/  FSEL R0, R10, R151, P1 ;  /* 0x000000970a007208 */ /* 0x001fe20000800000 */
[----:B------:R-:W-:-:S04]  /*24790*/  FMUL R10, R149, 0.25 ;  /* 0x3e800000950a7820 */ /* 0x000fc80000400000 */
[----:B------:R0:W-:Y:S02]  /*247a0*/  STL [R1+0x860], R0 ;  /* 0x0008600001007387 */ /* 0x0001e40000100800 */
[----:B0-----:R-:W-:Y:S01]  /*247b0*/  FSEL R0, R9, R150, P1 ;  /* 0x0000009609007208 */ /* 0x001fe20000800000 */
[----:B------:R-:W-:-:S04]  /*247c0*/  FMUL R9, R148, 0.25 ;  /* 0x3e80000094097820 */ /* 0x000fc80000400000 */
[----:B------:R0:W-:Y:S01]  /*247d0*/  STL [R1+0x858], R0 ;  /* 0x0008580001007387 */ /* 0x0001e20000100800 */
[----:B------:R-:W-:Y:S01]  /*247e0*/  FMUL R8, R147, 0.25 ;  /* 0x3e80000093087820 */ /* 0x000fe20000400000 */
[----:B0-----:R-:W-:-:S05]  /*247f0*/  FSEL R0, R10, R149, P0 ;  /* 0x000000950a007208 */ /* 0x001fca0000000000 */
        /* <DEDUP_REMOVED lines=336> */
[----:B------:R0:W-:Y:S02]  /*25d00*/  STL [R1+0x69c], R0 ;  /* 0x00069c0001007387 */ /* 0x0001e40000100800 */
[----:B0-----:R-:W-:-:S05]  /*25d10*/  FSEL R0, R7, R36, P0 ;  /* 0x0000002407007208 */ /* 0x001fca0000000000 */
[----:B------:R0:W-:Y:S02]  /*25d20*/  STL [R1+0x694], R0 ;  /* 0x0006940001007387 */ /* 0x0001e40000100800 */
[----:B0-----:R-:W-:-:S05]  /*25d30*/  FSEL R0, R6, R35, P1 ;  /* 0x0000002306007208 */ /* 0x001fca0000800000 */
[----:B------:R0:W-:Y:S04]  /*25d40*/  STL [R1+0x690], R0 ;  /* 0x0006900001007387 */ /* 0x0001e80000100800 */
[----:B------:R-:W4:Y:S04]  /*25d50*/  LDL.LU R186, [R1+0x1fc] ;  /* 0x0001fc0001ba7983 */ /* 0x000f280000300800 */
[----:B------:R-:W2:Y:S04]  /*25d60*/  LDL.LU R185, [R1+0x1f8] ;  /* 0x0001f80001b97983 */ /* 0x000ea80000300800 */
[----:B------:R-:W3:Y:S04]  /*25d70*/  LDL.LU R183, [R1+0x1f4] ;  /* 0x0001f40001b77983 */ /* 0x000ee80000300800 */
[----:B------:R-:W3:Y:S01]  /*25d80*/  LDL.LU R182, [R1+0x1f0] ;  /* 0x0001f00001b67983 */ /* 0x000ee20000300800 */
[----:B------:R-:W-:Y:S01]  /*25d90*/  FMUL R10, R34, 0.25 ;  /* 0x3e800000220a7820 */ /* 0x000fe20000400000 */
[----:B------:R-:W-:-:S04]  /*25da0*/  FMUL R9, R33, 0.25 ;  /* 0x3e80000021097820 */ /* 0x000fc80000400000 */
        /* <DEDUP_REMOVED lines=14> */
[----:B------:R0:W-:Y:S04]  /*25e90*/  STL [R1+0x678], R0 ;  /* 0x0006780001007387 */ /* 0x0001e80000100800 */
[----:B------:R-:W3:Y:S04]  /*25ea0*/  LDL.LU R198, [R1+0x1e8] ;  /* 0x0001e80001c67983 */ /* 0x000ee80000300800 */
[----:B------:R-:W3:Y:S01]  /*25eb0*/  LDL.LU R197, [R1+0x1e4] ;  /* 0x0001e40001c57983 */ /* 0x000ee20000300800 */
[----:B0-----:R-:W-:-:S03]  /*25ec0*/  FSEL R0, R10, R29, P0 ;  /* 0x0000001d0a007208 */ /* 0x001fc60000000000 */
[----:B------:R-:W3:Y:S01]  /*25ed0*/  LDL.LU R196, [R1+0x1e0] ;  /* 0x0001e00001c47983 */ /* 0x000ee20000300800 */
[----:B------:R-:W-:-:S03]  /*25ee0*/  FMUL R8, R27, 0.25 ;  /* 0x3e8000001b087820 */ /* 0x000fc60000400000 */
[----:B------:R-:W3:Y:S04]  /*25ef0*/  LDL.LU R195, [R1+0x1dc] ;  /* 0x0001dc0001c37983 */ /* 0x000ee80000300800 */
        /* <DEDUP_REMOVED lines=11> */
[----:B------:R0:W-:Y:S04]  /*25fb0*/  STL [R1+0x66c], R0 ;  /* 0x00066c0001007387 */ /* 0x0001e80000100800 */
[----:B------:R-:W3:Y:S04]  /*25fc0*/  LDL.LU R194, [R1+0x1d4] ;  /* 0x0001d40001c27983 */ /* 0x000ee80000300800 */
[----:B------:R-:W3:Y:S01]  /*25fd0*/  LDL.LU R193, [R1+0x1d0] ;  /* 0x0001d00001c17983 */ /* 0x000ee20000300800 */
[----:B0-----:R-:W-:-:S03]  /*25fe0*/  FSEL R0, R10, R24, P0 ;  /* 0x000000180a007208 */ /* 0x001fc60000000000 */
[----:B------:R-:W3:Y:S04]  /*25ff0*/  LDL.LU R192, [R1+0x1cc] ;  /* 0x0001cc0001c07983 */ /* 0x000ee80000300800 */
[----:B------:R-:W3:Y:S04]  /*26000*/  LDL.LU R191, [R1+0x1c8] ;  /* 0x0001c80001bf7983 */ /* 0x000ee80000300800 */
[----:B------:R0:W-:Y:S01]  /*26010*/  STL [R1+0x664], R0 ;  /* 0x0006640001007387 */ /* 0x0001e20000100800 */
[----:B----4-:R-:W-:Y:S01]  /*26020*/  FMUL R9, R186, 0.25 ;  /* 0x3e800000ba097820 */ /* 0x010fe20000400000 */
[----:B--2---:R-:W-:-:S04]  /*26030*/  FMUL R8, R185, 0.25 ;  /* 0x3e800000b9087820 */ /* 0x004fc80000400000 */
[----:B0-----:R-:W-:Y:S01]  /*26040*/  FSEL R0, R9, R186, P1 ;  /* 0x000000ba09007208 */ /* 0x001fe20000800000 */
[----:B---3--:R-:W-:-:S04]  /*26050*/  FMUL R7, R183, 0.25 ;  /* 0x3e800000b7077820 */ /* 0x008fc80000400000 */
[----:B------:R0:W-:Y:S01]  /*26060*/  STL [R1+0x660], R0 ;  /* 0x0006600001007387 */ /* 0x0001e20000100800 */
[----:B------:R-:W-:Y:S01]  /*26070*/  FMUL R6, R182, 0.25 ;  /* 0x3e800000b6067820 */ /* 0x000fe20000400000 */
[----:B0-----:R-:W-:-:S05]  /*26080*/  FSEL R0, R8, R185, P1 ;  /* 0x000000b908007208 */ /* 0x001fca0000800000 */
[----:B------:R0:W-:Y:S04]  /*26090*/  STL [R1+0x658], R0 ;  /* 0x0006580001007387 */ /* 0x0001e80000100800 */
[----:B------:R-:W2:Y:S04]  /*260a0*/  LDL.LU R190, [R1+0x1c0] ;  /* 0x0001c00001be7983 */ /* 0x000ea80000300800 */
[----:B------:R-:W3:Y:S01]  /*260b0*/  LDL.LU R189, [R1+0x1bc] ;  /* 0x0001bc0001bd7983 */ /* 0x000ee20000300800 */
[----:B0-----:R-:W-:-:S03]  /*260c0*/  FSEL R0, R7, R183, P0 ;  /* 0x000000b707007208 */ /* 0x001fc60000000000 */
[----:B------:R-:W4:Y:S04]  /*260d0*/  LDL.LU R188, [R1+0x1b8] ;  /* 0x0001b80001bc7983 */ /* 0x000f280000300800 */
[----:B------:R-:W4:Y:S04]  /*260e0*/  LDL.LU R187, [R1+0x1b4] ;  /* 0x0001b40001bb7983 */ /* 0x000f280000300800 */
[----:B------:R0:W-:Y:S02]  /*260f0*/  STL [R1+0x65c], R0 ;  /* 0x00065c0001007387 */ /* 0x0001e40000100800 */
[----:B0-----:R-:W-:-:S02]  /*26100*/  FSEL R0, R6, R182, P0 ;  /* 0x000000b606007208 */ /* 0x001fc40000000000 */
[----:B------:R-:W-:Y:S02]  /*26110*/  MOV R182, R181 ;  /* 0x000000b500b67202 */ /* 0x000fe40000000f00 */
[----:B------:R-:W-:Y:S01]  /*26120*/  MOV R181, R180 ;  /* 0x000000b400b57202 */ /* 0x000fe20000000f00 */
[----:B------:R-:W-:Y:S01]  /*26130*/  IMAD.MOV.U32 R180, RZ, RZ, R179 ;  /* 0x000000ffffb47224 */ /* 0x000fe200078e00b3 */
[----:B------:R-:W-:Y:S01]  /*26140*/  MOV R179, R178 ;  /* 0x000000b200b37202 */ /* 0x000fe20000000f00 */
[----:B------:R0:W-:Y:S01]  /*26150*/  STL [R1+0x654], R0 ;  /* 0x0006540001007387 */ /* 0x0001e20000100800 */
[----:B------:R-:W-:Y:S02]  /*26160*/  MOV R178, R177 ;  /* 0x000000b100b27202 */ /* 0x000fe40000000f00 */
[----:B------:R-:W-:Y:S02]  /*26170*/  MOV R177, R176 ;  /* 0x000000b000b17202 */ /* 0x000fe40000000f00 */
[----:B------:R-:W2:Y:S01]  /*26180*/  LDL.LU R176, [R1+0x1b0] ;  /* 0x0001b00001b07983 */ /* 0x000ea20000300800 */
[----:B------:R-:W-:-:S05]  /*26190*/  FMUL R10, R182, 0.25 ;  /* 0x3e800000b60a7820 */ /* 0x000fca0000400000 */
[----:B0-----:R-:W-:-:S05]  /*261a0*/  FSEL R0, R10, R182, P1 ;  /* 0x000000b60a007208 */ /* 0x001fca0000800000 */
[----:B------:R0:W-:Y:S01]  /*261b0*/  STL [R1+0x650], R0 ;  /* 0x0006500001007387 */ /* 0x0001e20000100800 */
[----:B------:R-:W-:-:S03]  /*261c0*/  MOV R186, R181 ;  /* 0x000000b500ba7202 */ /* 0x000fc60000000f00 */
[----:B------:R-:W4:Y:S04]  /*261d0*/  LDL.LU R185, [R1+0x1ac] ;  /* 0x0001ac0001b97983 */ /* 0x000f280000300800 */
[----:B------:R-:W4:Y:S01]  /*261e0*/  LDL.LU R183, [R1+0x1a8] ;  /* 0x0001a80001b77983 */ /* 0x000f220000300800 */
[----:B------:R-:W-:-:S03]  /*261f0*/  FMUL R9, R198, 0.25 ;  /* 0x3e800000c6097820 */ /* 0x000fc60000400000 */
[----:B------:R-:W4:Y:S01]  /*26200*/  LDL.LU R182, [R1+0x1a4] ;  /* 0x0001a40001b67983 */ /* 0x000f220000300800 */
[----:B------:R-:W-:Y:S01]  /*26210*/  FMUL R8, R197, 0.25 ;  /* 0x3e800000c5087820 */ /* 0x000fe20000400000 */
[----:B0-----:R-:W-:Y:S02]  /*26220*/  FSEL R0, R9, R198, P1 ;  /* 0x000000c609007208 */ /* 0x001fe40000800000 */
[----:B------:R-:W4:Y:S01]  /*26230*/  LDL.LU R181, [R1+0x1a0] ;  /* 0x0001a00001b57983 */ /* 0x000f220000300800 */
[----:B------:R-:W-:-:S03]  /*26240*/  FMUL R7, R196, 0.25 ;  /* 0x3e800000c4077820 */ /* 0x000fc60000400000 */
[----:B------:R0:W-:Y:S01]  /*26250*/  STL [R1+0x648], R0 ;  /* 0x0006480001007387 */ /* 0x0001e20000100800 */
[----:B------:R-:W-:Y:S01]  /*26260*/  FMUL R6, R195, 0.25 ;  /* 0x3e800000c3067820 */ /* 0x000fe20000400000 */
[----:B0-----:R-:W-:-:S05]  /*26270*/  FSEL R0, R8, R197, P0 ;  /* 0x000000c508007208 */ /* 0x001fca0000000000 */
[----:B------:R0:W-:Y:S02]  /*26280*/  STL [R1+0x64c], R0 ;  /* 0x00064c0001007387 */ /* 0x0001e40000100800 */
[----:B0-----:R-:W-:-:S05]  /*26290*/  FSEL R0, R7, R196, P0 ;  /* 0x000000c407007208 */ /* 0x001fca0000000000 */
[----:B------:R0:W-:Y:S02]  /*262a0*/  STL [R1+0x644], R0 ;  /* 0x0006440001007387 */ /* 0x0001e40000100800 */
[----:B0-----:R-:W-:Y:S01]  /*262b0*/  FSEL R0, R6, R195, P1 ;  /* 0x000000c306007208 */ /* 0x001fe20000800000 */
[----:B------:R-:W-:Y:S01]  /*262c0*/  IMAD.MOV.U32 R195, RZ, RZ, R186 ;  /* 0x000000ffffc37224 */ /* 0x000fe200078e00ba */
[----:B------:R-:W-:Y:S02]  /*262d0*/  MOV R186, R180 ;  /* 0x000000b400ba7202 */ /* 0x000fe40000000f00 */
[----:B------:R-:W-:Y:S02]  /*262e0*/  MOV R180, R179 ;  /* 0x000000b300b47202 */ /* 0x000fe40000000f00 */
[----:B------:R-:W-:Y:S01]  /*262f0*/  MOV R179, R178 ;  /* 0x000000b200b37202 */ /* 0x000fe20000000f00 */
[----:B------:R0:W-:Y:S01]  /*26300*/  STL [R1+0x640], R0 ;  /* 0x0006400001007387 */ /* 0x0001e20000100800 */
[----:B------:R-:W-:Y:S01]  /*26310*/  MOV R178, R177 ;  /* 0x000000b100b27202 */ /* 0x000fe20000000f00 */
[----:B--2---:R-:W-:-:S02]  /*26320*/  IMAD.MOV.U32 R177, RZ, RZ, R176 ;  /* 0x000000ffffb17224 */ /* 0x004fc400078e00b0 */
[----:B------:R-:W2:Y:S01]  /*26330*/  LDL.LU R176, [R1+0x190] ;  /* 0x0001900001b07983 */ /* 0x000ea20000300800 */
        /* <DEDUP_REMOVED lines=13> */
[----:B0-----:R-:W-:Y:S02]  /*26410*/  FSEL R0, R6, R191, P1 ;  /* 0x000000bf06007208 */ /* 0x001fe40000800000 */
[----:B------:R-:W-:Y:S02]  /*26420*/  MOV R191, R186 ;  /* 0x000000ba00bf7202 */ /* 0x000fe40000000f00 */
[----:B------:R-:W-:Y:S01]  /*26430*/  MOV R186, R177 ;  /* 0x000000b100ba7202 */ /* 0x000fe20000000f00 */
[----:B------:R0:W-:Y:S01]  /*26440*/  STL [R1+0x628], R0 ;  /* 0x0006280001007387 */ /* 0x0001e20000100800 */
[----:B--2---:R-:W-:-:S03]  /*26450*/  MOV R177, R176 ;  /* 0x000000b000b17202 */ /* 0x004fc60000000f00 */
[----:B------:R-:W2:Y:S01]  /*26460*/  LDL.LU R176, [R1+0x18c] ;  /* 0x00018c0001b07983 */ /* 0x000ea20000300800 */
[----:B------:R-:W-:Y:S01]  /*26470*/  FMUL R10, R191, 0.25 ;  /* 0x3e800000bf0a7820 */ /* 0x000fe20000400000 */
[----:B------:R-:W-:-:S04]  /*26480*/  FMUL R9, R190, 0.25 ;  /* 0x3e800000be097820 */ /* 0x000fc80000400000 */
[----:B0-----:R-:W-:Y:S01]  /*26490*/  FSEL R0, R10, R191, P0 ;  /* 0x000000bf0a007208 */ /* 0x001fe20000000000 */
[----:B---3--:R-:W-:-:S04]  /*264a0*/  FMUL R8, R189, 0.25 ;  /* 0x3e800000bd087820 */ /* 0x008fc80000400000 */
[----:B------:R0:W-:Y:S01]  /*264b0*/  STL [R1+0x62c], R0 ;  /* 0x00062c0001007387 */ /* 0x0001e20000100800 */
[----:B----4-:R-:W-:Y:S01]  /*264c0*/  FMUL R7, R188, 0.25 ;  /* 0x3e800000bc077820 */ /* 0x010fe20000400000 */
[----:B------:R-:W-:Y:S01]  /*264d0*/  FMUL R6, R187, 0.25 ;  /* 0x3e800000bb067820 */ /* 0x000fe20000400000 */
[----:B0-----:R-:W-:-:S05]  /*264e0*/  FSEL R0, R9, R190, P0 ;  /* 0x000000be09007208 */ /* 0x001fca0000000000 */
[----:B------:R0:W-:Y:S01]  /*264f0*/  STL [R1+0x624], R0 ;  /* 0x0006240001007387 */ /* 0x0001e20000100800 */
[----:B------:R-:W-:Y:S01]  /*26500*/  FSEL R7, R7, R188, P1 ;  /* 0x000000bc07077208 */ /* 0x000fe20000800000 */
[----:B------:R-:W-:Y:S01]  /*26510*/  FMUL R10, R186, 0.25 ;  /* 0x3e800000ba0a7820 */ /* 0x000fe20000400000 */
[----:B0-----:R-:W-:-:S05]  /*26520*/  FSEL R0, R8, R189, P1 ;  /* 0x000000bd08007208 */ /* 0x001fca0000800000 */
[----:B------:R0:W-:Y:S01]  /*26530*/  STL [R1+0x620], R0 ;  /* 0x0006200001007387 */ /* 0x0001e20000100800 */
[----:B------:R-:W-:-:S03]  /*26540*/  FMUL R9, R185, 0.25 ;  /* 0x3e800000b9097820 */ /* 0x000fc60000400000 */
[----:B------:R1:W-:Y:S01]  /*26550*/  STL [R1+0x618], R7 ;  /* 0x0006180701007387 */ /* 0x0003e20000100800 */
[----:B0-----:R-:W-:Y:S01]  /*26560*/  FSEL R0, R6, R187, P0 ;  /* 0x000000bb06007208 */ /* 0x001fe20000000000 */
[----:B------:R-:W-:-:S04]  /*26570*/  FMUL R8, R183, 0.25 ;  /* 0x3e800000b7087820 */ /* 0x000fc80000400000 */
[----:B------:R0:W-:Y:S01]  /*26580*/  STL [R1+0x61c], R0 ;  /* 0x00061c0001007387 */ /* 0x0001e20000100800 */
[----:B-1----:R-:W-:Y:S01]  /*26590*/  FMUL R7, R182, 0.25 ;  /* 0x3e800000b6077820 */ /* 0x002fe20000400000 */
[----:B------:R-:W-:Y:S01]  /*265a0*/  FMUL R6, R181, 0.25 ;  /* 0x3e800000b5067820 */ /* 0x000fe20000400000 */
[----:B------:R-:W-:Y:S02]  /*265b0*/  FSEL R8, R8, R183, P1 ;  /* 0x000000b708087208 */ /* 0x000fe40000800000 */
[----:B0-----:R-:W-:-:S05]  /*265c0*/  FSEL R0, R10, R186, P0 ;  /* 0x000000ba0a007208 */ /* 0x001fca0000000000 */
[----:B------:R0:W-:Y:S01]  /*265d0*/  STL [R1+0x614], R0 ;  /* 0x0006140001007387 */ /* 0x0001e20000100800 */
[----:B------:R-:W-:Y:S01]  /*265e0*/  FSEL R7, R7, R182, P0 ;  /* 0x000000b607077208 */ /* 0x000fe20000000000 */
[----:B------:R-:W-:Y:S01]  /*265f0*/  FMUL R10, R180, 0.25 ;  /* 0x3e800000b40a7820 */ /* 0x000fe20000400000 */
[----:B0-----:R-:W-:Y:S01]  /*26600*/  FSEL R0, R9, R185, P1 ;  /* 0x000000b909007208 */ /* 0x001fe20000800000 */
[----:B------:R-:W-:-:S04]  /*26610*/  FMUL R9, R179, 0.25 ;  /* 0x3e800000b3097820 */ /* 0x000fc80000400000 */
[----:B------:R0:W-:Y:S04]  /*26620*/  STL [R1+0x610], R0 ;  /* 0x0006100001007387 */ /* 0x0001e80000100800 */
[----:B------:R1:W-:Y:S01]  /*26630*/  STL [R1+0x400], R8 ;  /* 0x0004000801007387 */ /* 0x0003e20000100800 */
[----:B------:R-:W-:Y:S02]  /*26640*/  FSEL R10, R10, R180, P1 ;  /* 0x000000b40a0a7208 */ /* 0x000fe40000800000 */
[----:B0-----:R-:W-:Y:S01]  /*26650*/  FSEL R0, R6, R181, P0 ;  /* 0x000000b506007208 */ /* 0x001fe20000000000 */
[----:B------:R0:W-:Y:S01]  /*26660*/  STL [R1+0x408], R7 ;  /* 0x0004080701007387 */ /* 0x0001e20000100800 */
[----:B-1----:R-:W-:-:S03]  /*26670*/  FMUL R8, R178, 0.25 ;  /* 0x3e800000b2087820 */ /* 0x002fc60000400000 */
[----:B------:R1:W-:Y:S01]  /*26680*/  STL [R1+0x1fc], R0 ;  /* 0x0001fc0001007387 */ /* 0x0003e20000100800 */
[----:B------:R-:W-:Y:S01]  /*26690*/  FSEL R9, R9, R179, P1 ;  /* 0x000000b309097208 */ /* 0x000fe20000800000 */
[----:B0-----:R-:W-:Y:S02]  /*266a0*/  FMUL R7, R177, 0.25 ;  /* 0x3e800000b1077820 */ /* 0x001fe40000400000 */
[----:B------:R0:W-:Y:S01]  /*266b0*/  STL [R1+0x1f8], R10 ;  /* 0x0001f80a01007387 */ /* 0x0001e20000100800 */
[----:B-1----:R-:W-:-:S03]  /*266c0*/  FSEL R0, R8, R178, P0 ;  /* 0x000000b208007208 */ /* 0x002fc60000000000 */
[----:B------:R1:W-:Y:S01]  /*266d0*/  STL [R1+0x1f0], R9 ;  /* 0x0001f00901007387 */ /* 0x0003e20000100800 */
[----:B------:R-:W-:-:S03]  /*266e0*/  FSEL R7, R7, R177, P0 ;  /* 0x000000b107077208 */ /* 0x000fc60000000000 */
[----:B------:R-:W-:Y:S01]  /*266f0*/  STL [R1+0x1f4], R0 ;  /* 0x0001f40001007387 */ /* 0x000fe20000100800 */
[----:B0-----:R-:W-:Y:S01]  /*26700*/  FMUL R10, R175, 0.25 ;  /* 0x3e800000af0a7820 */ /* 0x001fe20000400000 */
[----:B------:R-:W-:Y:S01]  /*26710*/  FMUL R8, R173, 0.25 ;  /* 0x3e800000ad087820 */ /* 0x000fe20000400000 */
[----:B-1----:R-:W-:Y:S01]  /*26720*/  FMUL R9, R174, 0.25 ;  /* 0x3e800000ae097820 */ /* 0x002fe20000400000 */
[----:B------:R0:W-:Y:S02]  /*26730*/  STL [R1+0x1ec], R7 ;  /* 0x0001ec0701007387 */ /* 0x0001e40000100800 */
[----:B------:R-:W-:Y:S02]  /*26740*/  FSEL R10, R10, R175, P1 ;  /* 0x000000af0a0a7208 */ /* 0x000fe40000800000 */
[----:B------:R-:W-:Y:S01]  /*26750*/  FSEL R8, R8, R173, P0 ;  /* 0x000000ad08087208 */ /* 0x000fe20000000000 */
[----:B0-----:R-:W-:-:S05]  /*26760*/  FMUL R7, R172, 0.25 ;  /* 0x3e800000ac077820 */ /* 0x001fca0000400000 */
[----:B------:R-:W-:Y:S01]  /*26770*/  FSEL R7, R7, R172, P1 ;  /* 0x000000ac07077208 */ /* 0x000fe20000800000 */
[----:B--2---:R-:W-:-:S05]  /*26780*/  FMUL R6, R176, 0.25 ;  /* 0x3e800000b0067820 */ /* 0x004fca0000400000 */
[----:B------:R-:W-:Y:S01]  /*26790*/  FSEL R0, R6, R176, P1 ;  /* 0x000000b006007208 */ /* 0x000fe20000800000 */
[----:B------:R-:W-:-:S04]  /*267a0*/  FMUL R6, R171, 0.25 ;  /* 0x3e800000ab067820 */ /* 0x000fc80000400000 */
[----:B------:R0:W-:Y:S04]  /*267b0*/  STL [R1+0x1e8], R0 ;  /* 0x0001e80001007387 */ /* 0x0001e80000100800 */
[----:B------:R1:W-:Y:S01]  /*267c0*/  STL [R1+0x1e0], R10 ;  /* 0x0001e00a01007387 */ /* 0x0003e20000100800 */
[----:B0-----:R-:W-:Y:S01]  /*267d0*/  FSEL R0, R9, R174, P0 ;  /* 0x000000ae09007208 */ /* 0x001fe20000000000 */
[----:B------:R-:W-:Y:S01]  /*267e0*/  FMUL R9, R169, 0.25 ;  /* 0x3e800000a9097820 */ /* 0x000fe20000400000 */
[----:B-1----:R-:W-:-:S03]  /*267f0*/  FMUL R10, R170, 0.25 ;  /* 0x3e800000aa0a7820 */ /* 0x002fc60000400000 */
[----:B------:R0:W-:Y:S04]  /*26800*/  STL [R1+0x1e4], R0 ;  /* 0x0001e40001007387 */ /* 0x0001e80000100800 */
[----:B------:R1:W-:Y:S01]  /*26810*/  STL [R1+0x1dc], R8 ;  /* 0x0001dc0801007387 */ /* 0x0003e20000100800 */
[----:B------:R-:W-:Y:S02]  /*26820*/  FSEL R10, R10, R170, P0 ;  /* 0x000000aa0a0a7208 */ /* 0x000fe40000000000 */
[----:B0-----:R-:W-:Y:S01]  /*26830*/  FSEL R0, R6, R171, P1 ;  /* 0x000000ab06007208 */ /* 0x001fe20000800000 */
[----:B------:R0:W-:Y:S01]  /*26840*/  STL [R1+0x1d8], R7 ;  /* 0x0001d80701007387 */ /* 0x0001e20000100800 */
[----:B-1----:R-:W-:-:S03]  /*26850*/  FMUL R8, R168, 0.25 ;  /* 0x3e800000a8087820 */ /* 0x002fc60000400000 */
[----:B------:R1:W-:Y:S01]  /*26860*/  STL [R1+0x1d0], R0 ;  /* 0x0001d00001007387 */ /* 0x0003e20000100800 */
[----:B------:R-:W-:Y:S01]  /*26870*/  FMUL R6, R165, 0.25 ;  /* 0x3e800000a5067820 */ /* 0x000fe20000400000 */
[----:B------:R-:W-:Y:S01]  /*26880*/  FSEL R8, R8, R168, P1 ;  /* 0x000000a808087208 */ /* 0x000fe20000800000 */
[----:B0-----:R-:W-:Y:S01]  /*26890*/  FMUL R7, R167, 0.25 ;  /* 0x3e800000a7077820 */ /* 0x001fe20000400000 */
[----:B-1----:R-:W-:Y:S01]  /*268a0*/  FSEL R0, R9, R169, P0 ;  /* 0x000000a909007208 */ /* 0x002fe20000000000 */
[----:B------:R0:W-:Y:S03]  /*268b0*/  STL [R1+0x1d4], R10 ;  /* 0x0001d40a01007387 */ /* 0x0001e60000100800 */
[----:B------:R-:W-:Y:S01]  /*268c0*/  FSEL R7, R7, R167, P1 ;  /* 0x000000a707077208 */ /* 0x000fe20000800000 */
[----:B------:R1:W-:Y:S01]  /*268d0*/  STL [R1+0x1cc], R0 ;  /* 0x0001cc0001007387 */ /* 0x0003e20000100800 */
[----:B------:R-:W-:-:S03]  /*268e0*/  FMUL R9, R160, 0.25 ;  /* 0x3e800000a0097820 */ /* 0x000fc60000400000 */
[----:B------:R2:W-:Y:S01]  /*268f0*/  STL [R1+0x1c8], R8 ;  /* 0x0001c80801007387 */ /* 0x0005e20000100800 */
[----:B0-----:R-:W-:Y:S01]  /*26900*/  FMUL R10, R166, 0.25 ;  /* 0x3e800000a60a7820 */ /* 0x001fe20000400000 */
[----:B-1----:R-:W-:Y:S02]  /*26910*/  FSEL R0, R6, R165, P0 ;  /* 0x000000a506007208 */ /* 0x002fe40000000000 */
[----:B------:R-:W3:Y:S01]  /*26920*/  LDL.LU R165, [R1+0x138] ;  /* 0x0001380001a57983 */ /* 0x000ee20000300800 */
[----:B--2---:R-:W-:Y:S01]  /*26930*/  FMUL R8, R159, 0.25 ;  /* 0x3e8000009f087820 */ /* 0x004fe20000400000 */
[----:B------:R-:W-:Y:S02]  /*26940*/  FSEL R10, R10, R166, P0 ;  /* 0x000000a60a0a7208 */ /* 0x000fe40000000000 */
[----:B------:R0:W-:Y:S01]  /*26950*/  STL [R1+0x1c0], R7 ;  /* 0x0001c00701007387 */ /* 0x0001e20000100800 */
[----:B------:R-:W-:-:S03]  /*26960*/  FMUL R6, R157, 0.25 ;  /* 0x3e8000009d067820 */ /* 0x000fc60000400000 */
[----:B------:R1:W-:Y:S01]  /*26970*/  STL [R1+0x1c4], R0 ;  /* 0x0001c40001007387 */ /* 0x0003e20000100800 */
[----:B------:R-:W-:Y:S01]  /*26980*/  FSEL R8, R8, R159, P1 ;  /* 0x0000009f08087208 */ /* 0x000fe20000800000 */
[----:B0-----:R-:W-:Y:S01]  /*26990*/  FMUL R7, R158, 0.25 ;  /* 0x3e8000009e077820 */ /* 0x001fe20000400000 */
[----:B-1----:R-:W-:Y:S01]  /*269a0*/  FSEL R0, R9, R160, P1 ;  /* 0x000000a009007208 */ /* 0x002fe20000800000 */
[----:B------:R-:W-:Y:S03]  /*269b0*/  STL [R1+0x1bc], R10 ;  /* 0x0001bc0a01007387 */ /* 0x000fe60000100800 */
[----:B------:R-:W-:Y:S01]  /*269c0*/  FSEL R7, R7, R158, P0 ;  /* 0x0000009e07077208 */ /* 0x000fe20000000000 */
[----:B------:R0:W-:Y:S04]  /*269d0*/  STL [R1+0x1b8], R0 ;  /* 0x0001b80001007387 */ /* 0x0001e80000100800 */
[----:B------:R1:W-:Y:S04]  /*269e0*/  STL [R1+0x1b0], R8 ;  /* 0x0001b00801007387 */ /* 0x0003e80000100800 */
[----:B------:R-:W2:Y:S01]  /*269f0*/  LDL.LU R166, [R1+0x124] ;  /* 0x0001240001a67983 */ /* 0x000ea20000300800 */
[----:B0-----:R-:W-:-:S03]  /*26a00*/  FSEL R0, R6, R157, P0 ;  /* 0x0000009d06007208 */ /* 0x001fc60000000000 */
[----:B------:R0:W-:Y:S04]  /*26a10*/  STL [R1+0x1b4], R7 ;  /* 0x0001b40701007387 */ /* 0x0001e80000100800 */
[----:B------:R-:W4:Y:S04]  /*26a20*/  LDL.LU R160, [R1+0x120] ;  /* 0x0001200001a07983 */ /* 0x000f280000300800 */
[----:B------:R0:W-:Y:S01]  /*26a30*/  STL [R1+0x1ac], R0 ;  /* 0x0001ac0001007387 */ /* 0x0001e20000100800 */
[----:B------:R-:W-:-:S03]  /*26a40*/  FMUL R10, R156, 0.25 ;  /* 0x3e8000009c0a7820 */ /* 0x000fc60000400000 */
[----:B------:R-:W4:Y:S01]  /*26a50*/  LDL.LU R159, [R1+0x11c] ;  /* 0x00011c00019f7983 */ /* 0x000f220000300800 */
[----:B------:R-:W-:-:S03]  /*26a60*/  FMUL R9, R155, 0.25 ;  /* 0x3e8000009b097820 */ /* 0x000fc60000400000 */
[----:B------:R-:W4:Y:S01]  /*26a70*/  LDL.LU R158, [R1+0x118] ;  /* 0x00011800019e7983 */ /* 0x000f220000300800 */
[----:B-1----:R-:W-:-:S03]  /*26a80*/  FMUL R8, R154, 0.25 ;  /* 0x3e8000009a087820 */ /* 0x002fc60000400000 */
[----:B------:R-:W4:Y:S01]  /*26a90*/  LDL.LU R157, [R1+0x114] ;  /* 0x00011400019d7983 */ /* 0x000f220000300800 */
[----:B0-----:R-:W-:Y:S01]  /*26aa0*/  FMUL R7, R153, 0.25 ;  /* 0x3e80000099077820 */ /* 0x001fe20000400000 */
[----:B------:R-:W-:Y:S01]  /*26ab0*/  FSEL R10, R10, R156, P1 ;  /* 0x0000009c0a0a7208 */ /* 0x000fe20000800000 */
[----:B------:R-:W-:Y:S01]  /*26ac0*/  FMUL R6, R152, 0.25 ;  /* 0x3e80000098067820 */ /* 0x000fe20000400000 */
[----:B------:R-:W-:Y:S02]  /*26ad0*/  FSEL R0, R9, R155, P1 ;  /* 0x0000009b09007208 */ /* 0x000fe40000800000 */
[----:B------:R-:W-:Y:S01]  /*26ae0*/  FSEL R8, R8, R154, P0 ;  /* 0x0000009a08087208 */ /* 0x000fe20000000000 */
[----:B------:R-:W-:Y:S01]  /*26af0*/  STL [R1+0x1a8], R10 ;  /* 0x0001a80a01007387 */ /* 0x000fe20000100800 */
[----:B------:R-:W-:-:S03]  /*26b00*/  FSEL R7, R7, R153, P0 ;  /* 0x0000009907077208 */ /* 0x000fc60000000000 */
[----:B------:R0:W-:Y:S04]  /*26b10*/  STL [R1+0x1a0], R0 ;  /* 0x0001a00001007387 */ /* 0x0001e80000100800 */
[----:B------:R1:W-:Y:S04]  /*26b20*/  STL [R1+0x1a4], R8 ;  /* 0x0001a40801007387 */ /* 0x0003e80000100800 */
[----:B------:R-:W4:Y:S01]  /*26b30*/  LDL.LU R156, [R1+0x110] ;  /* 0x00011000019c7983 */ /* 0x000f220000300800 */
[----:B0-----:R-:W-:-:S03]  /*26b40*/  FSEL R0, R6, R152, P1 ;  /* 0x0000009806007208 */ /* 0x001fc60000800000 */
[----:B------:R0:W-:Y:S04]  /*26b50*/  STL [R1+0x19c], R7 ;  /* 0x00019c0701007387 */ /* 0x0001e80000100800 */
[----:B------:R-:W4:Y:S04]  /*26b60*/  LDL.LU R155, [R1+0x10c] ;  /* 0x00010c00019b7983 */ /* 0x000f280000300800 */
[----:B------:R0:W-:Y:S04]  /*26b70*/  STL [R1+0x198], R0 ;  /* 0x0001980001007387 */ /* 0x0001e80000100800 */
[----:B------:R-:W4:Y:S04]  /*26b80*/  LDL.LU R154, [R1+0x108] ;  /* 0x00010800019a7983 */ /* 0x000f280000300800 */
[----:B------:R-:W4:Y:S04]  /*26b90*/  LDL.LU R153, [R1+0x104] ;  /* 0x0001040001997983 */ /* 0x000f280000300800 */
[----:B------:R-:W4:Y:S01]  /*26ba0*/  LDL.LU R152, [R1+0x100] ;  /* 0x0001000001987983 */ /* 0x000f220000300800 */
[----:B------:R-:W-:Y:S01]  /*26bb0*/  FMUL R9, R164, 0.25 ;  /* 0x3e800000a4097820 */ /* 0x000fe20000400000 */
[----:B-1----:R-:W-:Y:S01]  /*26bc0*/  FMUL R8, R163, 0.25 ;  /* 0x3e800000a3087820 */ /* 0x002fe20000400000 */
[----:B0-----:R-:W-:Y:S01]  /*26bd0*/  FMUL R7, R162, 0.25 ;  /* 0x3e800000a2077820 */ /* 0x001fe20000400000 */
[----:B------:R-:W-:-:S02]  /*26be0*/  FMUL R6, R161, 0.25 ;  /* 0x3e800000a1067820 */ /* 0x000fc40000400000 */
[----:B------:R-:W-:Y:S02]  /*26bf0*/  FSEL R0, R9, R164, P0 ;  /* 0x000000a409007208 */ /* 0x000fe40000000000 */
[----:B------:R-:W-:Y:S02]  /*26c00*/  FSEL R8, R8, R163, P0 ;  /* 0x000000a308087208 */ /* 0x000fe40000000000 */
[----:B------:R-:W-:Y:S01]  /*26c10*/  FSEL R7, R7, R162, P1 ;  /* 0x000000a207077208 */ /* 0x000fe20000800000 */
[----:B---3--:R-:W-:-:S05]  /*26c20*/  FMUL R10, R165, 0.25 ;  /* 0x3e800000a50a7820 */ /* 0x008fca0000400000 */
[----:B------:R-:W-:-:S05]  /*26c30*/  FSEL R10, R10, R165, P1 ;  /* 0x000000a50a0a7208 */ /* 0x000fca0000800000 */
[----:B------:R-:W-:Y:S04]  /*26c40*/  STL [R1+0x190], R10 ;  /* 0x0001900a01007387 */ /* 0x000fe80000100800 */
[----:B------:R0:W-:Y:S04]  /*26c50*/  STL [R1+0x194], R0 ;  /* 0x0001940001007387 */ /* 0x0001e80000100800 */
[----:B------:R1:W-:Y:S04]  /*26c60*/  STL [R1+0x18c], R8 ;  /* 0x00018c0801007387 */ /* 0x0003e80000100800 */
[----:B------:R-:W3:Y:S01]  /*26c70*/  LDL.LU R165, [R1+0xfc] ;  /* 0x0000fc0001a57983 */ /* 0x000ee20000300800 */
[----:B0-----:R-:W-:-:S03]  /*26c80*/  FSEL R0, R6, R161, P1 ;  /* 0x000000a106007208 */ /* 0x001fc60000800000 */
[----:B------:R-:W-:Y:S04]  /*26c90*/  STL [R1+0x188], R7 ;  /* 0x0001880701007387 */ /* 0x000fe80000100800 */
[----:B------:R-:W3:Y:S01]  /*26ca0*/  LDL.LU R164, [R1+0xf8] ;  /* 0x0000f80001a47983 */ /* 0x000ee20000300800 */
[----:B--2---:R-:W-:-:S03]  /*26cb0*/  FMUL R10, R166, 0.25 ;  /* 0x3e800000a60a7820 */ /* 0x004fc60000400000 */
[----:B------:R0:W-:Y:S01]  /*26cc0*/  STL [R1+0x180], R0 ;  /* 0x0001800001007387 */ /* 0x0001e20000100800 */
[----:B----4-:R-:W-:-:S03]  /*26cd0*/  FMUL R9, R160, 0.25 ;  /* 0x3e800000a0097820 */ /* 0x010fc60000400000 */
[----:B------:R-:W2:Y:S01]  /*26ce0*/  LDL.LU R163, [R1+0xf4] ;  /* 0x0000f40001a37983 */ /* 0x000ea20000300800 */
[----:B------:R-:W-:-:S03]  /*26cf0*/  FSEL R10, R10, R166, P0 ;  /* 0x000000a60a0a7208 */ /* 0x000fc60000000000 */
[----:B------:R-:W4:Y:S01]  /*26d00*/  LDL.LU R162, [R1+0xf0] ;  /* 0x0000f00001a27983 */ /* 0x000f220000300800 */
[----:B-1----:R-:W-:Y:S01]  /*26d10*/  FMUL R8, R159, 0.25 ;  /* 0x3e8000009f087820 */ /* 0x002fe20000400000 */
[----:B0-----:R-:W-:Y:S02]  /*26d20*/  FSEL R0, R9, R160, P0 ;  /* 0x000000a009007208 */ /* 0x001fe40000000000 */
[----:B------:R-:W4:Y:S01]  /*26d30*/  LDL.LU R161, [R1+0xec] ;  /* 0x0000ec0001a17983 */ /* 0x000f220000300800 */
[----:B------:R-:W-:Y:S01]  /*26d40*/  FMUL R7, R158, 0.25 ;  /* 0x3e8000009e077820 */ /* 0x000fe20000400000 */
[----:B------:R-:W-:Y:S01]  /*26d50*/  FSEL R8, R8, R159, P1 ;  /* 0x0000009f08087208 */ /* 0x000fe20000800000 */
[----:B------:R-:W-:Y:S01]  /*26d60*/  FMUL R6, R157, 0.25 ;  /* 0x3e8000009d067820 */ /* 0x000fe20000400000 */
[----:B------:R-:W-:Y:S02]  /*26d70*/  STL [R1+0x184], R10 ;  /* 0x0001840a01007387 */ /* 0x000fe40000100800 */
[----:B------:R-:W-:-:S02]  /*26d80*/  FSEL R7, R7, R158, P1 ;  /* 0x0000009e07077208 */ /* 0x000fc40000800000 */
[----:B------:R0:W-:Y:S04]  /*26d90*/  STL [R1+0x17c], R0 ;  /* 0x00017c0001007387 */ /* 0x0001e80000100800 */
[----:B------:R1:W-:Y:S04]  /*26da0*/  STL [R1+0x178], R8 ;  /* 0x0001780801007387 */ /* 0x0003e80000100800 */
[----:B------:R-:W4:Y:S01]  /*26db0*/  LDL.LU R166, [R1+0xe8] ;  /* 0x0000e80001a67983 */ /* 0x000f220000300800 */
        /* <DEDUP_REMOVED lines=10> */
[----:B------:R-:W-:Y:S01]  /*26e60*/  FSEL R10, R10, R156, P0 ;  /* 0x0000009c0a0a7208 */ /* 0x000fe20000000000 */
[----:B0-----:R-:W-:Y:S01]  /*26e70*/  FMUL R7, R153, 0.25 ;  /* 0x3e80000099077820 */ /* 0x001fe20000400000 */
[----:B------:R-:W-:Y:S02]  /*26e80*/  FSEL R0, R9, R155, P1 ;  /* 0x0000009b09007208 */ /* 0x000fe40000800000 */
[----:B------:R-:W-:Y:S01]  /*26e90*/  FSEL R8, R8, R154, P1 ;  /* 0x0000009a08087208 */ /* 0x000fe20000800000 */
[----:B------:R-:W-:Y:S01]  /*26ea0*/  FMUL R6, R152, 0.25 ;  /* 0x3e80000098067820 */ /* 0x000fe20000400000 */
[----:B------:R-:W-:Y:S01]  /*26eb0*/  STL [R1+0x16c], R10 ;  /* 0x00016c0a01007387 */ /* 0x000fe20000100800 */
[----:B------:R-:W-:-:S03]  /*26ec0*/  FSEL R7, R7, R153, P0 ;  /* 0x0000009907077208 */ /* 0x000fc60000000000 */
[----:B------:R0:W-:Y:S04]  /*26ed0*/  STL [R1+0x168], R0 ;  /* 0x0001680001007387 */ /* 0x0001e80000100800 */
[----:B------:R-:W-:Y:S04]  /*26ee0*/  STL [R1+0x160], R8 ;  /* 0x0001600801007387 */ /* 0x000fe80000100800 */
[----:B------:R-:W4:Y:S01]  /*26ef0*/  LDL.LU R156, [R1+0xd4] ;  /* 0x0000d400019c7983 */ /* 0x000f220000300800 */
[----:B0-----:R-:W-:-:S03]  /*26f00*/  FSEL R0, R6, R152, P0 ;  /* 0x0000009806007208 */ /* 0x001fc60000000000 */
[----:B------:R-:W-:Y:S04]  /*26f10*/  STL [R1+0x164], R7 ;  /* 0x0001640701007387 */ /* 0x000fe80000100800 */
[----:B------:R-:W4:Y:S04]  /*26f20*/  LDL.LU R155, [R1+0xd0] ;  /* 0x0000d000019b7983 */ /* 0x000f280000300800 */
[----:B------:R0:W-:Y:S04]  /*26f30*/  STL [R1+0x15c], R0 ;  /* 0x00015c0001007387 */ /* 0x0001e80000100800 */
[----:B------:R-:W4:Y:S04]  /*26f40*/  LDL.LU R154, [R1+0xcc] ;  /* 0x0000cc00019a7983 */ /* 0x000f280000300800 */
[----:B------:R-:W4:Y:S04]  /*26f50*/  LDL.LU R153, [R1+0xc8] ;  /* 0x0000c80001997983 */ /* 0x000f280000300800 */
[----:B------:R-:W4:Y:S01]  /*26f60*/  LDL.LU R152, [R1+0xc4] ;  /* 0x0000c40001987983 */ /* 0x000f220000300800 */
[----:B---3--:R-:W-:Y:S01]  /*26f70*/  FMUL R10, R165, 0.25 ;  /* 0x3e800000a50a7820 */ /* 0x008fe20000400000 */
[----:B------:R-:W-:-:S04]  /*26f80*/  FMUL R9, R164, 0.25 ;  /* 0x3e800000a4097820 */ /* 0x000fc80000400000 */
[----:B------:R-:W-:Y:S02]  /*26f90*/  FSEL R10, R10, R165, P1 ;  /* 0x000000a50a0a7208 */ /* 0x000fe40000800000 */
[----:B0-----:R-:W-:Y:S01]  /*26fa0*/  FSEL R0, R9, R164, P1 ;  /* 0x000000a409007208 */ /* 0x001fe20000800000 */
[----:B--2---:R-:W-:Y:S01]  /*26fb0*/  FMUL R8, R163, 0.25 ;  /* 0x3e800000a3087820 */ /* 0x004fe20000400000 */
[----:B----4-:R-:W-:-:S04]  /*26fc0*/  FMUL R7, R162, 0.25 ;  /* 0x3e800000a2077820 */ /* 0x010fc80000400000 */
[----:B------:R-:W-:Y:S01]  /*26fd0*/  FSEL R8, R8, R163, P0 ;  /* 0x000000a308087208 */ /* 0x000fe20000000000 */
[----:B------:R-:W-:Y:S01]  /*26fe0*/  STL [R1+0x158], R10 ;  /* 0x0001580a01007387 */ /* 0x000fe20000100800 */
[----:B------:R-:W-:Y:S01]  /*26ff0*/  FMUL R6, R161, 0.25 ;  /* 0x3e800000a1067820 */ /* 0x000fe20000400000 */
[----:B------:R-:W-:Y:S02]  /*27000*/  FSEL R7, R7, R162, P0 ;  /* 0x000000a207077208 */ /* 0x000fe40000000000 */
[----:B------:R0:W-:Y:S04]  /*27010*/  STL [R1+0x150], R0 ;  /* 0x0001500001007387 */ /* 0x0001e80000100800 */
[----:B------:R1:W-:Y:S04]  /*27020*/  STL [R1+0x154], R8 ;  /* 0x0001540801007387 */ /* 0x0003e80000100800 */
[----:B------:R-:W2:Y:S01]  /*27030*/  LDL.LU R165, [R1+0xc0] ;  /* 0x0000c00001a57983 */ /* 0x000ea20000300800 */
[----:B0-----:R-:W-:-:S03]  /*27040*/  FSEL R0, R6, R161, P1 ;  /* 0x000000a106007208 */ /* 0x001fc60000800000 */
[----:B------:R-:W-:Y:S04]  /*27050*/  STL [R1+0x14c], R7 ;  /* 0x00014c0701007387 */ /* 0x000fe80000100800 */
[----:B------:R-:W3:Y:S01]  /*27060*/  LDL.LU R164, [R1+0xbc] ;  /* 0x0000bc0001a47983 */ /* 0x000ee20000300800 */
[----:B------:R-:W-:-:S03]  /*27070*/  FMUL R10, R166, 0.25 ;  /* 0x3e800000a60a7820 */ /* 0x000fc60000400000 */
[----:B------:R0:W-:Y:S01]  /*27080*/  STL [R1+0x148], R0 ;  /* 0x0001480001007387 */ /* 0x0001e20000100800 */
[----:B------:R-:W-:-:S03]  /*27090*/  FMUL R9, R160, 0.25 ;  /* 0x3e800000a0097820 */ /* 0x000fc60000400000 */
[----:B------:R-:W4:Y:S01]  /*270a0*/  LDL.LU R163, [R1+0xb8] ;  /* 0x0000b80001a37983 */ /* 0x000f220000300800 */
        /* <DEDUP_REMOVED lines=40> */
[----:B--2---:R-:W-:Y:S01]  /*27330*/  FMUL R10, R165, 0.25 ;  /* 0x3e800000a50a7820 */ /* 0x004fe20000400000 */
[----:B---3--:R-:W-:-:S04]  /*27340*/  FMUL R9, R164, 0.25 ;  /* 0x3e800000a4097820 */ /* 0x008fc80000400000 */
[----:B------:R-:W-:Y:S02]  /*27350*/  FSEL R10, R10, R165, P0 ;  /* 0x000000a50a0a7208 */ /* 0x000fe40000000000 */
[----:B0-----:R-:W-:Y:S01]  /*27360*/  FSEL R0, R9, R164, P1 ;  /* 0x000000a409007208 */ /* 0x001fe20000800000 */
[----:B----4-:R-:W-:Y:S01]  /*27370*/  FMUL R8, R163, 0.25 ;  /* 0x3e800000a3087820 */ /* 0x010fe20000400000 */
[----:B------:R-:W-:-:S04]  /*27380*/  FMUL R7, R162, 0.25 ;  /* 0x3e800000a2077820 */ /* 0x000fc80000400000 */
        /* <DEDUP_REMOVED lines=28> */
[----:B------:R-:W-:Y:S04]  /*27550*/  STL [R1+0xfc], R7 ;  /* 0x0000fc0701007387 */ /* 0x000fe80000100800 */
[----:B------:R-:W4:Y:S04]  /*27560*/  LDL.LU R159, [R1+0x6c] ;  /* 0x00006c00019f7983 */ /* 0x000f280000300800 */
[----:B------:R0:W-:Y:S01]  /*27570*/  STL [R1+0xf8], R0 ;  /* 0x0000f80001007387 */ /* 0x0001e20000100800 */
[----:B------:R-:W-:-:S03]  /*27580*/  FMUL R10, R156, 0.25 ;  /* 0x3e8000009c0a7820 */ /* 0x000fc60000400000 */
[----:B------:R-:W4:Y:S01]  /*27590*/  LDL.LU R158, [R1+0x68] ;  /* 0x00006800019e7983 */ /* 0x000f220000300800 */
[----:B------:R-:W-:-:S03]  /*275a0*/  FMUL R9, R155, 0.25 ;  /* 0x3e8000009b097820 */ /* 0x000fc60000400000 */
[----:B------:R-:W4:Y:S01]  /*275b0*/  LDL.LU R157, [R1+0x64] ;  /* 0x00006400019d7983 */ /* 0x000f220000300800 */
[----:B-1----:R-:W-:Y:S01]  /*275c0*/  FMUL R8, R154, 0.25 ;  /* 0x3e8000009a087820 */ /* 0x002fe20000400000 */
[----:B------:R-:W-:Y:S02]  /*275d0*/  FSEL R10, R10, R156, P1 ;  /* 0x0000009c0a0a7208 */ /* 0x000fe40000800000 */
[----:B------:R-:W4:Y:S01]  /*275e0*/  LDL.LU R167, [R1+0x60] ;  /* 0x0000600001a77983 */ /* 0x000f220000300800 */
[----:B0-----:R-:W-:Y:S01]  /*275f0*/  FSEL R0, R9, R155, P0 ;  /* 0x0000009b09007208 */ /* 0x001fe20000000000 */
[----:B------:R-:W-:Y:S01]  /*27600*/  FMUL R7, R153, 0.25 ;  /* 0x3e80000099077820 */ /* 0x000fe20000400000 */
[----:B------:R-:W-:Y:S01]  /*27610*/  FSEL R8, R8, R154, P0 ;  /* 0x0000009a08087208 */ /* 0x000fe20000000000 */
[----:B------:R-:W-:Y:S01]  /*27620*/  FMUL R6, R152, 0.25 ;  /* 0x3e80000098067820 */ /* 0x000fe20000400000 */
[----:B------:R-:W-:Y:S02]  /*27630*/  STL [R1+0xf0], R10 ;  /* 0x0000f00a01007387 */ /* 0x000fe40000100800 */
[----:B------:R-:W-:-:S02]  /*27640*/  FSEL R7, R7, R153, P1 ;  /* 0x0000009907077208 */ /* 0x000fc40000800000 */
        /* <DEDUP_REMOVED lines=21> */
[----:B------:R-:W-:Y:S04]  /*277a0*/  STL [R1+0xd8], R8 ;  /* 0x0000d80801007387 */ /* 0x000fe80000100800 */
[----:B------:R-:W2:Y:S01]  /*277b0*/  LDL.LU R166, [R1+0x48] ;  /* 0x0000480001a67983 */ /* 0x000ea20000300800 */
[----:B0-----:R-:W-:-:S03]  /*277c0*/  FSEL R0, R6, R161, P0 ;  /* 0x000000a106007208 */ /* 0x001fc60000000000 */
[----:B------:R-:W-:Y:S04]  /*277d0*/  STL [R1+0xd0], R7 ;  /* 0x0000d00701007387 */ /* 0x000fe80000100800 */
[----:B------:R-:W3:Y:S01]  /*277e0*/  LDL.LU R165, [R1+0x44] ;  /* 0x0000440001a57983 */ /* 0x000ee20000300800 */
[----:B------:R-:W-:-:S03]  /*277f0*/  FMUL R10, R160, 0.25 ;  /* 0x3e800000a00a7820 */ /* 0x000fc60000400000 */
[----:B------:R0:W-:Y:S04]  /*27800*/  STL [R1+0xd4], R0 ;  /* 0x0000d40001007387 */ /* 0x0001e80000100800 */
[----:B------:R-:W4:Y:S01]  /*27810*/  LDL.LU R164, [R1+0x40] ;  /* 0x0000400001a47983 */ /* 0x000f220000300800 */
[----:B------:R-:W-:-:S03]  /*27820*/  FMUL R9, R159, 0.25 ;  /* 0x3e8000009f097820 */ /* 0x000fc60000400000 */
[----:B------:R-:W4:Y:S01]  /*27830*/  LDL.LU R163, [R1+0x3c] ;  /* 0x00003c0001a37983 */ /* 0x000f220000300800 */
[----:B0-----:R-:W-:Y:S01]  /*27840*/  FSEL R0, R10, R160, P0 ;  /* 0x000000a00a007208 */ /* 0x001fe20000000000 */
[----:B------:R-:W-:Y:S01]  /*27850*/  FMUL R8, R158, 0.25 ;  /* 0x3e8000009e087820 */ /* 0x000fe20000400000 */
[----:B------:R-:W-:Y:S01]  /*27860*/  FSEL R9, R9, R159, P1 ;  /* 0x0000009f09097208 */ /* 0x000fe20000800000 */
[----:B------:R-:W4:Y:S01]  /*27870*/  LDL.LU R162, [R1+0x38] ;  /* 0x0000380001a27983 */ /* 0x000f220000300800 */
[----:B------:R-:W-:Y:S02]  /*27880*/  FMUL R7, R157, 0.25 ;  /* 0x3e8000009d077820 */ /* 0x000fe40000400000 */
[----:B------:R-:W-:Y:S01]  /*27890*/  FSEL R8, R8, R158, P1 ;  /* 0x0000009e08087208 */ /* 0x000fe20000800000 */
[----:B------:R0:W-:Y:S04]  /*278a0*/  STL [R1+0xcc], R0 ;  /* 0x0000cc0001007387 */ /* 0x0001e80000100800 */
[----:B------:R1:W-:Y:S04]  /*278b0*/  STL [R1+0xc8], R9 ;  /* 0x0000c80901007387 */ /* 0x0003e80000100800 */
[----:B------:R-:W4:Y:S01]  /*278c0*/  LDL.LU R161, [R1+0x34] ;  /* 0x0000340001a17983 */ /* 0x000f220000300800 */
[----:B0-----:R-:W-:-:S03]  /*278d0*/  FSEL R0, R7, R157, P0 ;  /* 0x0000009d07007208 */ /* 0x001fc60000000000 */
[----:B------:R-:W-:Y:S01]  /*278e0*/  STL [R1+0xc0], R8 ;  /* 0x0000c00801007387 */ /* 0x000fe20000100800 */
[----:B------:R-:W-:-:S03]  /*278f0*/  FMUL R6, R167, 0.25 ;  /* 0x3e800000a7067820 */ /* 0x000fc60000400000 */
[----:B------:R-:W4:Y:S04]  /*27900*/  LDL.LU R160, [R1+0x30] ;  /* 0x0000300001a07983 */ /* 0x000f280000300800 */
[----:B------:R0:W-:Y:S04]  /*27910*/  STL [R1+0xc4], R0 ;  /* 0x0000c40001007387 */ /* 0x0001e80000100800 */
[----:B------:R-:W4:Y:S01]  /*27920*/  LDL.LU R159, [R1+0x2c] ;  /* 0x00002c00019f7983 */ /* 0x000f220000300800 */
[----:B------:R-:W-:-:S03]  /*27930*/  FMUL R10, R156, 0.25 ;  /* 0x3e8000009c0a7820 */ /* 0x000fc60000400000 */
[----:B------:R-:W4:Y:S01]  /*27940*/  LDL.LU R158, [R1+0x28] ;  /* 0x00002800019e7983 */ /* 0x000f220000300800 */
[----:B-1----:R-:W-:Y:S01]  /*27950*/  FMUL R9, R155, 0.25 ;  /* 0x3e8000009b097820 */ /* 0x002fe20000400000 */
[----:B0-----:R-:W-:Y:S02]  /*27960*/  FSEL R0, R6, R167, P0 ;  /* 0x000000a706007208 */ /* 0x001fe40000000000 */
[----:B------:R-:W4:Y:S01]  /*27970*/  LDL.LU R157, [R1+0x24] ;  /* 0x00002400019d7983 */ /* 0x000f220000300800 */
[----:B------:R-:W-:Y:S01]  /*27980*/  FSEL R10, R10, R156, P1 ;  /* 0x0000009c0a0a7208 */ /* 0x000fe20000800000 */
[----:B------:R-:W-:Y:S02]  /*27990*/  FMUL R8, R154, 0.25 ;  /* 0x3e8000009a087820 */ /* 0x000fe40000400000 */
[----:B------:R0:W-:Y:S01]  /*279a0*/  STL [R1+0xbc], R0 ;  /* 0x0000bc0001007387 */ /* 0x0001e20000100800 */
[----:B------:R-:W-:Y:S02]  /*279b0*/  FMUL R7, R153, 0.25 ;  /* 0x3e80000099077820 */ /* 0x000fe40000400000 */
[----:B------:R-:W-:Y:S01]  /*279c0*/  FSEL R8, R8, R154, P0 ;  /* 0x0000009a08087208 */ /* 0x000fe20000000000 */
[----:B------:R-:W-:Y:S01]  /*279d0*/  FMUL R6, R152, 0.25 ;  /* 0x3e80000098067820 */ /* 0x000fe20000400000 */
[----:B0-----:R-:W-:Y:S01]  /*279e0*/  FSEL R0, R9, R155, P1 ;  /* 0x0000009b09007208 */ /* 0x001fe20000800000 */
        /* <DEDUP_REMOVED lines=23> */
[----:B------:R1:W-:Y:S01]  /*27b60*/  STL [R1+0x9c], R8 ;  /* 0x00009c0801007387 */ /* 0x0003e20000100800 */
[----:B0-----:R-:W-:Y:S01]  /*27b70*/  FSEL R0, R6, R162, P1 ;  /* 0x000000a206007208 */ /* 0x001fe20000800000 */
[----:B------:R-:W-:-:S02]  /*27b80*/  FMUL R10, R161, 0.25 ;  /* 0x3e800000a10a7820 */ /* 0x000fc40000400000 */
[----:B------:R-:W-:Y:S01]  /*27b90*/  STL [R1+0x98], R7 ;  /* 0x0000980701007387 */ /* 0x000fe20000100800 */
[----:B------:R-:W-:-:S03]  /*27ba0*/  FMUL R9, R160, 0.25 ;  /* 0x3e800000a0097820 */ /* 0x000fc60000400000 */
[----:B------:R0:W-:Y:S02]  /*27bb0*/  STL [R1+0x90], R0 ;  /* 0x0000900001007387 */ /* 0x0001e40000100800 */
[----:B------:R-:W-:Y:S01]  /*27bc0*/  FSEL R9, R9, R160, P0 ;  /* 0x000000a009097208 */ /* 0x000fe20000000000 */
[----:B-1----:R-:W-:Y:S01]  /*27bd0*/  FMUL R8, R159, 0.25 ;  /* 0x3e8000009f087820 */ /* 0x002fe20000400000 */
[----:B0-----:R-:W-:Y:S01]  /*27be0*/  FSEL R0, R10, R161, P0 ;  /* 0x000000a10a007208 */ /* 0x001fe20000000000 */
[----:B------:R-:W-:-:S03]  /*27bf0*/  FMUL R7, R158, 0.25 ;  /* 0x3e8000009e077820 */ /* 0x000fc60000400000 */
[----:B------:R-:W-:Y:S01]  /*27c00*/  FSEL R8, R8, R159, P1 ;  /* 0x0000009f08087208 */ /* 0x000fe20000800000 */
[----:B------:R0:W-:Y:S04]  /*27c10*/  STL [R1+0x94], R0 ;  /* 0x0000940001007387 */ /* 0x0001e80000100800 */
[----:B------:R-:W-:Y:S04]  /*27c20*/  STL [R1+0x8c], R9 ;  /* 0x00008c0901007387 */ /* 0x000fe80000100800 */
[----:B------:R-:W2:Y:S01]  /*27c30*/  LDL.LU R170, [R1+0xc] ;  /* 0x00000c0001aa7983 */ /* 0x000ea20000300800 */
[----:B0-----:R-:W-:-:S03]  /*27c40*/  FSEL R0, R7, R158, P1 ;  /* 0x0000009e07007208 */ /* 0x001fc60000800000 */
[----:B------:R-:W-:Y:S01]  /*27c50*/  STL [R1+0x88], R8 ;  /* 0x0000880801007387 */ /* 0x000fe20000100800 */
[----:B------:R-:W-:-:S03]  /*27c60*/  FMUL R6, R157, 0.25 ;  /* 0x3e8000009d067820 */ /* 0x000fc60000400000 */
[----:B------:R-:W3:Y:S04]  /*27c70*/  LDL.LU R169, [R1+0x4] ;  /* 0x0000040001a97983 */ /* 0x000ee80000300800 */
[----:B------:R0:W-:Y:S04]  /*27c80*/  STL [R1+0x80], R0 ;  /* 0x0000800001007387 */ /* 0x0001e80000100800 */
[----:B------:R-:W4:Y:S04]  /*27c90*/  LDL.LU R168, [R1+0x3fc] ;  /* 0x0003fc0001a87983 */ /* 0x000f280000300800 */
[----:B------:R-:W4:Y:S01]  /*27ca0*/  LDL.LU R167, [R1+0x3f8] ;  /* 0x0003f80001a77983 */ /* 0x000f220000300800 */
[----:B------:R-:W-:Y:S01]  /*27cb0*/  FMUL R10, R156, 0.25 ;  /* 0x3e8000009c0a7820 */ /* 0x000fe20000400000 */
[----:B0-----:R-:W-:-:S02]  /*27cc0*/  FSEL R0, R6, R157, P0 ;  /* 0x0000009d06007208 */ /* 0x001fc40000000000 */
[----:B------:R-:W4:Y:S04]  /*27cd0*/  LDL.LU R166, [R1+0x3f4] ;  /* 0x0003f40001a67983 */ /* 0x000f280000300800 */
[----:B------:R-:W4:Y:S01]  /*27ce0*/  LDL.LU R165, [R1+0x3f0] ;  /* 0x0003f00001a57983 */ /* 0x000f220000300800 */
[----:B------:R-:W-:-:S03]  /*27cf0*/  FMUL R9, R155, 0.25 ;  /* 0x3e8000009b097820 */ /* 0x000fc60000400000 */
[----:B------:R-:W4:Y:S04]  /*27d00*/  LDL.LU R164, [R1+0x3ec] ;  /* 0x0003ec0001a47983 */ /* 0x000f280000300800 */
[----:B------:R0:W-:Y:S01]  /*27d10*/  STL [R1+0x84], R0 ;  /* 0x0000840001007387 */ /* 0x0001e20000100800 */
[----:B------:R-:W-:Y:S01]  /*27d20*/  FMUL R8, R154, 0.25 ;  /* 0x3e8000009a087820 */ /* 0x000fe20000400000 */
[----:B------:R-:W-:Y:S02]  /*27d30*/  FSEL R9, R9, R155, P1 ;  /* 0x0000009b09097208 */ /* 0x000fe40000800000 */
[----:B------:R-:W4:Y:S01]  /*27d40*/  LDL.LU R163, [R1+0x3e8] ;  /* 0x0003e80001a37983 */ /* 0x000f220000300800 */
[----:B------:R-:W-:Y:S01]  /*27d50*/  FMUL R7, R153, 0.25 ;  /* 0x3e80000099077820 */ /* 0x000fe20000400000 */
[----:B------:R-:W-:-:S02]  /*27d60*/  FSEL R8, R8, R154, P1 ;  /* 0x0000009a08087208 */ /* 0x000fc40000800000 */
[----:B------:R-:W4:Y:S01]  /*27d70*/  LDL.LU R162, [R1+0x3e4] ;  /* 0x0003e40001a27983 */ /* 0x000f220000300800 */
[----:B0-----:R-:W-:-:S03]  /*27d80*/  FSEL R0, R10, R156, P0 ;  /* 0x0000009c0a007208 */ /* 0x001fc60000000000 */
[----:B------:R-:W4:Y:S04]  /*27d90*/  LDL.LU R161, [R1+0x3e0] ;  /* 0x0003e00001a17983 */ /* 0x000f280000300800 */
[----:B------:R0:W-:Y:S04]  /*27da0*/  STL [R1+0x7c], R0 ;  /* 0x00007c0001007387 */ /* 0x0001e80000100800 */
[----:B------:R-:W-:Y:S04]  /*27db0*/  STL [R1+0x78], R9 ;  /* 0x0000780901007387 */ /* 0x000fe80000100800 */
[----:B------:R-:W4:Y:S01]  /*27dc0*/  LDL.LU R160, [R1+0x3dc] ;  /* 0x0003dc0001a07983 */ /* 0x000f220000300800 */
[----:B0-----:R-:W-:-:S03]  /*27dd0*/  FSEL R0, R7, R153, P0 ;  /* 0x0000009907007208 */ /* 0x001fc60000000000 */
[----:B------:R-:W-:Y:S04]  /*27de0*/  STL [R1+0x70], R8 ;  /* 0x0000700801007387 */ /* 0x000fe80000100800 */
[----:B------:R-:W4:Y:S04]  /*27df0*/  LDL.LU R159, [R1+0x3d8] ;  /* 0x0003d800019f7983 */ /* 0x000f280000300800 */
[----:B------:R0:W-:Y:S04]  /*27e00*/  STL [R1+0x74], R0 ;  /* 0x0000740001007387 */ /* 0x0001e80000100800 */
[----:B------:R-:W4:Y:S01]  /*27e10*/  LDL.LU R158, [R1+0x3d4] ;  /* 0x0003d400019e7983 */ /* 0x000f220000300800 */
[----:B------:R-:W-:-:S03]  /*27e20*/  FMUL R6, R152, 0.25 ;  /* 0x3e80000098067820 */ /* 0x000fc60000400000 */
[----:B------:R-:W4:Y:S04]  /*27e30*/  LDL.LU R157, [R1+0x3d0] ;  /* 0x0003d000019d7983 */ /* 0x000f280000300800 */
[----:B------:R-:W4:Y:S01]  /*27e40*/  LDL.LU R156, [R1+0x3cc] ;  /* 0x0003cc00019c7983 */ /* 0x000f220000300800 */
[----:B0-----:R-:W-:-:S03]  /*27e50*/  FSEL R0, R6, R152, P0 ;  /* 0x0000009806007208 */ /* 0x001fc60000000000 */
[----:B------:R-:W4:Y:S04]  /*27e60*/  LDL.LU R155, [R1+0x3c8] ;  /* 0x0003c800019b7983 */ /* 0x000f280000300800 */
        /* <DEDUP_REMOVED lines=8> */
[----:B0-----:R-:W-:-:S03]  /*27ef0*/  FSEL R0, R9, R169, P0 ;  /* 0x000000a909007208 */ /* 0x001fc60000000000 */
[----:B------:R0:W-:Y:S01]  /*27f00*/  STL [R1+0x54], R10 ;  /* 0x0000540a01007387 */ /* 0x0001e20000100800 */
[----:B----4-:R-:W-:Y:S01]  /*27f10*/  FMUL R8, R168, 0.25 ;  /* 0x3e800000a8087820 */ /* 0x010fe20000400000 */
[----:B------:R-:W-:Y:S01]  /*27f20*/  FMUL R7, R167, 0.25 ;  /* 0x3e800000a7077820 */ /* 0x000fe20000400000 */
[----:B------:R-:W-:-:S04]  /*27f30*/  FMUL R6, R166, 0.25 ;  /* 0x3e800000a6067820 */ /* 0x000fc80000400000 */
[----:B------:R-:W-:Y:S01]  /*27f40*/  FSEL R7, R7, R167, P3 ;  /* 0x000000a707077208 */ /* 0x000fe20001800000 */
[----:B------:R1:W-:Y:S01]  /*27f50*/  STL [R1+0x58], R0 ;  /* 0x0000580001007387 */ /* 0x0003e20000100800 */
[----:B0-----:R-:W-:Y:S01]  /*27f60*/  FMUL R10, R165, 0.25 ;  /* 0x3e800000a50a7820 */ /* 0x001fe20000400000 */
[----:B------:R-:W-:Y:S01]  /*27f70*/  FSEL R112, R8, R168, P3 ;  /* 0x000000a808707208 */ /* 0x000fe20001800000 */
[----:B------:R-:W-:Y:S01]  /*27f80*/  FMUL R9, R164, 0.25 ;  /* 0x3e800000a4097820 */ /* 0x000fe20000400000 */
[----:B-1----:R-:W-:Y:S01]  /*27f90*/  FSEL R0, R6, R166, P2 ;  /* 0x000000a606007208 */ /* 0x002fe20001000000 */
[----:B------:R0:W-:Y:S01]  /*27fa0*/  STL [R1+0x60], R7 ;  /* 0x0000600701007387 */ /* 0x0001e20000100800 */
[----:B------:R-:W-:Y:S01]  /*27fb0*/  FSEL R10, R10, R165, P2 ;  /* 0x000000a50a0a7208 */ /* 0x000fe20001000000 */
[----:B------:R-:W-:Y:S02]  /*27fc0*/  FMUL R8, R163, 0.25 ;  /* 0x3e800000a3087820 */ /* 0x000fe40000400000 */
[----:B------:R1:W-:Y:S03]  /*27fd0*/  STL [R1+0x64], R0 ;  /* 0x0000640001007387 */ /* 0x0003e60000100800 */
[----:B------:R-:W-:Y:S01]  /*27fe0*/  FSEL R8, R8, R163, P3 ;  /* 0x000000a308087208 */ /* 0x000fe20001800000 */
[----:B0-----:R-:W-:Y:S01]  /*27ff0*/  FMUL R7, R162, 0.25 ;  /* 0x3e800000a2077820 */ /* 0x001fe20000400000 */
[----:B------:R-:W-:Y:S01]  /*28000*/  FMUL R6, R161, 0.25 ;  /* 0x3e800000a1067820 */ /* 0x000fe20000400000 */
[----:B-1----:R-:W-:Y:S01]  /*28010*/  FSEL R0, R9, R164, P3 ;  /* 0x000000a409007208 */ /* 0x002fe20001800000 */
[----:B------:R0:W-:Y:S02]  /*28020*/  STL [R1+0x5c], R10 ;  /* 0x00005c0a01007387 */ /* 0x0001e40000100800 */
[----:B------:R-:W-:-:S02]  /*28030*/  FSEL R7, R7, R162, P2 ;  /* 0x000000a207077208 */ /* 0x000fc40001000000 */
[----:B------:R1:W-:Y:S04]  /*28040*/  STL [R1+0x50], R0 ;  /* 0x0000500001007387 */ /* 0x0003e80000100800 */
[----:B------:R2:W-:Y:S01]  /*28050*/  STL [R1+0x48], R8 ;  /* 0x0000480801007387 */ /* 0x0005e20000100800 */
[----:B0-----:R-:W-:Y:S01]  /*28060*/  FMUL R10, R160, 0.25 ;  /* 0x3e800000a00a7820 */ /* 0x001fe20000400000 */
[----:B-1----:R-:W-:Y:S01]  /*28070*/  FSEL R0, R6, R161, P2 ;  /* 0x000000a106007208 */ /* 0x002fe20001000000 */
[----:B------:R-:W-:Y:S01]  /*28080*/  FMUL R9, R159, 0.25 ;  /* 0x3e8000009f097820 */ /* 0x000fe20000400000 */
[----:B------:R0:W-:Y:S02]  /*28090*/  STL [R1+0x4c], R7 ;  /* 0x00004c0701007387 */ /* 0x0001e40000100800 */
[----:B------:R-:W-:-:S02]  /*280a0*/  FSEL R10, R10, R160, P3 ;  /* 0x000000a00a0a7208 */ /* 0x000fc40001800000 */
[----:B------:R1:W-:Y:S01]  /*280b0*/  STL [R1+0x44], R0 ;  /* 0x0000440001007387 */ /* 0x0003e20000100800 */
[----:B--2---:R-:W-:-:S03]  /*280c0*/  FMUL R8, R158, 0.25 ;  /* 0x3e8000009e087820 */ /* 0x004fc60000400000 */
[----:B------:R-:W-:Y:S01]  /*280d0*/  STL [R1+0x40], R10 ;  /* 0x0000400a01007387 */ /* 0x000fe20000100800 */
[----:B0-----:R-:W-:Y:S01]  /*280e0*/  FMUL R7, R157, 0.25 ;  /* 0x3e8000009d077820 */ /* 0x001fe20000400000 */
[----:B------:R-:W-:Y:S02]  /*280f0*/  FSEL R8, R8, R158, P2 ;  /* 0x0000009e08087208 */ /* 0x000fe40001000000 */
[----:B-1----:R-:W-:Y:S01]  /*28100*/  FSEL R0, R9, R159, P3 ;  /* 0x0000009f09007208 */ /* 0x002fe20001800000 */
[----:B------:R-:W-:Y:S01]  /*28110*/  FMUL R6, R156, 0.25 ;  /* 0x3e8000009c067820 */ /* 0x000fe20000400000 */
[----:B------:R-:W-:-:S03]  /*28120*/  FSEL R7, R7, R157, P2 ;  /* 0x0000009d07077208 */ /* 0x000fc60001000000 */
[----:B------:R0:W-:Y:S01]  /*28130*/  STL [R1+0x38], R0 ;  /* 0x0000380001007387 */ /* 0x0001e20000100800 */
[----:B------:R-:W-:-:S03]  /*28140*/  FMUL R9, R155, 0.25 ;  /* 0x3e8000009b097820 */ /* 0x000fc60000400000 */
[----:B------:R1:W-:Y:S01]  /*28150*/  STL [R1+0x3c], R8 ;  /* 0x00003c0801007387 */ /* 0x0003e20000100800 */
[----:B0-----:R-:W-:Y:S01]  /*28160*/  FSEL R0, R6, R156, P3 ;  /* 0x0000009c06007208 */ /* 0x001fe20001800000 */
[----:B-1----:R-:W-:Y:S02]  /*28170*/  FMUL R8, R154, 0.25 ;  /* 0x3e8000009a087820 */ /* 0x002fe40000400000 */
[----:B------:R0:W-:Y:S04]  /*28180*/  STL [R1+0x34], R7 ;  /* 0x0000340701007387 */ /* 0x0001e80000100800 */
[----:B------:R1:W-:Y:S01]  /*28190*/  STL [R1+0x30], R0 ;  /* 0x0000300001007387 */ /* 0x0003e20000100800 */
[----:B------:R-:W-:Y:S01]  /*281a0*/  FSEL R252, R8, R154, P2 ;  /* 0x0000009a08fc7208 */ /* 0x000fe20001000000 */
[----:B0-----:R-:W-:Y:S01]  /*281b0*/  FMUL R7, R153, 0.25 ;  /* 0x3e80000099077820 */ /* 0x001fe20000400000 */
[----:B-1----:R-:W-:-:S03]  /*281c0*/  FSEL R0, R9, R155, P3 ;  /* 0x0000009b09007208 */ /* 0x002fc60001800000 */
[----:B------:R-:W-:Y:S01]  /*281d0*/  STL [R1+0xde8], R252 ;  /* 0x000de8fc01007387 */ /* 0x000fe20000100800 */
[----:B------:R-:W-:-:S03]  /*281e0*/  FMUL R6, R152, 0.25 ;  /* 0x3e80000098067820 */ /* 0x000fc60000400000 */
[----:B------:R0:W-:Y:S02]  /*281f0*/  STL [R1+0x28], R0 ;  /* 0x0000280001007387 */ /* 0x0001e40000100800 */
[----:B0-----:R-:W-:-:S05]  /*28200*/  FSEL R0, R7, R153, P2 ;  /* 0x0000009907007208 */ /* 0x001fca0001000000 */
[----:B------:R0:W-:Y:S04]  /*28210*/  STL [R1+0xde4], R0 ;  /* 0x000de40001007387 */ /* 0x0001e80000100800 */
[----:B------:R-:W2:Y:S04]  /*28220*/  LDL.LU R151, [R1+0x3b4] ;  /* 0x0003b40001977983 */ /* 0x000ea80000300800 */
[----:B------:R-:W3:Y:S01]  /*28230*/  LDL.LU R11, [R1+0x3b0] ;  /* 0x0003b000010b7983 */ /* 0x000ee20000300800 */
[----:B0-----:R-:W-:-:S05]  /*28240*/  FSEL R0, R6, R152, P3 ;  /* 0x0000009806007208 */ /* 0x001fca0001800000 */
[----:B------:R-:W-:Y:S04]  /*28250*/  STL [R1+0x20], R0 ;  /* 0x0000200001007387 */ /* 0x000fe80000100800 */
[----:B------:R-:W4:Y:S04]  /*28260*/  LDL.LU R12, [R1+0x3ac] ;  /* 0x0003ac00010c7983 */ /* 0x000f280000300800 */
        /* <DEDUP_REMOVED lines=106> */
[----:B------:R-:W4:Y:S01]  /*28910*/  LDL.LU R152, [R1+0x200] ;  /* 0x0002000001987983 */ /* 0x000f220000300800 */
[----:B------:R-:W-:Y:S01]  /*28920*/  FMUL R249, R248, 0.25 ;  /* 0x3e800000f8f97820 */ /* 0x000fe20000400000 */
[----:B--2---:R-:W-:Y:S01]  /*28930*/  FMUL R251, R151, 0.25 ;  /* 0x3e80000097fb7820 */ /* 0x004fe20000400000 */
[----:B---3--:R-:W-:-:S03]  /*28940*/  FMUL R250, R11, 0.25 ;  /* 0x3e8000000bfa7820 */ /* 0x008fc60000400000 */
[----:B------:R-:W-:Y:S01]  /*28950*/  FSEL R249, R249, R248, P3 ;  /* 0x000000f8f9f97208 */ /* 0x000fe20001800000 */
[----:B----4-:R-:W-:Y:S01]  /*28960*/  FMUL R248, R244, 0.25 ;  /* 0x3e800000f4f87820 */ /* 0x010fe20000400000 */
[----:B------:R-:W-:Y:S01]  /*28970*/  FMUL R6, R12, 0.25 ;  /* 0x3e8000000c067820 */ /* 0x000fe20000400000 */
[----:B------:R-:W-:Y:S01]  /*28980*/  FMUL R7, R13, 0.25 ;  /* 0x3e8000000d077820 */ /* 0x000fe20000400000 */
[----:B------:R-:W-:Y:S02]  /*28990*/  FSEL R251, R251, R151, P2 ;  /* 0x00000097fbfb7208 */ /* 0x000fe40001000000 */
[----:B------:R-:W-:Y:S01]  /*289a0*/  FSEL R248, R248, R244, P2 ;  /* 0x000000f4f8f87208 */ /* 0x000fe20001000000 */
[----:B------:R-:W-:Y:S01]  /*289b0*/  FMUL R244, R16, 0.25 ;  /* 0x3e80000010f47820 */ /* 0x000fe20000400000 */
[----:B------:R-:W-:Y:S01]  /*289c0*/  FSEL R250, R250, R11, P2 ;  /* 0x0000000bfafa7208 */ /* 0x000fe20001000000 */
[----:B------:R-:W-:Y:S01]  /*289d0*/  FMUL R10, R15, 0.25 ;  /* 0x3e8000000f0a7820 */ /* 0x000fe20000400000 */
[----:B------:R-:W-:Y:S01]  /*289e0*/  FMUL R8, R17, 0.25 ;  /* 0x3e80000011087820 */ /* 0x000fe20000400000 */
[----:B------:R-:W-:Y:S01]  /*289f0*/  FMUL R11, R14, 0.25 ;  /* 0x3e8000000e0b7820 */ /* 0x000fe20000400000 */
[----:B------:R-:W-:Y:S01]  /*28a00*/  FSEL R6, R6, R12, P3 ;  /* 0x0000000c06067208 */ /* 0x000fe20001800000 */
[----:B------:R-:W-:Y:S01]  /*28a10*/  FMUL R9, R184, 0.25 ;  /* 0x3e800000b8097820 */ /* 0x000fe20000400000 */
[----:B------:R-:W-:Y:S01]  /*28a20*/  FSEL R7, R7, R13, P3 ;  /* 0x0000000d07077208 */ /* 0x000fe20001800000 */
[----:B------:R0:W-:Y:S01]  /*28a30*/  STL [R1+0xe10], R249 ;  /* 0x000e10f901007387 */ /* 0x0001e20000100800 */
[----:B------:R-:W-:Y:S01]  /*28a40*/  FSEL R244, R244, R16, P2 ;  /* 0x00000010f4f47208 */ /* 0x000fe20001000000 */
[----:B------:R-:W-:Y:S01]  /*28a50*/  FMUL R12, R23, 0.25 ;  /* 0x3e800000170c7820 */ /* 0x000fe20000400000 */
[----:B------:R-:W-:Y:S01]  /*28a60*/  FSEL R10, R10, R15, P2 ;  /* 0x0000000f0a0a7208 */ /* 0x000fe20001000000 */
[----:B------:R-:W-:Y:S01]  /*28a70*/  STL [R1+0xdec], R251 ;  /* 0x000decfb01007387 */ /* 0x000fe20000100800 */
[----:B------:R-:W-:Y:S01]  /*28a80*/  FMUL R16, R18, 0.25 ;  /* 0x3e80000012107820 */ /* 0x000fe20000400000 */
[----:B------:R-:W-:Y:S01]  /*28a90*/  FSEL R8, R8, R17, P3 ;  /* 0x0000001108087208 */ /* 0x000fe20001800000 */
[----:B------:R-:W-:Y:S01]  /*28aa0*/  FMUL R13, R21, 0.25 ;  /* 0x3e800000150d7820 */ /* 0x000fe20000400000 */
[----:B------:R-:W-:Y:S01]  /*28ab0*/  STL [R1+0xde0], R250 ;  /* 0x000de0fa01007387 */ /* 0x000fe20000100800 */
[----:B------:R-:W-:Y:S01]  /*28ac0*/  FSEL R11, R11, R14, P2 ;  /* 0x0000000e0b0b7208 */ /* 0x000fe20001000000 */
[----:B------:R-:W-:Y:S01]  /*28ad0*/  FMUL R15, R19, 0.25 ;  /* 0x3e800000130f7820 */ /* 0x000fe20000400000 */
[----:B------:R-:W-:Y:S01]  /*28ae0*/  FSEL R9, R9, R184, P3 ;  /* 0x000000b809097208 */ /* 0x000fe20001800000 */
[----:B------:R-:W-:Y:S01]  /*28af0*/  STL [R1+0xe14], R6 ;  /* 0x000e140601007387 */ /* 0x000fe20000100800 */
[----:B------:R-:W-:Y:S01]  /*28b00*/  FMUL R14, R20, 0.25 ;  /* 0x3e800000140e7820 */ /* 0x000fe20000400000 */
[----:B------:R-:W-:-:S02]  /*28b10*/  FMUL R17, R22, 0.25 ;  /* 0x3e80000016117820 */ /* 0x000fc40000400000 */
[----:B------:R-:W-:Y:S01]  /*28b20*/  STL [R1+0xe18], R7 ;  /* 0x000e180701007387 */ /* 0x000fe20000100800 */
[----:B------:R-:W-:Y:S02]  /*28b30*/  FSEL R12, R12, R23, P3 ;  /* 0x000000170c0c7208 */ /* 0x000fe40001800000 */
[----:B------:R-:W-:Y:S01]  /*28b40*/  FSEL R16, R16, R18, P3 ;  /* 0x0000001210107208 */ /* 0x000fe20001800000 */
[----:B------:R-:W-:Y:S01]  /*28b50*/  STL [R1+0xddc], R248 ;  /* 0x000ddcf801007387 */ /* 0x000fe20000100800 */
[----:B------:R-:W-:Y:S01]  /*28b60*/  FSEL R13, R13, R21, P3 ;  /* 0x000000150d0d7208 */ /* 0x000fe20001800000 */
[----:B------:R-:W-:Y:S01]  /*28b70*/  FMUL R18, R247, 0.25 ;  /* 0x3e800000f7127820 */ /* 0x000fe20000400000 */
[----:B------:R-:W-:Y:S01]  /*28b80*/  FSEL R15, R15, R19, P2 ;  /* 0x000000130f0f7208 */ /* 0x000fe20001000000 */
[----:B------:R-:W-:Y:S01]  /*28b90*/  STL [R1+0xdf0], R244 ;  /* 0x000df0f401007387 */ /* 0x000fe20000100800 */
[----:B------:R-:W-:Y:S01]  /*28ba0*/  FSEL R14, R14, R20, P2 ;  /* 0x000000140e0e7208 */ /* 0x000fe20001000000 */
[----:B------:R-:W-:-:S02]  /*28bb0*/  FMUL R19, R246, 0.25 ;  /* 0x3e800000f6137820 */ /* 0x000fc40000400000 */
[----:B------:R-:W-:Y:S01]  /*28bc0*/  STL [R1+0xe1c], R8 ;  /* 0x000e1c0801007387 */ /* 0x000fe20000100800 */
[----:B------:R-:W-:Y:S01]  /*28bd0*/  FMUL R20, R245, 0.25 ;  /* 0x3e800000f5147820 */ /* 0x000fe20000400000 */
[----:B------:R-:W-:Y:S02]  /*28be0*/  FMUL R21, R243, 0.25 ;  /* 0x3e800000f3157820 */ /* 0x000fe40000400000 */
[----:B------:R-:W-:Y:S01]  /*28bf0*/  STL [R1+0xe20], R9 ;  /* 0x000e200901007387 */ /* 0x000fe20000100800 */
[----:B------:R-:W-:Y:S01]  /*28c00*/  FSEL R17, R17, R22, P3 ;  /* 0x0000001611117208 */ /* 0x000fe20001800000 */
[----:B------:R-:W-:Y:S02]  /*28c10*/  FMUL R22, R242, 0.25 ;  /* 0x3e800000f2167820 */ /* 0x000fe40000400000 */
[----:B------:R-:W-:Y:S01]  /*28c20*/  STL [R1+0xdf4], R10 ;  /* 0x000df40a01007387 */ /* 0x000fe20000100800 */
[----:B------:R-:W-:Y:S01]  /*28c30*/  FSEL R18, R18, R247, P2 ;  /* 0x000000f712127208 */ /* 0x000fe20001000000 */
[----:B------:R-:W-:-:S02]  /*28c40*/  FMUL R23, R241, 0.25 ;  /* 0x3e800000f1177820 */ /* 0x000fc40000400000 */
[----:B------:R1:W-:Y:S01]  /*28c50*/  STL [R1+0xdf8], R11 ;  /* 0x000df80b01007387 */ /* 0x0003e20000100800 */
[----:B------:R-:W-:Y:S01]  /*28c60*/  FSEL R19, R19, R246, P2 ;  /* 0x000000f613137208 */ /* 0x000fe20001000000 */
[----:B------:R-:W-:Y:S02]  /*28c70*/  FMUL R24, R240, 0.25 ;  /* 0x3e800000f0187820 */ /* 0x000fe40000400000 */
[----:B------:R-:W-:Y:S01]  /*28c80*/  STL [R1+0xe24], R12 ;  /* 0x000e240c01007387 */ /* 0x000fe20000100800 */
[----:B------:R-:W-:Y:S01]  /*28c90*/  FSEL R20, R20, R245, P3 ;  /* 0x000000f514147208 */ /* 0x000fe20001800000 */
[----:B------:R-:W-:Y:S02]  /*28ca0*/  FMUL R25, R239, 0.25 ;  /* 0x3e800000ef197820 */ /* 0x000fe40000400000 */
[----:B------:R-:W-:Y:S01]  /*28cb0*/  STL [R1+0xe28], R13 ;  /* 0x000e280d01007387 */ /* 0x000fe20000100800 */
[----:B------:R-:W-:Y:S01]  /*28cc0*/  FSEL R21, R21, R243, P3 ;  /* 0x000000f315157208 */ /* 0x000fe20001800000 */
[----:B------:R-:W-:-:S02]  /*28cd0*/  FMUL R26, R238, 0.25 ;  /* 0x3e800000ee1a7820 */ /* 0x000fc40000400000 */
[----:B------:R-:W-:Y:S01]  /*28ce0*/  STL [R1+0xdfc], R14 ;  /* 0x000dfc0e01007387 */ /* 0x000fe20000100800 */
        /* <DEDUP_REMOVED lines=252> */
[----:B------:R-:W-:-:S03]  /*29cb0*/  FSEL R106, R106, R157, P2 ;  /* 0x0000009d6a6a7208 */ /* 0x000fc60001000000 */
        /* <DEDUP_REMOVED lines=16> */
[----:B------:R-:W2:Y:S04]  /*29dc0*/  LDL.LU R122, [R1+0x5fc] ;  /* 0x0005fc00017a7983 */ /* 0x000ea80000300800 */
[----:B------:R-:W3:Y:S04]  /*29dd0*/  LDL.LU R123, [R1+0x5f8] ;  /* 0x0005f800017b7983 */ /* 0x000ee80000300800 */
[----:B------:R-:W4:Y:S04]  /*29de0*/  LDL.LU R124, [R1+0x5f4] ;  /* 0x0005f400017c7983 */ /* 0x000f280000300800 */
[----:B------:R-:W2:Y:S04]  /*29df0*/  LDL.LU R125, [R1+0x5f0] ;  /* 0x0005f000017d7983 */ /* 0x000ea80000300800 */
        /* <DEDUP_REMOVED lines=26> */
[----:B------:R-:W3:Y:S01]  /*29fa0*/  LDL.LU R184, [R1+0x584] ;  /* 0x0005840001b87983 */ /* 0x000ee20000300800 */
[----:B------:R-:W-:-:S03]  /*29fb0*/  FMUL R111, R152, 0.25 ;  /* 0x3e800000986f7820 */ /* 0x000fc60000400000 */
[----:B------:R-:W3:Y:S04]  /*29fc0*/  LDL.LU R247, [R1+0x580] ;  /* 0x0005800001f77983 */ /* 0x000ee80000300800 */
[----:B------:R-:W3:Y:S04]  /*29fd0*/  LDL.LU R246, [R1+0x57c] ;  /* 0x00057c0001f67983 */ /* 0x000ee80000300800 */
[----:B------:R-:W3:Y:S04]  /*29fe0*/  LDL.LU R245, [R1+0x578] ;  /* 0x0005780001f57983 */ /* 0x000ee80000300800 */
[----:B------:R-:W3:Y:S04]  /*29ff0*/  LDL.LU R243, [R1+0x574] ;  /* 0x0005740001f37983 */ /* 0x000ee80000300800 */
[----:B------:R-:W3:Y:S01]  /*2a000*/  LDL.LU R158, [R1+0x570] ;  /* 0x00057000019e7983 */ /* 0x000ee20000300800 */
[----:B------:R-:W-:-:S03]  /*2a010*/  FSEL R111, R111, R152, P2 ;  /* 0x000000986f6f7208 */ /* 0x000fc60001000000 */
        /* <DEDUP_REMOVED lines=89> */
[----:B0-----:R-:W3:Y:S01]  /*2a5b0*/  LDL.LU R249, [R1+0x404] ;  /* 0x0004040001f97983 */ /* 0x001ee20000300800 */
[----:B----4-:R-:W-:Y:S01]  /*2a5c0*/  FMUL R114, R124, 0.25 ;  /* 0x3e8000007c727820 */ /* 0x010fe20000400000 */
[----:B--2---:R-:W-:-:S04]  /*2a5d0*/  FMUL R115, R125, 0.25 ;  /* 0x3e8000007d737820 */ /* 0x004fc80000400000 */
[----:B------:R-:W-:Y:S01]  /*2a5e0*/  FSEL R114, R114, R124, P2 ;  /* 0x0000007c72727208 */ /* 0x000fe20001000000 */
[----:B---3--:R-:W-:Y:S01]  /*2a5f0*/  FMUL R124, R136, 0.25 ;  /* 0x3e800000887c7820 */ /* 0x008fe20000400000 */
[----:B------:R-:W-:Y:S01]  /*2a600*/  FMUL R119, R127, 0.25 ;  /* 0x3e8000007f777820 */ /* 0x000fe20000400000 */
[----:B------:R-:W-:-:S03]  /*2a610*/  FMUL R118, R126, 0.25 ;  /* 0x3e8000007e767820 */ /* 0x000fc60000400000 */
[----:B------:R-:W-:Y:S01]  /*2a620*/  FSEL R124, R124, R136, P2 ;  /* 0x000000887c7c7208 */ /* 0x000fe20001000000 */
[----:B------:R-:W-:Y:S01]  /*2a630*/  FMUL R136, R148, 0.25 ;  /* 0x3e80000094887820 */ /* 0x000fe20000400000 */
        /* <DEDUP_REMOVED lines=61> */
[----:B------:R-:W-:-:S02]  /*2aa10*/  FSEL R140, R140, R184, P2 ;  /* 0x000000b88c8c7208 */ /* 0x000fc40001000000 */
[----:B------:R-:W-:Y:S01]  /*2aa20*/  FSEL R168, R168, R173, P2 ;  /* 0x000000ada8a87208 */ /* 0x000fe20001000000 */
[----:B------:R-:W-:Y:S01]  /*2aa30*/  FMUL R173, R177, 0.25 ;  /* 0x3e800000b1ad7820 */ /* 0x000fe20000400000 */
[----:B------:R-:W-:Y:S01]  /*2aa40*/  FSEL R160, R160, R171, P2 ;  /* 0x000000aba0a07208 */ /* 0x000fe20001000000 */
[----:B------:R-:W-:Y:S01]  /*2aa50*/  FMUL R171, R174, 0.25 ;  /* 0x3e800000aeab7820 */ /* 0x000fe20000400000 */
[----:B------:R-:W-:Y:S01]  /*2aa60*/  FSEL R161, R161, R170, P2 ;  /* 0x000000aaa1a17208 */ /* 0x000fe20001000000 */
        /* <DEDUP_REMOVED lines=8> */
[----:B------:R-:W-:-:S04]  /*2aaf0*/  FSEL R170, R170, R175, P3 ;  /* 0x000000afaaaa7208 */ /* 0x000fc80001800000 */
        /* <DEDUP_REMOVED lines=9> */
[----:B------:R-:W-:Y:S01]  /*2ab90*/  FMUL R183, R180, 0.25 ;  /* 0x3e800000b4b77820 */ /* 0x000fe20000400000 */
[----:B------:R-:W-:Y:S01]  /*2aba0*/  FSEL R175, R175, R182, P3 ;  /* 0x000000b6afaf7208 */ /* 0x000fe20001800000 */
[----:B------:R-:W-:-:S02]  /*2abb0*/  FMUL R182, R181, 0.25 ;  /* 0x3e800000b5b67820 */ /* 0x000fc40000400000 */
[----:B------:R-:W-:Y:S02]  /*2abc0*/  FSEL R188, R188, R193, P2 ;  /* 0x000000c1bcbc7208 */ /* 0x000fe40001000000 */
[----:B------:R-:W-:Y:S01]  /*2abd0*/  FSEL R186, R186, R189, P3 ;  /* 0x000000bdbaba7208 */ /* 0x000fe20001800000 */
[----:B------:R-:W-:Y:S01]  /*2abe0*/  FMUL R189, R192, 0.25 ;  /* 0x3e800000c0bd7820 */ /* 0x000fe20000400000 */
[----:B------:R-:W-:Y:S01]  /*2abf0*/  FSEL R183, R183, R180, P3 ;  /* 0x000000b4b7b77208 */ /* 0x000fe20001800000 */
[----:B------:R-:W-:Y:S01]  /*2ac00*/  FMUL R180, R191, 0.25 ;  /* 0x3e800000bfb47820 */ /* 0x000fe20000400000 */
[----:B------:R-:W-:Y:S01]  /*2ac10*/  FSEL R182, R182, R181, P3 ;  /* 0x000000b5b6b67208 */ /* 0x000fe20001800000 */
[----:B------:R-:W-:Y:S01]  /*2ac20*/  FMUL R181, R190, 0.25 ;  /* 0x3e800000beb57820 */ /* 0x000fe20000400000 */
[----:B------:R-:W-:Y:S01]  /*2ac30*/  FMUL R121, R133, 0.25 ;  /* 0x3e80000085797820 */ /* 0x000fe20000400000 */
[----:B------:R-:W-:Y:S01]  /*2ac40*/  FMUL R193, R197, 0.25 ;  /* 0x3e800000c5c17820 */ /* 0x000fe20000400000 */
[----:B------:R-:W-:-:S04]  /*2ac50*/  FMUL R198, R196, 0.25 ;  /* 0x3e800000c4c67820 */ /* 0x000fc80000400000 */
[----:B------:R-:W-:Y:S02]  /*2ac60*/  FSEL R193, R193, R197, P2 ;  /* 0x000000c5c1c17208 */ /* 0x000fe40001000000 */
[----:B------:R-:W-:Y:S01]  /*2ac70*/  FSEL R198, R198, R196, P3 ;  /* 0x000000c4c6c67208 */ /* 0x000fe20001800000 */
[----:B------:R-:W-:Y:S01]  /*2ac80*/  FMUL R196, R206, 0.25 ;  /* 0x3e800000cec47820 */ /* 0x000fe20000400000 */
[----:B------:R-:W-:Y:S01]  /*2ac90*/  FSEL R189, R189, R192, P2 ;  /* 0x000000c0bdbd7208 */ /* 0x000fe20001000000 */
[----:B------:R-:W-:-:S03]  /*2aca0*/  FMUL R197, R204, 0.25 ;  /* 0x3e800000ccc57820 */ /* 0x000fc60000400000 */
        /* <DEDUP_REMOVED lines=14> */
[----:B------:R-:W-:-:S03]  /*2ad90*/  FSEL R190, R190, R195, P3 ;  /* 0x000000c3bebe7208 */ /* 0x000fc60001800000 */
[----:B------:R-:W-:Y:S01]  /*2ada0*/  FSEL R206, R206, R209, P3 ;  /* 0x000000d1cece7208 */ /* 0x000fe20001800000 */
[----:B------:R-:W-:Y:S01]  /*2adb0*/  FMUL R204, R205, 0.25 ;  /* 0x3e800000cdcc7820 */ /* 0x000fe20000400000 */
[----:B------:R-:W-:Y:S01]  /*2adc0*/  FSEL R133, R133, R145, P2 ;  /* 0x0000009185857208 */ /* 0x000fe20001000000 */
[----:B------:R-:W-:Y:S01]  /*2add0*/  FMUL R195, R202, 0.25 ;  /* 0x3e800000cac37820 */ /* 0x000fe20000400000 */
[----:B------:R-:W-:Y:S02]  /*2ade0*/  FMUL R145, R158, 0.25 ;  /* 0x3e8000009e917820 */ /* 0x000fe40000400000 */
        /* <DEDUP_REMOVED lines=9> */
[----:B------:R-:W-:-:S04]  /*2ae80*/  FSEL R205, R205, R218, P2 ;  /* 0x000000dacdcd7208 */ /* 0x000fc80001000000 */
        /* <DEDUP_REMOVED lines=42> */
[----:B------:R-:W-:-:S02]  /*2b130*/  FMUL R214, R223, 0.25 ;  /* 0x3e800000dfd67820 */ /* 0x000fc40000400000 */
[----:B------:R-:W-:Y:S02]  /*2b140*/  FSEL R227, R227, R228, P3 ;  /* 0x000000e4e3e37208 */ /* 0x000fe40001800000 */
        /* <DEDUP_REMOVED lines=25> */
[----:B------:R-:W-:-:S02]  /*2b2e0*/  FSEL R147, R147, R245, P3 ;  /* 0x000000f593937208 */ /* 0x000fc40001800000 */
[----:B------:R-:W-:Y:S01]  /*2b2f0*/  FSEL R224, R224, R225, P2 ;  /* 0x000000e1e0e07208 */ /* 0x000fe20001000000 */
[----:B------:R-:W-:Y:S01]  /*2b300*/  FMUL R225, R241, 0.25 ;  /* 0x3e800000f1e17820 */ /* 0x000fe20000400000 */
[----:B------:R-:W-:Y:S01]  /*2b310*/  FSEL R234, R234, R235, P2 ;  /* 0x000000ebeaea7208 */ /* 0x000fe20001000000 */
[----:B------:R-:W-:Y:S01]  /*2b320*/  FMUL R245, R232, 0.25 ;  /* 0x3e800000e8f57820 */ /* 0x000fe20000400000 */
[----:B------:R-:W-:Y:S01]  /*2b330*/  FSEL R223, R223, R220, P3 ;  /* 0x000000dcdfdf7208 */ /* 0x000fe20001800000 */
[C---:B------:R-:W-:Y:S01]  /*2b340*/  FMUL R235, R2.reuse, 8388608 ;  /* 0x4b00000002eb7820 */ /* 0x040fe20000400000 */
[----:B------:R-:W-:Y:S01]  /*2b350*/  FMUL R220, R231, 0.25 ;  /* 0x3e800000e7dc7820 */ /* 0x000fe20000400000 */
[----:B------:R-:W-:Y:S02]  /*2b360*/  FSETP.GEU.AND P5, PT, R2, 1.175494350822287508e-38, PT ;  /* 0x008000000200780b */ /* 0x000fe40003fae000 */
[----:B------:R-:W-:Y:S01]  /*2b370*/  MOV R252, R112 ;  /* 0x0000007000fc7202 */ /* 0x000fe20000000f00 */
[----:B------:R-:W-:Y:S01]  /*2b380*/  FMUL R112, R122, 0.25 ;  /* 0x3e8000007a707820 */ /* 0x000fe20000400000 */
[----:B------:R-:W-:Y:S01]  /*2b390*/  FSEL R222, R222, R221, P3 ;  /* 0x000000dddede7208 */ /* 0x000fe20001800000 */
[----:B------:R-:W-:Y:S01]  /*2b3a0*/  FMUL R221, R230, 0.25 ;  /* 0x3e800000e6dd7820 */ /* 0x000fe20000400000 */
[----:B------:R-:W-:Y:S01]  /*2b3b0*/  FSEL R233, R233, R236, P2 ;  /* 0x000000ece9e97208 */ /* 0x000fe20001000000 */
[----:B------:R-:W-:Y:S01]  /*2b3c0*/  FMUL R236, R3, 8388608 ;  /* 0x4b00000003ec7820 */ /* 0x000fe20000400000 */
[----:B------:R-:W-:Y:S01]  /*2b3d0*/  FSEL R172, R172, R179, P2 ;  /* 0x000000b3acac7208 */ /* 0x000fe20001000000 */
[----:B------:R-:W-:Y:S01]  /*2b3e0*/  FMUL R179, R242, 0.25 ;  /* 0x3e800000f2b37820 */ /* 0x000fe20000400000 */
[----:B------:R-:W-:Y:S01]  /*2b3f0*/  FSEL R243, R243, R237, P3 ;  /* 0x000000edf3f37208 */ /* 0x000fe20001800000 */
[----:B------:R-:W-:Y:S01]  /*2b400*/  FMUL R237, R4, 8388608 ;  /* 0x4b00000004ed7820 */ /* 0x000fe20000400000 */
[----:B------:R-:W-:Y:S01]  /*2b410*/  FSETP.GEU.AND P6, PT, R3, 1.175494350822287508e-38, PT ;  /* 0x008000000300780b */ /* 0x000fe20003fce000 */
[----:B------:R-:W-:Y:S01]  /*2b420*/  FMUL R117, R129, 0.25 ;  /* 0x3e80000081757820 */ /* 0x000fe20000400000 */
[----:B------:R-:W-:Y:S01]  /*2b430*/  FSEL R225, R225, R241, P2 ;  /* 0x000000f1e1e17208 */ /* 0x000fe20001000000 */
[----:B------:R-:W-:Y:S01]  /*2b440*/  FMUL R241, R238, 0.25 ;  /* 0x3e800000eef17820 */ /* 0x000fe20000400000 */
[----:B------:R-:W-:Y:S01]  /*2b450*/  FSEL R245, R245, R232, P3 ;  /* 0x000000e8f5f57208 */ /* 0x000fe20001800000 */
[----:B------:R-:W-:Y:S01]  /*2b460*/  FMUL R232, R5, 8388608 ;  /* 0x4b00000005e87820 */ /* 0x000fe20000400000 */
[----:B------:R-:W-:-:S02]  /*2b470*/  FSETP.GEU.AND P4, PT, R4, 1.175494350822287508e-38, PT ;  /* 0x008000000400780b */ /* 0x000fc40003f8e000 */
[----:B------:R-:W-:Y:S02]  /*2b480*/  FSEL R235, R235, R2, !P5 ;  /* 0x00000002ebeb7208 */ /* 0x000fe40006800000 */
[----:B------:R-:W-:Y:S01]  /*2b490*/  FSEL R220, R220, R231, P2 ;  /* 0x000000e7dcdc7208 */ /* 0x000fe20001000000 */
[----:B------:R-:W-:Y:S01]  /*2b4a0*/  FMUL R231, R239, 0.25 ;  /* 0x3e800000efe77820 */ /* 0x000fe20000400000 */
[----:B-1----:R-:W-:Y:S02]  /*2b4b0*/  FSEL R11, RZ, -23, P5 ;  /* 0xc1b80000ff0b7808 */ /* 0x002fe40002800000 */
[----:B------:R-:W-:Y:S02]  /*2b4c0*/  FSETP.GEU.AND P5, PT, R5, 1.175494350822287508e-38, PT ;  /* 0x008000000500780b */ /* 0x000fe40003fae000 */
[----:B------:R-:W-:Y:S02]  /*2b4d0*/  FSEL R112, R112, R122, P3 ;  /* 0x0000007a70707208 */ /* 0x000fe40001800000 */
[----:B------:R-:W-:Y:S01]  /*2b4e0*/  FSEL R221, R221, R230, P2 ;  /* 0x000000e6dddd7208 */ /* 0x000fe20001000000 */
[----:B------:R-:W-:Y:S01]  /*2b4f0*/  FMUL R230, R240, 0.25 ;  /* 0x3e800000f0e67820 */ /* 0x000fe20000400000 */
[----:B------:R-:W-:-:S02]  /*2b500*/  FSEL R236, R236, R3, !P6 ;  /* 0x00000003ecec7208 */ /* 0x000fc40007000000 */
[----:B------:R-:W-:Y:S01]  /*2b510*/  FSEL R179, R179, R242, P3 ;  /* 0x000000f2b3b37208 */ /* 0x000fe20001800000 */
[----:B------:R-:W-:Y:S01]  /*2b520*/  VIADD R242, R235, 0xc0cafb0d ;  /* 0xc0cafb0debf27836 */ /* 0x000fe20000000000 */
[----:B------:R-:W-:Y:S01]  /*2b530*/  FSEL R237, R237, R4, !P4 ;  /* 0x00000004eded7208 */ /* 0x000fe20006000000 */
[----:B------:R-:W-:Y:S01]  /*2b540*/  FMUL R122, R130, 0.25 ;  /* 0x3e800000827a7820 */ /* 0x000fe20000400000 */
[----:B------:R-:W-:Y:S01]  /*2b550*/  FSEL R117, R117, R129, P2 ;  /* 0x0000008175757208 */ /* 0x000fe20001000000 */
[----:B------:R-:W-:Y:S01]  /*2b560*/  FMUL R129, R141, 0.25 ;  /* 0x3e8000008d817820 */ /* 0x000fe20000400000 */
[----:B------:R-:W-:Y:S01]  /*2b570*/  FSEL R241, R241, R238, P3 ;  /* 0x000000eef1f17208 */ /* 0x000fe20001800000 */
[----:B------:R-:W-:Y:S01]  /*2b580*/  STL [R1+0xf9c], R111 ;  /* 0x000f9c6f01007387 */ /* 0x000fe20000100800 */
[----:B------:R-:W-:Y:S02]  /*2b590*/  FSEL R232, R232, R5, !P5 ;  /* 0x00000005e8e87208 */ /* 0x000fe40006800000 */
[----:B------:R-:W-:Y:S01]  /*2b5a0*/  FSEL R231, R231, R239, P3 ;  /* 0x000000efe7e77208 */ /* 0x000fe20001800000 */
[----:B------:R-:W-:Y:S01]  /*2b5b0*/  STL [R1+0xfa0], R112 ;  /* 0x000fa07001007387 */ /* 0x000fe20000100800 */
[----:B------:R-:W-:-:S02]  /*2b5c0*/  IADD3 R238, R236, -0x3f3504f3, RZ ;  /* 0xc0cafb0decee7810 */ /* 0x000fc40007ffe0ff */
[----:B------:R-:W-:Y:S01]  /*2b5d0*/  IADD3 R239, R237, -0x3f3504f3, RZ ;  /* 0xc0cafb0dedef7810 */ /* 0x000fe20007ffe0ff */
[----:B------:R-:W-:Y:S01]  /*2b5e0*/  STL [R1+0xfa4], R113 ;  /* 0x000fa47101007387 */ /* 0x000fe20000100800 */
[----:B------:R-:W-:Y:S02]  /*2b5f0*/  FSEL R230, R230, R240, P3 ;  /* 0x000000f0e6e67208 */ /* 0x000fe40001800000 */
[----:B------:R-:W-:Y:S01]  /*2b600*/  IADD3 R240, R232, -0x3f3504f3, RZ ;  /* 0xc0cafb0de8f07810 */ /* 0x000fe20007ffe0ff */
[----:B------:R-:W-:Y:S01]  /*2b610*/  STL [R1+0xfa8], R114 ;  /* 0x000fa87201007387 */ /* 0x000fe20000100800 */
[----:B------:R-:W-:Y:S02]  /*2b620*/  LOP3.LUT R242, R242, 0xff800000, RZ, 0xc0, !PT ;  /* 0xff800000f2f27812 */ /* 0x000fe400078ec0ff */
[----:B------:R-:W-:Y:S01]  /*2b630*/  FSEL R122, R122, R130, P3 ;  /* 0x000000827a7a7208 */ /* 0x000fe20001800000 */
[----:B------:R-:W-:Y:S01]  /*2b640*/  STL [R1+0xfac], R115 ;  /* 0x000fac7301007387 */ /* 0x000fe20000100800 */
[----:B------:R-:W-:Y:S01]  /*2b650*/  FSEL R129, R129, R141, P2 ;  /* 0x0000008d81817208 */ /* 0x000fe20001000000 */
[----:B------:R-:W-:Y:S01]  /*2b660*/  FMUL R141, R247, 0.25 ;  /* 0x3e800000f78d7820 */ /* 0x000fe20000400000 */
[----:B------:R-:W-:Y:S01]  /*2b670*/  LOP3.LUT R238, R238, 0xff800000, RZ, 0xc0, !PT ;  /* 0xff800000eeee7812 */ /* 0x000fe200078ec0ff */
[----:B------:R-:W-:Y:S01]  /*2b680*/  STL [R1+0xfb0], R118 ;  /* 0x000fb07601007387 */ /* 0x000fe20000100800 */
[----:B------:R-:W-:-:S02]  /*2b690*/  LOP3.LUT R239, R239, 0xff800000, RZ, 0xc0, !PT ;  /* 0xff800000efef7812 */ /* 0x000fc400078ec0ff */
[----:B------:R-:W-:Y:S01]  /*2b6a0*/  LOP3.LUT R240, R240, 0xff800000, RZ, 0xc0, !PT ;  /* 0xff800000f0f07812 */ /* 0x000fe200078ec0ff */
[----:B------:R-:W-:Y:S01]  /*2b6b0*/  STL [R1+0xfb4], R119 ;  /* 0x000fb47701007387 */ /* 0x000fe20000100800 */
[----:B------:R-:W-:Y:S02]  /*2b6c0*/  I2FP.F32.S32 R10, R242 ;  /* 0x000000f2000a7245 */ /* 0x000fe40000201400 */
[----:B------:R-:W-:Y:S01]  /*2b6d0*/  FSEL R9, RZ, -23, P6 ;  /* 0xc1b80000ff097808 */ /* 0x000fe20003000000 */
[----:B------:R-:W-:Y:S01]  /*2b6e0*/  STL [R1+0xfb8], R116 ;  /* 0x000fb87401007387 */ /* 0x000fe20000100800 */
[----:B------:R-:W-:Y:S02]  /*2b6f0*/  I2FP.F32.S32 R8, R238 ;  /* 0x000000ee00087245 */ /* 0x000fe40000201400 */
[----:B------:R-:W-:Y:S01]  /*2b700*/  FSEL R7, RZ, -23, P4 ;  /* 0xc1b80000ff077808 */ /* 0x000fe20002000000 */
[----:B------:R-:W-:Y:S01]  /*2b710*/  STL [R1+0xfbc], R117 ;  /* 0x000fbc7501007387 */ /* 0x000fe20000100800 */
[----:B------:R-:W-:-:S02]  /*2b720*/  I2FP.F32.S32 R6, R239 ;  /* 0x000000ef00067245 */ /* 0x000fc40000201400 */
[----:B------:R-:W-:Y:S01]  /*2b730*/  FSEL R141, R141, R247, P2 ;  /* 0x000000f78d8d7208 */ /* 0x000fe20001000000 */
[----:B------:R-:W-:Y:S01]  /*2b740*/  STL [R1+0xfc0], R122 ;  /* 0x000fc07a01007387 */ /* 0x000fe20000100800 */
[----:B------:R-:W-:Y:S01]  /*2b750*/  FSEL R0, RZ, -23, P5 ;  /* 0xc1b80000ff007808 */ /* 0x000fe20002800000 */
[----:B------:R-:W-:Y:S01]  /*2b760*/  FFMA.FTZ R10, R10, 1.1920928955078125e-07, R11 ;  /* 0x340000000a0a7823 */ /* 0x000fe2000001000b */
[----:B------:R-:W-:Y:S01]  /*2b770*/  I2FP.F32.S32 R247, R240 ;  /* 0x000000f000f77245 */ /* 0x000fe20000201400 */
[----:B------:R-:W-:Y:S01]  /*2b780*/  STL [R1+0xfc4], R123 ;  /* 0x000fc47b01007387 */ /* 0x000fe20000100800 */
[----:B------:R-:W-:-:S03]  /*2b790*/  FFMA.FTZ R8, R8, 1.1920928955078125e-07, R9 ;  /* 0x3400000008087823 */ /* 0x000fc60000010009 */
[----:B------:R-:W-:Y:S01]  /*2b7a0*/  STL [R1+0xfc8], R120 ;  /* 0x000fc87801007387 */ /* 0x000fe20000100800 */
[----:B------:R-:W-:-:S03]  /*2b7b0*/  FFMA.FTZ R6, R6, 1.1920928955078125e-07, R7 ;  /* 0x3400000006067823 */ /* 0x000fc60000010007 */
[----:B------:R-:W-:Y:S01]  /*2b7c0*/  STL [R1+0xfcc], R121 ;  /* 0x000fcc7901007387 */ /* 0x000fe20000100800 */
[----:B------:R-:W-:-:S03]  /*2b7d0*/  FFMA.FTZ R0, R247, 1.1920928955078125e-07, R0 ;  /* 0x34000000f7007823 */ /* 0x000fc60000010000 */
[----:B------:R-:W-:Y:S04]  /*2b7e0*/  STL [R1+0xfd0], R126 ;  /* 0x000fd07e01007387 */ /* 0x000fe80000100800 */
[----:B------:R-:W-:Y:S04]  /*2b7f0*/  STL [R1+0xfd4], R127 ;  /* 0x000fd47f01007387 */ /* 0x000fe80000100800 */
[----:B------:R-:W-:Y:S04]  /*2b800*/  STL [R1+0xfd8], R124 ;  /* 0x000fd87c01007387 */ /* 0x000fe80000100800 */
[----:B------:R0:W-:Y:S04]  /*2b810*/  STL [R1+0xfdc], R125 ;  /* 0x000fdc7d01007387 */ /* 0x0001e80000100800 */
[----:B------:R1:W-:Y:S04]  /*2b820*/  STL [R1+0x1c], R10 ;  /* 0x00001c0a01007387 */ /* 0x0003e80000100800 */
[----:B------:R2:W-:Y:S04]  /*2b830*/  STL [R1+0x18], R8 ;  /* 0x0000180801007387 */ /* 0x0005e80000100800 */
[----:B------:R3:W-:Y:S04]  /*2b840*/  STL [R1+0x14], R6 ;  /* 0x0000140601007387 */ /* 0x0007e80000100800 */
[----:B------:R-:W4:Y:S04]  /*2b850*/  LDL.LU R248, [R1+0x870] ;  /* 0x0008700001f87983 */ /* 0x000f280000300800 */
[----:B------:R3:W-:Y:S04]  /*2b860*/  STL [R1+0x10], R0 ;  /* 0x0000100001007387 */ /* 0x0007e80000100800 */
[----:B0-----:R-:W4:Y:S04]  /*2b870*/  LDL.LU R125, [R1+0x860] ;  /* 0x00086000017d7983 */ /* 0x001f280000300800 */
        /* <DEDUP_REMOVED lines=100> */
[----:B------:R-:W-:-:S03]  /*2bec0*/  FMUL R130, R138, 0.25 ;  /* 0x3e8000008a827820 */ /* 0x000fc60000400000 */
[----:B------:R-:W4:Y:S04]  /*2bed0*/  LDL.LU R26, [R1+0x130] ;  /* 0x00013000011a7983 */ /* 0x000f280000300800 */
[----:B------:R-:W4:Y:S04]  /*2bee0*/  LDL.LU R25, [R1+0x128] ;  /* 0x0001280001197983 */ /* 0x000f280000300800 */
[----:B------:R-:W4:Y:S04]  /*2bef0*/  LDL.LU R24, [R1+0x120] ;  /* 0x0001200001187983 */ /* 0x000f280000300800 */
[----:B------:R-:W4:Y:S04]  /*2bf00*/  LDL.LU R23, [R1+0x118] ;  /* 0x0001180001177983 */ /* 0x000f280000300800 */
[----:B------:R-:W4:Y:S01]  /*2bf10*/  LDL.LU R22, [R1+0x110] ;  /* 0x0001100001167983 */ /* 0x000f220000300800 */
[----:B------:R-:W-:-:S03]  /*2bf20*/  FSEL R130, R130, R138, P3 ;  /* 0x0000008a82827208 */ /* 0x000fc60001800000 */
        /* <DEDUP_REMOVED lines=14> */
[----:B-1----:R-:W4:Y:S01]  /*2c010*/  LDL.LU R10, [R1+0xb0] ;  /* 0x0000b000010a7983 */ /* 0x002f220000300800 */
[----:B------:R-:W-:-:S03]  /*2c020*/  FSEL R146, R146, R246, P3 ;  /* 0x000000f692927208 */ /* 0x000fc60001800000 */
[----:B------:R-:W4:Y:S01]  /*2c030*/  LDL.LU R9, [R1+0xa8] ;  /* 0x0000a80001097983 */ /* 0x000f220000300800 */
[----:B------:R-:W-:-:S03]  /*2c040*/  FMUL R246, R249, 0.25 ;  /* 0x3e800000f9f67820 */ /* 0x000fc60000400000 */
[----:B--2---:R-:W2:Y:S04]  /*2c050*/  LDL.LU R8, [R1+0xa0] ;  /* 0x0000a00001087983 */ /* 0x004ea80000300800 */
[----:B------:R-:W2:Y:S04]  /*2c060*/  LDL.LU R244, [R1+0x98] ;  /* 0x0000980001f47983 */ /* 0x000ea80000300800 */
[----:B------:R-:W2:Y:S04]  /*2c070*/  LDL.LU R7, [R1+0x90] ;  /* 0x0000900001077983 */ /* 0x000ea80000300800 */
[----:B---3--:R-:W3:Y:S01]  /*2c080*/  LDL.LU R6, [R1+0x88] ;  /* 0x0000880001067983 */ /* 0x008ee20000300800 */
[----:B------:R-:W-:-:S03]  /*2c090*/  FSEL R246, R246, R249, P2 ;  /* 0x000000f9f6f67208 */ /* 0x000fc60001000000 */
[----:B------:R-:W3:Y:S04]  /*2c0a0*/  LDL.LU R250, [R1+0x80] ;  /* 0x0000800001fa7983 */ /* 0x000ee80000300800 */
[----:B------:R-:W3:Y:S04]  /*2c0b0*/  LDL.LU R251, [R1+0x78] ;  /* 0x0000780001fb7983 */ /* 0x000ee80000300800 */
[----:B------:R-:W3:Y:S04]  /*2c0c0*/  LDL.LU R249, [R1+0x70] ;  /* 0x0000700001f97983 */ /* 0x000ee80000300800 */
[----:B------:R-:W3:Y:S01]  /*2c0d0*/  LDL.LU R0, [R1+0x54] ;  /* 0x0000540001007983 */ /* 0x000ee20000300800 */
[C---:B------:R-:W-:Y:S01]  /*2c0e0*/  FSETP.GEU.AND P6, PT, |R5|.reuse, 1.175494350822287508e-38, PT ;  /* 0x008000000500780b */ /* 0x040fe20003fce200 */
[----:B------:R-:W-:-:S12]  /*2c0f0*/  @P1 FMUL R5, R5, 0.25 ;  /* 0x3e80000005051820 */ /* 0x000fd80000400000 */
[----:B------:R-:W-:-:S06]  /*2c100*/  @!P6 FMUL R5, R5, 16777216 ;  /* 0x4b8000000505e820 */ /* 0x000fcc0000400000 */
[----:B------:R-:W0:Y:S01]  /*2c110*/  MUFU.RCP R5, R5 ;  /* 0x0000000500057308 */ /* 0x000e220000001000 */
[----:B----4-:R-:W-:Y:S01]  /*2c120*/  @!P6 FMUL R125, R125, 16777216 ;  /* 0x4b8000007d7de820 */ /* 0x010fe20000400000 */
[----:B------:R-:W-:Y:S01]  /*2c130*/  @!P6 FMUL R124, R124, 16777216 ;  /* 0x4b8000007c7ce820 */ /* 0x000fe20000400000 */
[----:B------:R-:W-:Y:S01]  /*2c140*/  @!P6 FMUL R127, R127, 16777216 ;  /* 0x4b8000007f7fe820 */ /* 0x000fe20000400000 */
[----:B------:R-:W-:Y:S01]  /*2c150*/  @!P6 FMUL R126, R126, 16777216 ;  /* 0x4b8000007e7ee820 */ /* 0x000fe20000400000 */
[----:B------:R-:W-:Y:S01]  /*2c160*/  @!P6 FMUL R121, R121, 16777216 ;  /* 0x4b8000007979e820 */ /* 0x000fe20000400000 */
[----:B------:R-:W-:Y:S01]  /*2c170*/  @!P6 FMUL R120, R120, 16777216 ;  /* 0x4b8000007878e820 */ /* 0x000fe20000400000 */
[----:B------:R-:W-:Y:S01]  /*2c180*/  @!P6 FMUL R123, R123, 16777216 ;  /* 0x4b8000007b7be820 */ /* 0x000fe20000400000 */
[C---:B0-----:R-:W-:Y:S01]  /*2c190*/  FMUL R125, R5.reuse, R125 ;  /* 0x0000007d057d7220 */ /* 0x041fe20000400000 */
[C---:B------:R-:W-:Y:S01]  /*2c1a0*/  FMUL R124, R5.reuse, R124 ;  /* 0x0000007c057c7220 */ /* 0x040fe20000400000 */
[----:B------:R-:W-:-:S03]  /*2c1b0*/  FMUL R127, R5, R127 ;  /* 0x0000007f057f7220 */ /* 0x000fc60000400000 */
[----:B------:R0:W-:Y:S01]  /*2c1c0*/  STL [R1+0xdc8], R125 ;  /* 0x000dc87d01007387 */ /* 0x0001e20000100800 */
[----:B------:R-:W-:-:S03]  /*2c1d0*/  FMUL R120, R5, R120 ;  /* 0x0000007805787220 */ /* 0x000fc60000400000 */
[----:B------:R1:W-:Y:S01]  /*2c1e0*/  STL [R1+0xdc4], R124 ;  /* 0x000dc47c01007387 */ /* 0x0003e20000100800 */
[----:B------:R-:W-:Y:S01]  /*2c1f0*/  @!P6 FMUL R122, R122, 16777216 ;  /* 0x4b8000007a7ae820 */ /* 0x000fe20000400000 */
[C---:B0-----:R-:W-:Y:S02]  /*2c200*/  FMUL R125, R5.reuse, R126 ;  /* 0x0000007e057d7220 */ /* 0x041fe40000400000 */
[----:B------:R-:W-:Y:S01]  /*2c210*/  STL [R1+0xdc0], R127 ;  /* 0x000dc07f01007387 */ /* 0x000fe20000100800 */
[----:B-1----:R-:W-:Y:S01]  /*2c220*/  FMUL R124, R5, R121 ;  /* 0x00000079057c7220 */ /* 0x002fe20000400000 */
[----:B------:R-:W-:Y:S02]  /*2c230*/  @!P6 FMUL R117, R117, 16777216 ;  /* 0x4b8000007575e820 */ /* 0x000fe40000400000 */
[----:B------:R-:W-:Y:S01]  /*2c240*/  STL [R1+0xdbc], R125 ;  /* 0x000dbc7d01007387 */ /* 0x000fe20000100800 */
[----:B------:R-:W-:Y:S01]  /*2c250*/  @!P6 FMUL R116, R116, 16777216 ;  /* 0x4b8000007474e820 */ /* 0x000fe20000400000 */
[----:B------:R-:W-:-:S02]  /*2c260*/  FMUL R121, R5, R123 ;  /* 0x0000007b05797220 */ /* 0x000fc40000400000 */
[----:B------:R-:W-:Y:S01]  /*2c270*/  STL [R1+0xdb8], R124 ;  /* 0x000db87c01007387 */ /* 0x000fe20000100800 */
[----:B------:R-:W-:-:S03]  /*2c280*/  FMUL R117, R5, R117 ;  /* 0x0000007505757220 */ /* 0x000fc60000400000 */
[----:B------:R0:W-:Y:S01]  /*2c290*/  STL [R1+0xdb4], R120 ;  /* 0x000db47801007387 */ /* 0x0001e20000100800 */
[----:B------:R-:W-:Y:S01]  /*2c2a0*/  @!P6 FMUL R119, R119, 16777216 ;  /* 0x4b8000007777e820 */ /* 0x000fe20000400000 */
[----:B------:R-:W-:Y:S01]  /*2c2b0*/  FMUL R116, R5, R116 ;  /* 0x0000007405747220 */ /* 0x000fe20000400000 */
[----:B------:R-:W-:Y:S01]  /*2c2c0*/  @!P6 FMUL R118, R118, 16777216 ;  /* 0x4b8000007676e820 */ /* 0x000fe20000400000 */
[----:B------:R-:W-:Y:S01]  /*2c2d0*/  @!P6 FMUL R115, R115, 16777216 ;  /* 0x4b8000007373e820 */ /* 0x000fe20000400000 */
[----:B------:R-:W-:Y:S01]  /*2c2e0*/  STL [R1+0xdb0], R121 ;  /* 0x000db07901007387 */ /* 0x000fe20000100800 */
[----:B0-----:R-:W-:Y:S01]  /*2c2f0*/  FMUL R120, R5, R122 ;  /* 0x0000007a05787220 */ /* 0x001fe20000400000 */
[----:B------:R-:W-:Y:S01]  /*2c300*/  @!P6 FMUL R114, R114, 16777216 ;  /* 0x4b8000007272e820 */ /* 0x000fe20000400000 */
[----:B------:R-:W-:Y:S01]  /*2c310*/  @!P6 FMUL R113, R113, 16777216 ;  /* 0x4b8000007171e820 */ /* 0x000fe20000400000 */
[----:B------:R-:W-:Y:S02]  /*2c320*/  FMUL R119, R5, R119 ;  /* 0x0000007705777220 */ /* 0x000fe40000400000 */
[----:B------:R-:W-:Y:S01]  /*2c330*/  STL [R1+0xdac], R120 ;  /* 0x000dac7801007387 */ /* 0x000fe20000100800 */
[----:B------:R-:W-:Y:S01]  /*2c340*/  @!P6 FMUL R112, R112, 16777216 ;  /* 0x4b8000007070e820 */ /* 0x000fe20000400000 */
[----:B------:R-:W-:-:S02]  /*2c350*/  @!P6 FMUL R111, R111, 16777216 ;  /* 0x4b8000006f6fe820 */ /* 0x000fc40000400000 */
[----:B------:R0:W-:Y:S01]  /*2c360*/  STL [R1+0xda8], R117 ;  /* 0x000da87501007387 */ /* 0x0001e20000100800 */
[----:B------:R-:W-:-:S03]  /*2c370*/  @!P6 FMUL R110, R110, 16777216 ;  /* 0x4b8000006e6ee820 */ /* 0x000fc60000400000 */
[----:B------:R1:W-:Y:S01]  /*2c380*/  STL [R1+0xda4], R116 ;  /* 0x000da47401007387 */ /* 0x0003e20000100800 */
[----:B------:R-:W-:Y:S01]  /*2c390*/  @!P6 FMUL R109, R109, 16777216 ;  /* 0x4b8000006d6de820 */ /* 0x000fe20000400000 */
[----:B------:R-:W-:Y:S01]  /*2c3a0*/  @!P6 FMUL R108, R108, 16777216 ;  /* 0x4b8000006c6ce820 */ /* 0x000fe20000400000 */
[C---:B0-----:R-:W-:Y:S01]  /*2c3b0*/  FMUL R117, R5.reuse, R118 ;  /* 0x0000007605757220 */ /* 0x041fe20000400000 */
[----:B------:R-:W-:Y:S01]  /*2c3c0*/  STL [R1+0xda0], R119 ;  /* 0x000da07701007387 */ /* 0x000fe20000100800 */
[C---:B-1----:R-:W-:Y:S01]  /*2c3d0*/  FMUL R116, R5.reuse, R115 ;  /* 0x0000007305747220 */ /* 0x042fe20000400000 */
[C---:B------:R-:W-:Y:S01]  /*2c3e0*/  FMUL R115, R5.reuse, R114 ;  /* 0x0000007205737220 */ /* 0x040fe20000400000 */
[C---:B------:R-:W-:Y:S01]  /*2c3f0*/  FMUL R114, R5.reuse, R113 ;  /* 0x0000007105727220 */ /* 0x040fe20000400000 */
[----:B------:R-:W-:Y:S01]  /*2c400*/  FMUL R113, R5, R112 ;  /* 0x0000007005717220 */ /* 0x000fe20000400000 */
[----:B------:R-:W-:Y:S01]  /*2c410*/  @!P6 FMUL R107, R107, 16777216 ;  /* 0x4b8000006b6be820 */ /* 0x000fe20000400000 */
[----:B------:R-:W-:Y:S01]  /*2c420*/  STL [R1+0xd9c], R117 ;  /* 0x000d9c7501007387 */ /* 0x000fe20000100800 */
[C---:B------:R-:W-:Y:S01]  /*2c430*/  FMUL R112, R5.reuse, R111 ;  /* 0x0000006f05707220 */ /* 0x040fe20000400000 */
[----:B------:R-:W-:Y:S01]  /*2c440*/  @!P6 FMUL R106, R106, 16777216 ;  /* 0x4b8000006a6ae820 */ /* 0x000fe20000400000 */
[----:B------:R-:W-:Y:S01]  /*2c450*/  FMUL R111, R5, R110 ;  /* 0x0000006e056f7220 */ /* 0x000fe20000400000 */
[----:B------:R-:W-:Y:S01]  /*2c460*/  STL [R1+0xd98], R116 ;  /* 0x000d987401007387 */ /* 0x000fe20000100800 */
[----:B------:R-:W-:Y:S01]  /*2c470*/  @!P6 FMUL R105, R105, 16777216 ;  /* 0x4b8000006969e820 */ /* 0x000fe20000400000 */
[C---:B------:R-:W-:Y:S01]  /*2c480*/  FMUL R110, R5.reuse, R109 ;  /* 0x0000006d056e7220 */ /* 0x040fe20000400000 */
[----:B------:R-:W-:Y:S01]  /*2c490*/  @!P6 FMUL R104, R104, 16777216 ;  /* 0x4b8000006868e820 */ /* 0x000fe20000400000 */
[----:B------:R-:W-:Y:S01]  /*2c4a0*/  STL [R1+0xd94], R115 ;  /* 0x000d947301007387 */ /* 0x000fe20000100800 */
[----:B------:R-:W-:Y:S01]  /*2c4b0*/  FMUL R109, R5, R108 ;  /* 0x0000006c056d7220 */ /* 0x000fe20000400000 */
[----:B------:R-:W-:Y:S01]  /*2c4c0*/  @!P6 FMUL R103, R103, 16777216 ;  /* 0x4b8000006767e820 */ /* 0x000fe20000400000 */
[C---:B------:R-:W-:Y:S01]  /*2c4d0*/  FMUL R108, R5.reuse, R107 ;  /* 0x0000006b056c7220 */ /* 0x040fe20000400000 */
[----:B------:R-:W-:Y:S01]  /*2c4e0*/  STL [R1+0xd90], R114 ;  /* 0x000d907201007387 */ /* 0x000fe20000100800 */
[----:B------:R-:W-:Y:S01]  /*2c4f0*/  @!P6 FMUL R102, R102, 16777216 ;  /* 0x4b8000006666e820 */ /* 0x000fe20000400000 */
[----:B------:R-:W-:-:S02]  /*2c500*/  FMUL R107, R5, R106 ;  /* 0x0000006a056b7220 */ /* 0x000fc40000400000 */
[----:B------:R-:W-:Y:S01]  /*2c510*/  STL [R1+0xd8c], R113 ;  /* 0x000d8c7101007387 */ /* 0x000fe20000100800 */
[----:B------:R-:W-:Y:S01]  /*2c520*/  @!P6 FMUL R101, R101, 16777216 ;  /* 0x4b8000006565e820 */ /* 0x000fe20000400000 */
[C---:B------:R-:W-:Y:S02]  /*2c530*/  FMUL R106, R5.reuse, R105 ;  /* 0x00000069056a7220 */ /* 0x040fe40000400000 */
[----:B------:R-:W-:Y:S01]  /*2c540*/  STL [R1+0xd88], R112 ;  /* 0x000d887001007387 */ /* 0x000fe20000100800 */
[----:B------:R-:W-:Y:S01]  /*2c550*/  @!P6 FMUL R100, R100, 16777216 ;  /* 0x4b8000006464e820 */ /* 0x000fe20000400000 */
[----:B------:R-:W-:Y:S02]  /*2c560*/  FMUL R105, R5, R104 ;  /* 0x0000006805697220 */ /* 0x000fe40000400000 */
[----:B------:R-:W-:Y:S01]  /*2c570*/  STL [R1+0xd84], R111 ;  /* 0x000d846f01007387 */ /* 0x000fe20000100800 */
[----:B------:R-:W-:Y:S01]  /*2c580*/  @!P6 FMUL R99, R99, 16777216 ;  /* 0x4b8000006363e820 */ /* 0x000fe20000400000 */
[----:B------:R-:W-:-:S02]  /*2c590*/  FMUL R104, R5, R103 ;  /* 0x0000006705687220 */ /* 0x000fc40000400000 */
[----:B------:R-:W-:Y:S01]  /*2c5a0*/  STL [R1+0xd80], R110 ;  /* 0x000d806e01007387 */ /* 0x000fe20000100800 */
[----:B------:R-:W-:Y:S01]  /*2c5b0*/  @!P6 FMUL R98, R98, 16777216 ;  /* 0x4b8000006262e820 */ /* 0x000fe20000400000 */
[----:B------:R-:W-:Y:S02]  /*2c5c0*/  FMUL R103, R5, R102 ;  /* 0x0000006605677220 */ /* 0x000fe40000400000 */
[----:B------:R-:W-:Y:S01]  /*2c5d0*/  STL [R1+0xd7c], R109 ;  /* 0x000d7c6d01007387 */ /* 0x000fe20000100800 */
[----:B------:R-:W-:Y:S01]  /*2c5e0*/  @!P6 FMUL R97, R97, 16777216 ;  /* 0x4b8000006161e820 */ /* 0x000fe20000400000 */
[C---:B------:R-:W-:Y:S02]  /*2c5f0*/  FMUL R102, R5.reuse, R101 ;  /* 0x0000006505667220 */ /* 0x040fe40000400000 */
        /* <DEDUP_REMOVED lines=265> */
[----:B--2---:R-:W-:Y:S01]  /*2d690*/  @!P6 FMUL R8, R8, 16777216 ;  /* 0x4b8000000808e820 */ /* 0x004fe20000400000 */
        /* <DEDUP_REMOVED lines=8> */
[----:B---3--:R-:W-:Y:S01]  /*2d720*/  @!P6 FMUL R6, R6, 16777216 ;  /* 0x4b8000000606e820 */ /* 0x008fe20000400000 */
[C---:B------:R-:W-:Y:S02]  /*2d730*/  FMUL R10, R5.reuse, R9 ;  /* 0x00000009050a7220 */ /* 0x040fe40000400000 */
[----:B------:R-:W-:Y:S01]  /*2d740*/  STL [R1+0xa08], R16 ;  /* 0x000a081001007387 */ /* 0x000fe20000100800 */
[C---:B------:R-:W-:Y:S01]  /*2d750*/  FMUL R9, R5.reuse, R8 ;  /* 0x0000000805097220 */ /* 0x040fe20000400000 */
[C---:B------:R-:W-:Y:S02]  /*2d760*/  FMUL R8, R5.reuse, R244 ;  /* 0x000000f405087220 */ /* 0x040fe40000400000 */
[----:B------:R-:W-:Y:S01]  /*2d770*/  STL [R1+0xa00], R15 ;  /* 0x000a000f01007387 */ /* 0x000fe20000100800 */
[----:B------:R-:W-:-:S03]  /*2d780*/  FMUL R7, R5, R7 ;  /* 0x0000000705077220 */ /* 0x000fc60000400000 */
[----:B------:R-:W-:Y:S01]  /*2d790*/  STL [R1+0x9e8], R14 ;  /* 0x0009e80e01007387 */ /* 0x000fe20000100800 */
[----:B------:R-:W-:Y:S01]  /*2d7a0*/  @!P6 FMUL R250, R250, 16777216 ;  /* 0x4b800000fafae820 */ /* 0x000fe20000400000 */
[----:B------:R-:W-:Y:S02]  /*2d7b0*/  FMUL R6, R5, R6 ;  /* 0x0000000605067220 */ /* 0x000fe40000400000 */
[----:B------:R-:W-:Y:S01]  /*2d7c0*/  STL [R1+0x9b8], R13 ;  /* 0x0009b80d01007387 */ /* 0x000fe20000100800 */
[----:B------:R-:W-:-:S03]  /*2d7d0*/  @!P6 FMUL R251, R251, 16777216 ;  /* 0x4b800000fbfbe820 */ /* 0x000fc60000400000 */
[----:B------:R-:W-:Y:S01]  /*2d7e0*/  STL [R1+0x5a8], R12 ;  /* 0x0005a80c01007387 */ /* 0x000fe20000100800 */
[----:B------:R-:W-:-:S03]  /*2d7f0*/  @!P6 FMUL R249, R249, 16777216 ;  /* 0x4b800000f9f9e820 */ /* 0x000fc60000400000 */
[----:B------:R-:W-:Y:S04]  /*2d800*/  STL [R1+0x5a0], R11 ;  /* 0x0005a00b01007387 */ /* 0x000fe80000100800 */
[----:B------:R-:W-:Y:S04]  /*2d810*/  STL [R1+0x598], R10 ;  /* 0x0005980a01007387 */ /* 0x000fe80000100800 */
[----:B------:R-:W-:Y:S01]  /*2d820*/  STL [R1+0x590], R9 ;  /* 0x0005900901007387 */ /* 0x000fe20000100800 */
[----:B------:R-:W-:-:S03]  /*2d830*/  @!P6 FMUL R0, R0, 16777216 ;  /* 0x4b8000000000e820 */ /* 0x000fc60000400000 */
[----:B------:R0:W-:Y:S04]  /*2d840*/  STL [R1+0x568], R8 ;  /* 0x0005680801007387 */ /* 0x0001e80000100800 */
[----:B------:R1:W-:Y:S04]  /*2d850*/  STL [R1+0x560], R7 ;  /* 0x0005600701007387 */ /* 0x0003e80000100800 */
[----:B------:R2:W-:Y:S01]  /*2d860*/  STL [R1+0x558], R6 ;  /* 0x0005580601007387 */ /* 0x0005e20000100800 */
[C---:B0-----:R-:W-:Y:S01]  /*2d870*/  FMUL R8, R5.reuse, R250 ;  /* 0x000000fa05087220 */ /* 0x041fe20000400000 */
[----:B-1----:R-:W-:-:S04]  /*2d880*/  FMUL R7, R5, R251 ;  /* 0x000000fb05077220 */ /* 0x002fc80000400000 */
[----:B------:R0:W-:Y:S01]  /*2d890*/  STL [R1+0x550], R8 ;  /* 0x0005500801007387 */ /* 0x0001e20000100800 */
[----:B--2---:R-:W-:-:S03]  /*2d8a0*/  FMUL R6, R5, R249 ;  /* 0x000000f905067220 */ /* 0x004fc60000400000 */
[----:B------:R1:W-:Y:S01]  /*2d8b0*/  STL [R1+0x528], R7 ;  /* 0x0005280701007387 */ /* 0x0003e20000100800 */
[----:B------:R-:W-:-:S03]  /*2d8c0*/  FMUL R250, R5, R0 ;  /* 0x0000000005fa7220 */ /* 0x000fc60000400000 */
[----:B------:R2:W-:Y:S04]  /*2d8d0*/  STL [R1+0x520], R6 ;  /* 0x0005200601007387 */ /* 0x0005e80000100800 */
[----:B------:R-:W3:Y:S04]  /*2d8e0*/  LDL.LU R0, [R1+0x864] ;  /* 0x0008640001007983 */ /* 0x000ee80000300800 */
[----:B------:R-:W4:Y:S04]  /*2d8f0*/  LDL.LU R125, [R1+0x85c] ;  /* 0x00085c00017d7983 */ /* 0x000f280000300800 */
        /* <DEDUP_REMOVED lines=94> */
[----:B------:R-:W-:-:S03]  /*2dee0*/  @!P6 FMUL R248, R248, 16777216 ;  /* 0x4b800000f8f8e820 */ /* 0x000fc60000400000 */
[----:B------:R-:W3:Y:S04]  /*2def0*/  LDL.LU R32, [R1+0x15c] ;  /* 0x00015c0001207983 */ /* 0x000ee80000300800 */
[----:B------:R-:W3:Y:S01]  /*2df00*/  LDL.LU R31, [R1+0x154] ;  /* 0x00015400011f7983 */ /* 0x000ee20000300800 */
[----:B------:R-:W-:-:S03]  /*2df10*/  FMUL R248, R5, R248 ;  /* 0x000000f805f87220 */ /* 0x000fc60000400000 */
        /* <DEDUP_REMOVED lines=25> */
[----:B0-----:R-:W3:Y:S04]  /*2e0b0*/  LDL.LU R8, [R1+0x84] ;  /* 0x0000840001087983 */ /* 0x001ee80000300800 */
[----:B-1----:R-:W3:Y:S04]  /*2e0c0*/  LDL.LU R7, [R1+0x7c] ;  /* 0x00007c0001077983 */ /* 0x002ee80000300800 */
[----:B--2---:R-:W2:Y:S04]  /*2e0d0*/  LDL.LU R6, [R1+0x74] ;  /* 0x0000740001067983 */ /* 0x004ea80000300800 */
[----:B------:R-:W2:Y:S01]  /*2e0e0*/  LDL.LU R249, [R1+0x6c] ;  /* 0x00006c0001f97983 */ /* 0x000ea20000300800 */
[C---:B------:R-:W-:Y:S01]  /*2e0f0*/  FSETP.GEU.AND P4, PT, |R4|.reuse, 1.175494350822287508e-38, PT ;  /* 0x008000000400780b */ /* 0x040fe20003f8e200 */
[----:B------:R-:W-:-:S12]  /*2e100*/  @P0 FMUL R4, R4, 0.25 ;  /* 0x3e80000004040820 */ /* 0x000fd80000400000 */
[----:B------:R-:W-:-:S06]  /*2e110*/  @!P4 FMUL R4, R4, 16777216 ;  /* 0x4b8000000404c820 */ /* 0x000fcc0000400000 */
[----:B------:R-:W0:Y:S01]  /*2e120*/  MUFU.RCP R4, R4 ;  /* 0x0000000400047308 */ /* 0x000e220000001000 */
[----:B----4-:R-:W-:Y:S01]  /*2e130*/  @!P4 FMUL R125, R125, 16777216 ;  /* 0x4b8000007d7dc820 */ /* 0x010fe20000400000 */
[----:B---3--:R-:W-:Y:S01]  /*2e140*/  @!P4 FMUL R124, R124, 16777216 ;  /* 0x4b8000007c7cc820 */ /* 0x008fe20000400000 */
[----:B------:R-:W-:Y:S01]  /*2e150*/  @!P4 FMUL R127, R127, 16777216 ;  /* 0x4b8000007f7fc820 */ /* 0x000fe20000400000 */
[----:B------:R-:W-:Y:S01]  /*2e160*/  @!P4 FMUL R126, R126, 16777216 ;  /* 0x4b8000007e7ec820 */ /* 0x000fe20000400000 */
[----:B------:R-:W-:Y:S01]  /*2e170*/  MOV R251, R252 ;  /* 0x000000fc00fb7202 */ /* 0x000fe20000000f00 */
[----:B------:R-:W-:Y:S01]  /*2e180*/  @!P4 FMUL R121, R121, 16777216 ;  /* 0x4b8000007979c820 */ /* 0x000fe20000400000 */
[----:B------:R-:W3:Y:S01]  /*2e190*/  LDL.LU R252, [R1+0x58] ;  /* 0x0000580001fc7983 */ /* 0x000ee20000300800 */
[----:B------:R-:W-:Y:S01]  /*2e1a0*/  @!P4 FMUL R120, R120, 16777216 ;  /* 0x4b8000007878c820 */ /* 0x000fe20000400000 */
[----:B------:R-:W-:Y:S01]  /*2e1b0*/  @!P4 FMUL R123, R123, 16777216 ;  /* 0x4b8000007b7bc820 */ /* 0x000fe20000400000 */
[C---:B0-----:R-:W-:Y:S01]  /*2e1c0*/  FMUL R125, R4.reuse, R125 ;  /* 0x0000007d047d7220 */ /* 0x041fe20000400000 */
[C---:B------:R-:W-:Y:S01]  /*2e1d0*/  FMUL R124, R4.reuse, R124 ;  /* 0x0000007c047c7220 */ /* 0x040fe20000400000 */
[C---:B------:R-:W-:Y:S01]  /*2e1e0*/  FMUL R127, R4.reuse, R127 ;  /* 0x0000007f047f7220 */ /* 0x040fe20000400000 */
[----:B------:R-:W-:-:S02]  /*2e1f0*/  FMUL R126, R4, R126 ;  /* 0x0000007e047e7220 */ /* 0x000fc40000400000 */
[----:B------:R0:W-:Y:S01]  /*2e200*/  STL [R1+0xd58], R125 ;  /* 0x000d587d01007387 */ /* 0x0001e20000100800 */
[----:B------:R-:W-:Y:S01]  /*2e210*/  FMUL R121, R4, R121 ;  /* 0x0000007904797220 */ /* 0x000fe20000400000 */
[----:B------:R-:W-:Y:S01]  /*2e220*/  @!P4 FMUL R122, R122, 16777216 ;  /* 0x4b8000007a7ac820 */ /* 0x000fe20000400000 */
[C---:B------:R-:W-:Y:S01]  /*2e230*/  FMUL R120, R4.reuse, R120 ;  /* 0x0000007804787220 */ /* 0x040fe20000400000 */
[----:B------:R-:W-:Y:S01]  /*2e240*/  @!P4 FMUL R117, R117, 16777216 ;  /* 0x4b8000007575c820 */ /* 0x000fe20000400000 */
[----:B0-----:R-:W4:Y:S04]  /*2e250*/  LDL.LU R125, [R1+0xfdc] ;  /* 0x000fdc00017d7983 */ /* 0x001f280000300800 */
[----:B------:R0:W-:Y:S01]  /*2e260*/  STL [R1+0xd54], R124 ;  /* 0x000d547c01007387 */ /* 0x0001e20000100800 */
[----:B------:R-:W-:Y:S01]  /*2e270*/  FMUL R123, R4, R123 ;  /* 0x0000007b047b7220 */ /* 0x000fe20000400000 */
[----:B------:R-:W-:Y:S01]  /*2e280*/  @!P4 FMUL R116, R116, 16777216 ;  /* 0x4b8000007474c820 */ /* 0x000fe20000400000 */
[C---:B------:R-:W-:Y:S01]  /*2e290*/  FMUL R122, R4.reuse, R122 ;  /* 0x0000007a047a7220 */ /* 0x040fe20000400000 */
[----:B0-----:R-:W4:Y:S04]  /*2e2a0*/  LDL.LU R124, [R1+0xfd8] ;  /* 0x000fd800017c7983 */ /* 0x001f280000300800 */
[----:B------:R0:W-:Y:S01]  /*2e2b0*/  STL [R1+0xd50], R127 ;  /* 0x000d507f01007387 */ /* 0x0001e20000100800 */
[----:B------:R-:W-:Y:S01]  /*2e2c0*/  @!P4 FMUL R119, R119, 16777216 ;  /* 0x4b8000007777c820 */ /* 0x000fe20000400000 */
[----:B------:R-:W-:-:S02]  /*2e2d0*/  FMUL R117, R4, R117 ;  /* 0x0000007504757220 */ /* 0x000fc40000400000 */
[----:B0-----:R-:W4:Y:S04]  /*2e2e0*/  LDL.LU R127, [R1+0xfd4] ;  /* 0x000fd400017f7983 */ /* 0x001f280000300800 */
[----:B------:R0:W-:Y:S01]  /*2e2f0*/  STL [R1+0xd4c], R126 ;  /* 0x000d4c7e01007387 */ /* 0x0001e20000100800 */
[----:B------:R-:W-:Y:S01]  /*2e300*/  @!P4 FMUL R118, R118, 16777216 ;  /* 0x4b8000007676c820 */ /* 0x000fe20000400000 */
[C---:B------:R-:W-:Y:S02]  /*2e310*/  FMUL R116, R4.reuse, R116 ;  /* 0x0000007404747220 */ /* 0x040fe40000400000 */
        /* <DEDUP_REMOVED lines=354> */
[C---:B------:R-:W-:Y:S01]  /*2f940*/  FMUL R29, R4.reuse, R29 ;  /* 0x0000001d041d7220 */ /* 0x040fe20000400000 */
[----:B------:R-:W-:-:S02]  /*2f950*/  FMUL R5, R4, R5 ;  /* 0x0000000504057220 */ /* 0x000fc40000400000 */
[----:B0-----:R-:W4:Y:S04]  /*2f960*/  LDL.LU R35, [R1+0xe6c] ;  /* 0x000e6c0001237983 */ /* 0x001f280000300800 */
[----:B------:R0:W-:Y:S01]  /*2f970*/  STL [R1+0x580], R34 ;  /* 0x0005802201007387 */ /* 0x0001e20000100800 */
[----:B------:R-:W-:-:S03]  /*2f980*/  @!P4 FMUL R247, R247, 16777216 ;  /* 0x4b800000f7f7c820 */ /* 0x000fc60000400000 */
[----:B0-----:R-:W4:Y:S04]  /*2f990*/  LDL.LU R34, [R1+0xe68] ;  /* 0x000e680001227983 */ /* 0x001f280000300800 */
[----:B------:R0:W-:Y:S04]  /*2f9a0*/  STL [R1+0x578], R33 ;  /* 0x0005782101007387 */ /* 0x0001e80000100800 */
[----:B0-----:R-:W4:Y:S04]  /*2f9b0*/  LDL.LU R33, [R1+0xe64] ;  /* 0x000e640001217983 */ /* 0x001f280000300800 */
[----:B------:R0:W-:Y:S01]  /*2f9c0*/  STL [R1+0x570], R32 ;  /* 0x0005702001007387 */ /* 0x0001e20000100800 */
[----:B------:R-:W-:-:S03]  /*2f9d0*/  @!P4 FMUL R22, R22, 16777216 ;  /* 0x4b8000001616c820 */ /* 0x000fc60000400000 */
[----:B0-----:R-:W4:Y:S04]  /*2f9e0*/  LDL.LU R32, [R1+0xe60] ;  /* 0x000e600001207983 */ /* 0x001f280000300800 */
[----:B------:R0:W-:Y:S01]  /*2f9f0*/  STL [R1+0x548], R31 ;  /* 0x0005481f01007387 */ /* 0x0001e20000100800 */
[----:B------:R-:W-:Y:S01]  /*2fa00*/  @!P4 FMUL R19, R19, 16777216 ;  /* 0x4b8000001313c820 */ /* 0x000fe20000400000 */
[----:B------:R-:W-:Y:S02]  /*2fa10*/  @!P4 FMUL R18, R18, 16777216 ;  /* 0x4b8000001212c820 */ /* 0x000fe40000400000 */
        /* <DEDUP_REMOVED lines=11> */
[----:B0-----:R-:W-:Y:S01]  /*2fad0*/  FMUL R5, R4, R247 ;  /* 0x000000f704057220 */ /* 0x001fe20000400000 */
[----:B------:R-:W-:-:S04]  /*2fae0*/  @!P4 FMUL R10, R10, 16777216 ;  /* 0x4b8000000a0ac820 */ /* 0x000fc80000400000 */
[----:B------:R0:W-:Y:S04]  /*2faf0*/  STL [R1+0x518], R5 ;  /* 0x0005180501007387 */ /* 0x0001e80000100800 */
[----:B------:R-:W-:Y:S01]  /*2fb00*/  STL [R1+0x510], R22 ;  /* 0x0005101601007387 */ /* 0x000fe20000100800 */
[C---:B0-----:R-:W-:Y:S01]  /*2fb10*/  FMUL R5, R4.reuse, R18 ;  /* 0x0000001204057220 */ /* 0x041fe20000400000 */
[C---:B------:R-:W-:Y:S01]  /*2fb20*/  FMUL R18, R4.reuse, R15 ;  /* 0x0000000f04127220 */ /* 0x040fe20000400000 */
[C---:B------:R-:W-:Y:S01]  /*2fb30*/  FMUL R15, R4.reuse, R14 ;  /* 0x0000000e040f7220 */ /* 0x040fe20000400000 */
[----:B------:R-:W-:Y:S01]  /*2fb40*/  STL [R1+0x508], R19 ;  /* 0x0005081301007387 */ /* 0x000fe20000100800 */
[C---:B------:R-:W-:Y:S01]  /*2fb50*/  FMUL R14, R4.reuse, R11 ;  /* 0x0000000b040e7220 */ /* 0x040fe20000400000 */
[----:B------:R-:W-:-:S02]  /*2fb60*/  FMUL R11, R4, R10 ;  /* 0x0000000a040b7220 */ /* 0x000fc40000400000 */
[----:B------:R0:W-:Y:S01]  /*2fb70*/  STL [R1+0x500], R5 ;  /* 0x0005000501007387 */ /* 0x0001e20000100800 */
[----:B------:R-:W-:-:S03]  /*2fb80*/  @!P4 FMUL R244, R244, 16777216 ;  /* 0x4b800000f4f4c820 */ /* 0x000fc60000400000 */
[----:B0-----:R-:W4:Y:S04]  /*2fb90*/  LDL.LU R5, [R1+0x86c] ;  /* 0x00086c0001057983 */ /* 0x001f280000300800 */
[----:B------:R0:W-:Y:S04]  /*2fba0*/  STL [R1+0x4f8], R18 ;  /* 0x0004f81201007387 */ /* 0x0001e80000100800 */
[----:B------:R1:W-:Y:S01]  /*2fbb0*/  STL [R1+0x4f0], R15 ;  /* 0x0004f00f01007387 */ /* 0x0003e20000100800 */
[----:B------:R-:W-:-:S03]  /*2fbc0*/  FMUL R10, R4, R244 ;  /* 0x000000f4040a7220 */ /* 0x000fc60000400000 */
[----:B------:R-:W4:Y:S04]  /*2fbd0*/  LDL.LU R22, [R1+0x868] ;  /* 0x0008680001167983 */ /* 0x000f280000300800 */
[----:B------:R2:W-:Y:S04]  /*2fbe0*/  STL [R1+0x4e8], R14 ;  /* 0x0004e80e01007387 */ /* 0x0005e80000100800 */
[----:B------:R3:W-:Y:S01]  /*2fbf0*/  STL [R1+0x4e0], R11 ;  /* 0x0004e00b01007387 */ /* 0x0007e20000100800 */
[----:B------:R-:W-:-:S03]  /*2fc00*/  @!P4 FMUL R28, R28, 16777216 ;  /* 0x4b8000001c1cc820 */ /* 0x000fc60000400000 */
[----:B------:R-:W4:Y:S01]  /*2fc10*/  LDL.LU R19, [R1+0x60] ;  /* 0x0000600001137983 */ /* 0x000f220000300800 */
[----:B------:R-:W-:-:S03]  /*2fc20*/  @!P4 FMUL R27, R27, 16777216 ;  /* 0x4b8000001b1bc820 */ /* 0x000fc60000400000 */
[----:B------:R3:W-:Y:S01]  /*2fc30*/  STL [R1+0x4d8], R10 ;  /* 0x0004d80a01007387 */ /* 0x0007e20000100800 */
[----:B------:R-:W-:Y:S01]  /*2fc40*/  @!P4 FMUL R26, R26, 16777216 ;  /* 0x4b8000001a1ac820 */ /* 0x000fe20000400000 */
[----:B------:R-:W-:Y:S02]  /*2fc50*/  FMUL R28, R4, R28 ;  /* 0x0000001c041c7220 */ /* 0x000fe40000400000 */
[----:B0-----:R-:W4:Y:S01]  /*2fc60*/  LDL.LU R18, [R1+0x50] ;  /* 0x0000500001127983 */ /* 0x001f220000300800 */
[----:B------:R-:W-:-:S03]  /*2fc70*/  @!P4 FMUL R25, R25, 16777216 ;  /* 0x4b8000001919c820 */ /* 0x000fc60000400000 */
[----:B-1----:R-:W4:Y:S01]  /*2fc80*/  LDL.LU R15, [R1+0x48] ;  /* 0x00004800010f7983 */ /* 0x002f220000300800 */
[----:B------:R-:W-:-:S03]  /*2fc90*/  FMUL R27, R4, R27 ;  /* 0x0000001b041b7220 */ /* 0x000fc60000400000 */
[----:B--2---:R-:W2:Y:S01]  /*2fca0*/  LDL.LU R14, [R1+0x40] ;  /* 0x00004000010e7983 */ /* 0x004ea20000300800 */
[----:B------:R-:W-:-:S03]  /*2fcb0*/  IMAD.MOV.U32 R247, RZ, RZ, R251 ;  /* 0x000000fffff77224 */ /* 0x000fc600078e00fb */
[----:B---3--:R-:W3:Y:S01]  /*2fcc0*/  LDL.LU R11, [R1+0x38] ;  /* 0x00003800010b7983 */ /* 0x008ee20000300800 */
[----:B------:R-:W-:Y:S01]  /*2fcd0*/  @!P4 FMUL R24, R24, 16777216 ;  /* 0x4b8000001818c820 */ /* 0x000fe20000400000 */
[----:B------:R-:W-:Y:S02]  /*2fce0*/  FMUL R26, R4, R26 ;  /* 0x0000001a041a7220 */ /* 0x000fe40000400000 */
[----:B------:R-:W3:Y:S01]  /*2fcf0*/  LDL.LU R10, [R1+0x30] ;  /* 0x00003000010a7983 */ /* 0x000ee20000300800 */
[----:B------:R-:W-:-:S03]  /*2fd00*/  @!P4 FMUL R23, R23, 16777216 ;  /* 0x4b8000001717c820 */ /* 0x000fc60000400000 */
[----:B------:R-:W3:Y:S01]  /*2fd10*/  LDL.LU R244, [R1+0x28] ;  /* 0x0000280001f47983 */ /* 0x000ee20000300800 */
[----:B------:R-:W-:-:S03]  /*2fd20*/  FMUL R25, R4, R25 ;  /* 0x0000001904197220 */ /* 0x000fc60000400000 */
[----:B------:R-:W3:Y:S01]  /*2fd30*/  LDL.LU R251, [R1+0x20] ;  /* 0x0000200001fb7983 */ /* 0x000ee20000300800 */
[----:B------:R-:W-:-:S03]  /*2fd40*/  @!P4 FMUL R21, R21, 16777216 ;  /* 0x4b8000001515c820 */ /* 0x000fc60000400000 */
[----:B------:R0:W-:Y:S01]  /*2fd50*/  STL [R1+0x470], R28 ;  /* 0x0004701c01007387 */ /* 0x0001e20000100800 */
[----:B------:R-:W-:Y:S01]  /*2fd60*/  FMUL R24, R4, R24 ;  /* 0x0000001804187220 */ /* 0x000fe20000400000 */
[----:B------:R-:W-:Y:S01]  /*2fd70*/  @!P4 FMUL R20, R20, 16777216 ;  /* 0x4b8000001414c820 */ /* 0x000fe20000400000 */
[C---:B------:R-:W-:Y:S01]  /*2fd80*/  FMUL R23, R4.reuse, R23 ;  /* 0x0000001704177220 */ /* 0x040fe20000400000 */
[----:B------:R-:W-:Y:S01]  /*2fd90*/  @!P4 FMUL R17, R17, 16777216 ;  /* 0x4b8000001111c820 */ /* 0x000fe20000400000 */
[----:B0-----:R-:W3:Y:S04]  /*2fda0*/  LDL.LU R28, [R1+0xe50] ;  /* 0x000e5000011c7983 */ /* 0x001ee80000300800 */
[----:B------:R0:W-:Y:S01]  /*2fdb0*/  STL [R1+0x468], R27 ;  /* 0x0004681b01007387 */ /* 0x0001e20000100800 */
[----:B------:R-:W-:Y:S01]  /*2fdc0*/  FMUL R21, R4, R21 ;  /* 0x0000001504157220 */ /* 0x000fe20000400000 */
[----:B------:R-:W-:Y:S01]  /*2fdd0*/  @!P4 FMUL R16, R16, 16777216 ;  /* 0x4b8000001010c820 */ /* 0x000fe20000400000 */
[C---:B------:R-:W-:Y:S01]  /*2fde0*/  FMUL R20, R4.reuse, R20 ;  /* 0x0000001404147220 */ /* 0x040fe20000400000 */
[----:B0-----:R-:W3:Y:S04]  /*2fdf0*/  LDL.LU R27, [R1+0xe4c] ;  /* 0x000e4c00011b7983 */ /* 0x001ee80000300800 */
[----:B------:R0:W-:Y:S01]  /*2fe00*/  STL [R1+0x460], R26 ;  /* 0x0004601a01007387 */ /* 0x0001e20000100800 */
[----:B------:R-:W-:Y:S01]  /*2fe10*/  @!P4 FMUL R13, R13, 16777216 ;  /* 0x4b8000000d0dc820 */ /* 0x000fe20000400000 */
[----:B------:R-:W-:-:S02]  /*2fe20*/  FMUL R17, R4, R17 ;  /* 0x0000001104117220 */ /* 0x000fc40000400000 */
[----:B0-----:R-:W3:Y:S04]  /*2fe30*/  LDL.LU R26, [R1+0xe48] ;  /* 0x000e4800011a7983 */ /* 0x001ee80000300800 */
[----:B------:R0:W-:Y:S01]  /*2fe40*/  STL [R1+0x458], R25 ;  /* 0x0004581901007387 */ /* 0x0001e20000100800 */
[----:B------:R-:W-:Y:S01]  /*2fe50*/  @!P4 FMUL R12, R12, 16777216 ;  /* 0x4b8000000c0cc820 */ /* 0x000fe20000400000 */
[C---:B------:R-:W-:Y:S02]  /*2fe60*/  FMUL R16, R4.reuse, R16 ;  /* 0x0000001004107220 */ /* 0x040fe40000400000 */
        /* <DEDUP_REMOVED lines=22> */
[C---:B------:R-:W-:Y:S01]  /*2ffd0*/  FMUL R6, R4.reuse, R6 ;  /* 0x0000000604067220 */ /* 0x040fe20000400000 */
[----:B------:R-:W-:Y:S02]  /*2ffe0*/  FMUL R249, R4, R249 ;  /* 0x000000f904f97220 */ /* 0x000fe40000400000 */
[----:B0-----:R-:W3:Y:S04]  /*2fff0*/  LDL.LU R16, [R1+0xe2c] ;  /* 0x000e2c0001107983 */ /* 0x001ee80000300800 */
[----:B------:R0:W-:Y:S04]  /*30000*/  STL [R1+0xa0], R13 ;  /* 0x0000a00d01007387 */ /* 0x0001e80000100800 */
        /* <DEDUP_REMOVED lines=12> */
[----:B0-----:R-:W3:Y:S01]  /*300d0*/  LDL.LU R249, [R1+0xe10] ;  /* 0x000e100001f97983 */ /* 0x001ee20000300800 */
[C---:B------:R-:W-:Y:S01]  /*300e0*/  FSETP.GEU.AND P1, PT, |R3|.reuse, 1.175494350822287508e-38, PT ;  /* 0x008000000300780b */ /* 0x040fe20003f2e200 */
[----:B------:R-:W-:Y:S01]  /*300f0*/  @P3 FMUL R3, R3, 0.25 ;  /* 0x3e80000003033820 */ /* 0x000fe20000400000 */
[----:B------:R-:W-:Y:S01]  /*30100*/  @!P4 FMUL R0, R0, 16777216 ;  /* 0x4b8000000000c820 */ /* 0x000fe20000400000 */
[----:B------:R-:W-:-:S03]  /*30110*/  @!P4 FMUL R252, R252, 16777216 ;  /* 0x4b800000fcfcc820 */ /* 0x000fc60000400000 */
[C---:B------:R-:W-:Y:S01]  /*30120*/  FMUL R0, R4.reuse, R0 ;  /* 0x0000000004007220 */ /* 0x040fe20000400000 */
[----:B------:R-:W-:-:S06]  /*30130*/  FMUL R252, R4, R252 ;  /* 0x000000fc04fc7220 */ /* 0x000fcc0000400000 */
[----:B------:R-:W-:Y:S01]  /*30140*/  @!P1 FMUL R3, R3, 16777216 ;  /* 0x4b80000003039820 */ /* 0x000fe20000400000 */
[----:B------:R-:W-:-:S03]  /*30150*/  FSETP.GEU.AND P5, PT, |R2|, 1.175494350822287508e-38, PT ;  /* 0x008000000200780b */ /* 0x000fc60003fae200 */
[----:B------:R0:W1:Y:S01]  /*30160*/  MUFU.RCP R4, R3 ;  /* 0x0000000300047308 */ /* 0x0000620000001000 */
[----:B------:R-:W-:Y:S01]  /*30170*/  @!P1 FMUL R247, R247, 16777216 ;  /* 0x4b800000f7f79820 */ /* 0x000fe20000400000 */
[----:B------:R-:W-:-:S04]  /*30180*/  @P2 FMUL R2, R2, 0.25 ;  /* 0x3e80000002022820 */ /* 0x000fc80000400000 */
[----:B0-----:R-:W-:-:S04]  /*30190*/  MOV R3, R247 ;  /* 0x000000f700037202 */ /* 0x001fc80000000f00 */
[----:B----4-:R-:W-:Y:S01]  /*301a0*/  @!P5 FMUL R22, R22, 16777216 ;  /* 0x4b8000001616d820 */ /* 0x010fe20000400000 */
[----:B------:R-:W-:Y:S01]  /*301b0*/  @!P5 FMUL R2, R2, 16777216 ;  /* 0x4b8000000202d820 */ /* 0x000fe20000400000 */
[----:B------:R-:W-:-:S03]  /*301c0*/  @!P1 FMUL R19, R19, 16777216 ;  /* 0x4b80000013139820 */ /* 0x000fc60000400000 */
[----:B------:R0:W4:Y:S01]  /*301d0*/  MUFU.RCP R247, R2 ;  /* 0x0000000200f77308 */ /* 0x0001220000001000 */
[----:B-1----:R-:W-:Y:S01]  /*301e0*/  FMUL R3, R4, R3 ;  /* 0x0000000304037220 */ /* 0x002fe20000400000 */
[----:B0-----:R-:W-:Y:S02]  /*301f0*/  MOV R2, R22 ;  /* 0x0000001600027202 */ /* 0x001fe40000000f00 */
[----:B------:R-:W4:Y:S01]  /*30200*/  LDL.LU R22, [R1+0xe0c] ;  /* 0x000e0c0001167983 */ /* 0x000f220000300800 */
[----:B------:R-:W-:-:S03]  /*30210*/  @!P1 FMUL R18, R18, 16777216 ;  /* 0x4b80000012129820 */ /* 0x000fc60000400000 */
[----:B------:R0:W-:Y:S01]  /*30220*/  STL [R1+0xc74], R3 ;  /* 0x000c740301007387 */ /* 0x0001e20000100800 */
[----:B------:R-:W-:Y:S01]  /*30230*/  @!P1 FMUL R15, R15, 16777216 ;  /* 0x4b8000000f0f9820 */ /* 0x000fe20000400000 */
[----:B0-----:R-:W-:Y:S02]  /*30240*/  FMUL R3, R4, R19 ;  /* 0x0000001304037220 */ /* 0x001fe40000400000 */
[----:B------:R-:W4:Y:S04]  /*30250*/  LDL.LU R19, [R1+0xe08] ;  /* 0x000e080001137983 */ /* 0x000f280000300800 */
[----:B------:R0:W-:Y:S01]  /*30260*/  STL [R1+0xc70], R3 ;  /* 0x000c700301007387 */ /* 0x0001e20000100800 */
[----:B--2---:R-:W-:Y:S01]  /*30270*/  @!P1 FMUL R14, R14, 16777216 ;  /* 0x4b8000000e0e9820 */ /* 0x004fe20000400000 */
[----:B0-----:R-:W-:-:S02]  /*30280*/  FMUL R3, R4, R18 ;  /* 0x0000001204037220 */ /* 0x001fc40000400000 */
[----:B------:R-:W2:Y:S04]  /*30290*/  LDL.LU R18, [R1+0xe04] ;  /* 0x000e040001127983 */ /* 0x000ea80000300800 */
[----:B------:R0:W-:Y:S01]  /*302a0*/  STL [R1+0xc6c], R3 ;  /* 0x000c6c0301007387 */ /* 0x0001e20000100800 */
[----:B---3--:R-:W-:Y:S01]  /*302b0*/  @!P1 FMUL R11, R11, 16777216 ;  /* 0x4b8000000b0b9820 */ /* 0x008fe20000400000 */
[----:B0-----:R-:W-:Y:S02]  /*302c0*/  FMUL R3, R4, R15 ;  /* 0x0000000f04037220 */ /* 0x001fe40000400000 */
[----:B------:R-:W3:Y:S04]  /*302d0*/  LDL.LU R15, [R1+0xe00] ;  /* 0x000e0000010f7983 */ /* 0x000ee80000300800 */
[----:B------:R0:W-:Y:S01]  /*302e0*/  STL [R1+0xc64], R3 ;  /* 0x000c640301007387 */ /* 0x0001e20000100800 */
[----:B------:R-:W-:Y:S01]  /*302f0*/  @!P1 FMUL R10, R10, 16777216 ;  /* 0x4b8000000a0a9820 */ /* 0x000fe20000400000 */
[----:B0-----:R-:W-:-:S02]  /*30300*/  FMUL R3, R4, R14 ;  /* 0x0000000e04037220 */ /* 0x001fc40000400000 */
[----:B------:R-:W2:Y:S04]  /*30310*/  LDL.LU R14, [R1+0xdfc] ;  /* 0x000dfc00010e7983 */ /* 0x000ea80000300800 */
[----:B------:R0:W-:Y:S01]  /*30320*/  STL [R1+0xc44], R3 ;  /* 0x000c440301007387 */ /* 0x0001e20000100800 */
[----:B------:R-:W-:Y:S01]  /*30330*/  @!P1 FMUL R244, R244, 16777216 ;  /* 0x4b800000f4f49820 */ /* 0x000fe20000400000 */
[C---:B0-----:R-:W-:Y:S02]  /*30340*/  FMUL R3, R4.reuse, R11 ;  /* 0x0000000b04037220 */ /* 0x041fe40000400000 */
[----:B------:R-:W3:Y:S04]  /*30350*/  LDL.LU R11, [R1+0xdf8] ;  /* 0x000df800010b7983 */ /* 0x000ee80000300800 */
[----:B------:R0:W-:Y:S01]  /*30360*/  STL [R1+0xc40], R3 ;  /* 0x000c400301007387 */ /* 0x0001e20000100800 */
[----:B------:R-:W-:Y:S01]  /*30370*/  @!P1 FMUL R251, R251, 16777216 ;  /* 0x4b800000fbfb9820 */ /* 0x000fe20000400000 */
[----:B0-----:R-:W-:-:S02]  /*30380*/  FMUL R3, R4, R10 ;  /* 0x0000000a04037220 */ /* 0x001fc40000400000 */
[----:B------:R-:W2:Y:S04]  /*30390*/  LDL.LU R10, [R1+0xdf4] ;  /* 0x000df400010a7983 */ /* 0x000ea80000300800 */
[----:B------:R0:W-:Y:S02]  /*303a0*/  STL [R1+0xc3c], R3 ;  /* 0x000c3c0301007387 */ /* 0x0001e40000100800 */
[C---:B0-----:R-:W-:Y:S02]  /*303b0*/  FMUL R3, R4.reuse, R244 ;  /* 0x000000f404037220 */ /* 0x041fe40000400000 */
[----:B------:R-:W2:Y:S04]  /*303c0*/  LDL.LU R244, [R1+0xdf0] ;  /* 0x000df00001f47983 */ /* 0x000ea80000300800 */
[----:B------:R0:W-:Y:S02]  /*303d0*/  STL [R1+0xc34], R3 ;  /* 0x000c340301007387 */ /* 0x0001e40000100800 */
[----:B0-----:R-:W-:-:S02]  /*303e0*/  FMUL R3, R4, R251 ;  /* 0x000000fb04037220 */ /* 0x001fc40000400000 */
[----:B------:R-:W3:Y:S04]  /*303f0*/  LDL.LU R251, [R1+0xdec] ;  /* 0x000dec0001fb7983 */ /* 0x000ee80000300800 */
[----:B------:R0:W-:Y:S01]  /*30400*/  STL [R1+0xc14], R3 ;  /* 0x000c140301007387 */ /* 0x0001e20000100800 */
[----:B------:R-:W-:Y:S01]  /*30410*/  @!P1 FMUL R20, R20, 16777216 ;  /* 0x4b80000014149820 */ /* 0x000fe20000400000 */
        /* <DEDUP_REMOVED lines=10> */
[----:B------:R-:W-:-:S04]  /*304c0*/  @!P1 FMUL R7, R7, 16777216 ;  /* 0x4b80000007079820 */ /* 0x000fc80000400000 */
[C---:B0-----:R-:W-:Y:S01]  /*304d0*/  FMUL R3, R4.reuse, R7 ;  /* 0x0000000704037220 */ /* 0x041fe20000400000 */
[----:B------:R-:W-:Y:S01]  /*304e0*/  FMUL R7, R4, R8 ;  /* 0x0000000804077220 */ /* 0x000fe20000400000 */
[----:B------:R-:W-:-:S04]  /*304f0*/  @!P1 FMUL R6, R6, 16777216 ;  /* 0x4b80000006069820 */ /* 0x000fc80000400000 */
[----:B------:R-:W-:Y:S01]  /*30500*/  FMUL R6, R4, R6 ;  /* 0x0000000604067220 */ /* 0x000fe20000400000 */
[----:B------:R-:W-:-:S04]  /*30510*/  @!P1 FMUL R249, R249, 16777216 ;  /* 0x4b800000f9f99820 */ /* 0x000fc80000400000 */
[----:B------:R-:W-:-:S05]  /*30520*/  FMUL R249, R4, R249 ;  /* 0x000000f904f97220 */ /* 0x000fca0000400000 */
[----:B------:R-:W-:Y:S04]  /*30530*/  STL [R1+0xc10], R249 ;  /* 0x000c10f901007387 */ /* 0x000fe80000100800 */
[----:B------:R0:W-:Y:S04]  /*30540*/  STL [R1+0xc0c], R6 ;  /* 0x000c0c0601007387 */ /* 0x0001e80000100800 */
[----:B------:R1:W-:Y:S04]  /*30550*/  STL [R1+0xc04], R3 ;  /* 0x000c040301007387 */ /* 0x0003e80000100800 */
[----:B------:R1:W-:Y:S01]  /*30560*/  STL [R1+0xbe4], R7 ;  /* 0x000be40701007387 */ /* 0x0003e20000100800 */
[C---:B0-----:R-:W-:Y:S01]  /*30570*/  FMUL R6, R4.reuse, R9 ;  /* 0x0000000904067220 */ /* 0x041fe20000400000 */
[----:B-1----:R-:W-:-:S04]  /*30580*/  FMUL R3, R4, R12 ;  /* 0x0000000c04037220 */ /* 0x002fc80000400000 */
[----:B------:R0:W-:Y:S01]  /*30590*/  STL [R1+0xbe0], R6 ;  /* 0x000be00601007387 */ /* 0x0001e20000100800 */
[----:B------:R-:W-:-:S03]  /*305a0*/  FMUL R7, R4, R13 ;  /* 0x0000000d04077220 */ /* 0x000fc60000400000 */
[----:B------:R1:W-:Y:S04]  /*305b0*/  STL [R1+0xbdc], R3 ;  /* 0x000bdc0301007387 */ /* 0x0003e80000100800 */
[----:B------:R1:W-:Y:S01]  /*305c0*/  STL [R1+0xbd4], R7 ;  /* 0x000bd40701007387 */ /* 0x0003e20000100800 */
[C---:B0-----:R-:W-:Y:S01]  /*305d0*/  FMUL R6, R4.reuse, R16 ;  /* 0x0000001004067220 */ /* 0x041fe20000400000 */
[----:B-1----:R-:W-:-:S04]  /*305e0*/  FMUL R3, R4, R17 ;  /* 0x0000001104037220 */ /* 0x002fc80000400000 */
[----:B------:R0:W-:Y:S01]  /*305f0*/  STL [R1+0xbb4], R6 ;  /* 0x000bb40601007387 */ /* 0x0001e20000100800 */
[----:B------:R-:W-:-:S03]  /*30600*/  FMUL R7, R4, R20 ;  /* 0x0000001404077220 */ /* 0x000fc60000400000 */
[----:B------:R1:W-:Y:S01]  /*30610*/  STL [R1+0xbb0], R3 ;  /* 0x000bb00301007387 */ /* 0x0003e20000100800 */
[----:B------:R-:W-:-:S03]  /*30620*/  @!P1 FMUL R29, R29, 16777216 ;  /* 0x4b8000001d1d9820 */ /* 0x000fc60000400000 */
[----:B------:R4:W-:Y:S01]  /*30630*/  STL [R1+0xbac], R7 ;  /* 0x000bac0701007387 */ /* 0x0009e20000100800 */
[C---:B0-----:R-:W-:Y:S01]  /*30640*/  FMUL R6, R4.reuse, R21 ;  /* 0x0000001504067220 */ /* 0x041fe20000400000 */
[----:B-1----:R-:W-:-:S04]  /*30650*/  FMUL R3, R4, R24 ;  /* 0x0000001804037220 */ /* 0x002fc80000400000 */
[----:B------:R0:W-:Y:S01]  /*30660*/  STL [R1+0x68], R6 ;  /* 0x0000680601007387 */ /* 0x0001e20000100800 */
[----:B----4-:R-:W-:-:S03]  /*30670*/  FMUL R7, R4, R25 ;  /* 0x0000001904077220 */ /* 0x010fc60000400000 */
[----:B------:R1:W-:Y:S04]  /*30680*/  STL [R1+0x60], R3 ;  /* 0x0000600301007387 */ /* 0x0003e80000100800 */
[----:B------:R-:W-:Y:S01]  /*30690*/  STL [R1+0x58], R7 ;  /* 0x0000580701007387 */ /* 0x000fe20000100800 */
[----:B0-----:R-:W-:-:S03]  /*306a0*/  FMUL R6, R4, R28 ;  /* 0x0000001c04067220 */ /* 0x001fc60000400000 */
[----:B------:R-:W4:Y:S01]  /*306b0*/  LDL.LU R20, [R1+0x64] ;  /* 0x0000640001147983 */ /* 0x000f220000300800 */
[----:B-1----:R-:W-:-:S03]  /*306c0*/  FMUL R3, R4, R29 ;  /* 0x0000001d04037220 */ /* 0x002fc60000400000 */
[----:B------:R0:W-:Y:S04]  /*306d0*/  STL [R1+0x50], R6 ;  /* 0x0000500601007387 */ /* 0x0001e80000100800 */
[----:B------:R-:W2:Y:S04]  /*306e0*/  LDL.LU R16, [R1+0x5c] ;  /* 0x00005c0001107983 */ /* 0x000ea80000300800 */
[----:B------:R1:W-:Y:S04]  /*306f0*/  STL [R1+0x48], R3 ;  /* 0x0000480301007387 */ /* 0x0003e80000100800 */
[----:B------:R-:W3:Y:S04]  /*30700*/  LDL.LU R12, [R1+0x4c] ;  /* 0x00004c00010c7983 */ /* 0x000ee80000300800 */
[----:B------:R-:W3:Y:S01]  /*30710*/  LDL.LU R8, [R1+0x44] ;  /* 0x0000440001087983 */ /* 0x000ee20000300800 */
[----:B0-----:R-:W-:-:S03]  /*30720*/  F2FP.BF16.F32.PACK_AB R6, R252, R0 ;  /* 0x00000000fc06723e */ /* 0x001fc600000010ff */
[----:B------:R-:W3:Y:S04]  /*30730*/  LDL.LU R249, [R1+0x3c] ;  /* 0x00003c0001f97983 */ /* 0x000ee80000300800 */
[----:B-1----:R-:W3:Y:S04]  /*30740*/  LDL.LU R3, [R1+0x34] ;  /* 0x0000340001037983 */ /* 0x002ee80000300800 */
[----:B------:R-:W3:Y:S04]  /*30750*/  LDL.LU R252, [R1+0xde8] ;  /* 0x000de80001fc7983 */ /* 0x000ee80000300800 */
[----:B------:R-:W3:Y:S01]  /*30760*/  LDL.LU R0, [R1+0xde4] ;  /* 0x000de40001007983 */ /* 0x000ee20000300800 */
        /* <DEDUP_REMOVED lines=105> */
[C---:B------:R-:W-:Y:S01]  /*30e00*/  FMUL R2, R247.reuse, R2 ;  /* 0x00000002f7027220 */ /* 0x040fe20000400000 */
[----:B------:R-:W-:Y:S01]  /*30e10*/  FMUL R246, R247, R246 ;  /* 0x000000f6f7f67220 */ /* 0x000fe20000400000 */
[C---:B------:R-:W-:Y:S01]  /*30e20*/  FMUL R5, R4.reuse, R5 ;  /* 0x0000000504057220 */ /* 0x040fe20000400000 */
        /* <DEDUP_REMOVED lines=102> */
[----:B------:R-:W-:Y:S01]  /*31490*/  FMUL R243, R4, R243 ;  /* 0x000000f304f37220 */ /* 0x000fe20000400000 */
[----:B------:R-:W-:-:S02]  /*314a0*/  F2FP.BF16.F32.PACK_AB R4, R246, R2 ;  /* 0x00000002f604723e */ /* 0x000fc400000010ff */
[----:B------:R-:W-:Y:S02]  /*314b0*/  F2FP.BF16.F32.PACK_AB R7, R250, R248 ;  /* 0x000000f8fa07723e */ /* 0x000fe400000010ff */
[----:B------:R-:W3:Y:S04]  /*314c0*/  LDL.LU R250, [R1+0xde0] ;  /* 0x000de00001fa7983 */ /* 0x000ee80000300800 */
[----:B------:R-:W3:Y:S01]  /*314d0*/  LDL.LU R248, [R1+0xddc] ;  /* 0x000ddc0001f87983 */ /* 0x000ee20000300800 */
[----:B----4-:R-:W-:-:S04]  /*314e0*/  @!P5 FMUL R20, R20, 16777216 ;  /* 0x4b8000001414d820 */ /* 0x010fc80000400000 */
[----:B------:R-:W-:Y:S01]  /*314f0*/  FMUL R2, R247, R20 ;  /* 0x00000014f7027220 */ /* 0x000fe20000400000 */
[----:B--2---:R-:W-:-:S04]  /*31500*/  @!P5 FMUL R16, R16, 16777216 ;  /* 0x4b8000001010d820 */ /* 0x004fc80000400000 */
[----:B------:R0:W-:Y:S01]  /*31510*/  STL [R1+0x40], R2 ;  /* 0x0000400201007387 */ /* 0x0001e20000100800 */
[----:B------:R-:W-:Y:S01]  /*31520*/  FMUL R16, R247, R16 ;  /* 0x00000010f7107220 */ /* 0x000fe20000400000 */
[----:B---3--:R-:W-:Y:S01]  /*31530*/  @!P5 FMUL R12, R12, 16777216 ;  /* 0x4b8000000c0cd820 */ /* 0x008fe20000400000 */
[----:B------:R-:W-:-:S03]  /*31540*/  @!P5 FMUL R8, R8, 16777216 ;  /* 0x4b8000000808d820 */ /* 0x000fc60000400000 */
[----:B------:R-:W-:Y:S01]  /*31550*/  FMUL R12, R247, R12 ;  /* 0x0000000cf70c7220 */ /* 0x000fe20000400000 */
[----:B------:R-:W-:Y:S01]  /*31560*/  @!P5 FMUL R249, R249, 16777216 ;  /* 0x4b800000f9f9d820 */ /* 0x000fe20000400000 */
[C---:B0-----:R-:W-:Y:S01]  /*31570*/  FMUL R2, R247.reuse, R8 ;  /* 0x00000008f7027220 */ /* 0x041fe20000400000 */
[----:B------:R-:W-:Y:S02]  /*31580*/  STL [R1+0x38], R16 ;  /* 0x0000381001007387 */ /* 0x000fe40000100800 */
[C---:B------:R-:W-:Y:S01]  /*31590*/  FMUL R8, R247.reuse, R249 ;  /* 0x000000f9f7087220 */ /* 0x040fe20000400000 */
[----:B------:R-:W-:Y:S01]  /*315a0*/  @!P5 FMUL R252, R252, 16777216 ;  /* 0x4b800000fcfcd820 */ /* 0x000fe20000400000 */
[----:B------:R-:W-:Y:S04]  /*315b0*/  STL [R1+0x30], R12 ;  /* 0x0000300c01007387 */ /* 0x000fe80000100800 */
[----:B------:R0:W-:Y:S04]  /*315c0*/  STL [R1+0x28], R2 ;  /* 0x0000280201007387 */ /* 0x0001e80000100800 */
[----:B------:R-:W-:Y:S01]  /*315d0*/  STL [R1+0x20], R8 ;  /* 0x0000200801007387 */ /* 0x000fe20000100800 */
[----:B0-----:R-:W-:-:S03]  /*315e0*/  FMUL R2, R247, R252 ;  /* 0x000000fcf7027220 */ /* 0x001fc60000400000 */
[----:B------:R-:W2:Y:S01]  /*315f0*/  LDL.LU R252, [R1+0xdd8] ;  /* 0x000dd80001fc7983 */ /* 0x000ea20000300800 */
[----:B------:R-:W-:Y:S01]  /*31600*/  @!P5 FMUL R3, R3, 16777216 ;  /* 0x4b8000000303d820 */ /* 0x000fe20000400000 */
[----:B------:R-:W-:-:S03]  /*31610*/  @!P5 FMUL R0, R0, 16777216 ;  /* 0x4b8000000000d820 */ /* 0x000fc60000400000 */
[----:B------:R-:W-:Y:S01]  /*31620*/  FMUL R3, R247, R3 ;  /* 0x00000003f7037220 */ /* 0x000fe20000400000 */
[----:B------:R-:W-:-:S04]  /*31630*/  @!P5 FMUL R251, R251, 16777216 ;  /* 0x4b800000fbfbd820 */ /* 0x000fc80000400000 */
[----:B------:R0:W-:Y:S02]  /*31640*/  STL [R1+0xc], R3 ;  /* 0x00000c0301007387 */ /* 0x0001e40000100800 */
[C---:B0-----:R-:W-:Y:S02]  /*31650*/  FMUL R3, R247.reuse, R0 ;  /* 0x00000000f7037220 */ /* 0x041fe40000400000 */
[----:B------:R-:W3:Y:S04]  /*31660*/  LDL.LU R0, [R1+0xdd4] ;  /* 0x000dd40001007983 */ /* 0x000ee80000300800 */
[----:B------:R0:W-:Y:S04]  /*31670*/  STL [R1+0x8], R2 ;  /* 0x0000080201007387 */ /* 0x0001e80000100800 */
[----:B------:R-:W-:Y:S01]  /*31680*/  STL [R1+0x4], R3 ;  /* 0x0000040301007387 */ /* 0x000fe20000100800 */
[----:B0-----:R-:W-:Y:S01]  /*31690*/  FMUL R2, R247, R251 ;  /* 0x000000fbf7027220 */ /* 0x001fe20000400000 */
[----:B------:R-:W-:Y:S01]  /*316a0*/  F2FP.BF16.F32.PACK_AB R5, R245, R5 ;  /* 0x00000005f505723e */ /* 0x000fe200000010ff */
[----:B------:R-:W-:Y:S01]  /*316b0*/  @!P5 FMUL R11, R11, 16777216 ;  /* 0x4b8000000b0bd820 */ /* 0x000fe20000400000 */
[----:B------:R-:W-:Y:S01]  /*316c0*/  @!P5 FMUL R10, R10, 16777216 ;  /* 0x4b8000000a0ad820 */ /* 0x000fe20000400000 */
[----:B------:R-:W-:Y:S01]  /*316d0*/  @!P5 FMUL R14, R14, 16777216 ;  /* 0x4b8000000e0ed820 */ /* 0x000fe20000400000 */
[----:B------:R0:W-:Y:S01]  /*316e0*/  STL [R1], R2 ;  /* 0x0000000201007387 */ /* 0x0001e20000100800 */
[----:B------:R-:W-:Y:S01]  /*316f0*/  @!P5 FMUL R15, R15, 16777216 ;  /* 0x4b8000000f0fd820 */ /* 0x000fe20000400000 */
[----:B------:R-:W-:Y:S01]  /*31700*/  @!P5 FMUL R156, R156, 16777216 ;  /* 0x4b8000009c9cd820 */ /* 0x000fe20000400000 */
[----:B------:R-:W-:Y:S01]  /*31710*/  @!P5 FMUL R157, R157, 16777216 ;  /* 0x4b8000009d9dd820 */ /* 0x000fe20000400000 */
[----:B------:R-:W4:Y:S01]  /*31720*/  LDL.LU R231, [R1+0x1c] ;  /* 0x00001c0001e77983 */ /* 0x000f220000300800 */
[----:B------:R-:W-:Y:S01]  /*31730*/  @!P5 FMUL R152, R152, 16777216 ;  /* 0x4b8000009898d820 */ /* 0x000fe20000400000 */
[----:B------:R-:W-:Y:S01]  /*31740*/  @!P5 FMUL R153, R153, 16777216 ;  /* 0x4b8000009999d820 */ /* 0x000fe20000400000 */
[----:B------:R-:W-:Y:S01]  /*31750*/  @!P5 FMUL R148, R148, 16777216 ;  /* 0x4b8000009494d820 */ /* 0x000fe20000400000 */
[----:B------:R-:W3:Y:S01]  /*31760*/  LDL.LU R227, [R1+0x18] ;  /* 0x0000180001e37983 */ /* 0x000ee20000300800 */
[----:B------:R-:W-:Y:S01]  /*31770*/  @!P5 FMUL R149, R149, 16777216 ;  /* 0x4b8000009595d820 */ /* 0x000fe20000400000 */
[----:B------:R-:W-:Y:S01]  /*31780*/  @!P5 FMUL R144, R144, 16777216 ;  /* 0x4b8000009090d820 */ /* 0x000fe20000400000 */
[----:B------:R-:W-:Y:S01]  /*31790*/  @!P5 FMUL R145, R145, 16777216 ;  /* 0x4b8000009191d820 */ /* 0x000fe20000400000 */
[----:B------:R-:W4:Y:S01]  /*317a0*/  LDL.LU R223, [R1+0x14] ;  /* 0x0000140001df7983 */ /* 0x000f220000300800 */
[----:B------:R-:W-:Y:S01]  /*317b0*/  @!P5 FMUL R140, R140, 16777216 ;  /* 0x4b8000008c8cd820 */ /* 0x000fe20000400000 */
[----:B------:R-:W-:Y:S01]  /*317c0*/  @!P5 FMUL R141, R141, 16777216 ;  /* 0x4b8000008d8dd820 */ /* 0x000fe20000400000 */
[----:B------:R-:W-:Y:S01]  /*317d0*/  @!P5 FMUL R136, R136, 16777216 ;  /* 0x4b8000008888d820 */ /* 0x000fe20000400000 */
[----:B------:R-:W4:Y:S01]  /*317e0*/  LDL.LU R249, [R1+0x10] ;  /* 0x0000100001f97983 */ /* 0x000f220000300800 */
[C---:B------:R-:W-:Y:S01]  /*317f0*/  FMUL R28, R247.reuse, R11 ;  /* 0x0000000bf71c7220 */ /* 0x040fe20000400000 */
[----:B------:R-:W-:Y:S01]  /*31800*/  FMUL R29, R247, R10 ;  /* 0x0000000af71d7220 */ /* 0x000fe20000400000 */
[----:B------:R-:W-:Y:S01]  /*31810*/  IADD3 R11, R235, -R242, RZ ;  /* 0x800000f2eb0b7210 */ /* 0x000fe20007ffe0ff */
[----:B------:R-:W-:Y:S01]  /*31820*/  IMAD.IADD R10, R236, 0x1, -R238 ;  /* 0x00000001ec0a7824 */ /* 0x000fe200078e0aee */
[----:B0-----:R-:W-:Y:S01]  /*31830*/  MOV R2, 0x3dc6b27f ;  /* 0x3dc6b27f00027802 */ /* 0x001fe20000000f00 */
[C---:B------:R-:W-:Y:S01]  /*31840*/  FMUL R25, R247.reuse, R14 ;  /* 0x0000000ef7197220 */ /* 0x040fe20000400000 */
[----:B------:R-:W-:Y:S01]  /*31850*/  FMUL R24, R247, R15 ;  /* 0x0000000ff7187220 */ /* 0x000fe20000400000 */
[----:B------:R-:W-:Y:S01]  /*31860*/  FADD R11, R11, -1 ;  /* 0xbf8000000b0b7421 */ /* 0x000fe20000000000 */
[----:B------:R-:W-:Y:S01]  /*31870*/  FADD R10, R10, -1 ;  /* 0xbf8000000a0a7421 */ /* 0x000fe20000000000 */
[C---:B------:R-:W-:Y:S01]  /*31880*/  FMUL R156, R247.reuse, R156 ;  /* 0x0000009cf79c7220 */ /* 0x040fe20000400000 */
[----:B------:R-:W-:Y:S01]  /*31890*/  FMUL R157, R247, R157 ;  /* 0x0000009df79d7220 */ /* 0x000fe20000400000 */
[-C--:B------:R-:W-:Y:S01]  /*318a0*/  FFMA.FTZ R15, R11, R2.reuse, -0.16845393180847167969 ;  /* 0xbe2c7f300b0f7423 */ /* 0x080fe20000010002 */
[C---:B------:R-:W-:Y:S01]  /*318b0*/  FFMA.FTZ R14, R10.reuse, R2, -0.16845393180847167969 ;  /* 0xbe2c7f300a0e7423 */ /* 0x040fe20000010002 */
[C---:B------:R-:W-:Y:S01]  /*318c0*/  FMUL R152, R247.reuse, R152 ;  /* 0x00000098f7987220 */ /* 0x040fe20000400000 */
[----:B------:R-:W-:Y:S01]  /*318d0*/  FMUL R153, R247, R153 ;  /* 0x00000099f7997220 */ /* 0x000fe20000400000 */
[----:B------:R-:W-:Y:S01]  /*318e0*/  FFMA.FTZ R15, R11, R15, 0.1716887056827545166 ;  /* 0x3e2fcf2a0b0f7423 */ /* 0x000fe2000001000f */
[C---:B------:R-:W-:Y:S01]  /*318f0*/  FFMA.FTZ R14, R10.reuse, R14, 0.1716887056827545166 ;  /* 0x3e2fcf2a0a0e7423 */ /* 0x040fe2000001000e */
[C---:B------:R-:W-:Y:S01]  /*31900*/  FMUL R148, R247.reuse, R148 ;  /* 0x00000094f7947220 */ /* 0x040fe20000400000 */
[----:B------:R-:W-:Y:S01]  /*31910*/  FMUL R149, R247, R149 ;  /* 0x00000095f7957220 */ /* 0x000fe20000400000 */
[----:B------:R-:W-:Y:S01]  /*31920*/  FFMA.FTZ R15, R11, R15, -0.17900948226451873779 ;  /* 0xbe374e430b0f7423 */ /* 0x000fe2000001000f */
[----:B------:R-:W-:Y:S01]  /*31930*/  FFMA.FTZ R14, R10, R14, -0.17900948226451873779 ;  /* 0xbe374e430a0e7423 */ /* 0x000fe2000001000e */
[----:B------:R-:W-:Y:S01]  /*31940*/  @!P5 FMUL R137, R137, 16777216 ;  /* 0x4b8000008989d820 */ /* 0x000fe20000400000 */
[----:B------:R-:W-:Y:S01]  /*31950*/  FMUL R144, R247, R144 ;  /* 0x00000090f7907220 */ /* 0x000fe20000400000 */
[----:B------:R-:W-:Y:S01]  /*31960*/  FFMA.FTZ R15, R11, R15, 0.20512372255325317383 ;  /* 0x3e520bf40b0f7423 */ /* 0x000fe2000001000f */
[----:B------:R-:W-:Y:S01]  /*31970*/  STL.64 [R1+0x10b0], R156 ;  /* 0x0010b09c01007387 */ /* 0x000fe20000100a00 */
[----:B------:R-:W-:Y:S01]  /*31980*/  FMUL R145, R247, R145 ;  /* 0x00000091f7917220 */ /* 0x000fe20000400000 */
[----:B------:R-:W-:Y:S01]  /*31990*/  @!P5 FMUL R132, R132, 16777216 ;  /* 0x4b8000008484d820 */ /* 0x000fe20000400000 */
[----:B------:R-:W-:Y:S01]  /*319a0*/  FFMA.FTZ R15, R11, R15, -0.24046532809734344482 ;  /* 0xbe763c8b0b0f7423 */ /* 0x000fe2000001000f */
[C---:B------:R-:W-:Y:S01]  /*319b0*/  FFMA.FTZ R14, R10.reuse, R14, 0.20512372255325317383 ;  /* 0x3e520bf40a0e7423 */ /* 0x040fe2000001000e */
[----:B------:R-:W-:Y:S01]  /*319c0*/  STL.64 [R1+0x10a8], R158 ;  /* 0x0010a89e01007387 */ /* 0x000fe20000100a00 */
[----:B------:R-:W-:Y:S01]  /*319d0*/  @!P5 FMUL R133, R133, 16777216 ;  /* 0x4b8000008585d820 */ /* 0x000fe20000400000 */
[----:B------:R-:W-:Y:S01]  /*319e0*/  FFMA.FTZ R15, R11, R15, 0.28857114911079406738 ;  /* 0x3e93bf990b0f7423 */ /* 0x000fe2000001000f */
[C---:B------:R-:W-:Y:S01]  /*319f0*/  FMUL R140, R247.reuse, R140 ;  /* 0x0000008cf78c7220 */ /* 0x040fe20000400000 */
[----:B------:R-:W-:Y:S01]  /*31a00*/  STL.64 [R1+0x10a0], R152 ;  /* 0x0010a09801007387 */ /* 0x000fe20000100a00 */
[----:B------:R-:W-:Y:S01]  /*31a10*/  FMUL R141, R247, R141 ;  /* 0x0000008df78d7220 */ /* 0x000fe20000400000 */
[----:B------:R-:W-:Y:S01]  /*31a20*/  FFMA.FTZ R14, R10, R14, -0.24046532809734344482 ;  /* 0xbe763c8b0a0e7423 */ /* 0x000fe2000001000e */
[----:B------:R-:W-:Y:S01]  /*31a30*/  @!P5 FMUL R128, R128, 16777216 ;  /* 0x4b8000008080d820 */ /* 0x000fe20000400000 */
[----:B------:R-:W-:Y:S01]  /*31a40*/  STL.64 [R1+0x1098], R154 ;  /* 0x0010989a01007387 */ /* 0x000fe20000100a00 */
[----:B------:R-:W-:Y:S01]  /*31a50*/  @!P5 FMUL R129, R129, 16777216 ;  /* 0x4b8000008181d820 */ /* 0x000fe20000400000 */
[C---:B------:R-:W-:Y:S01]  /*31a60*/  FMUL R136, R247.reuse, R136 ;  /* 0x00000088f7887220 */ /* 0x040fe20000400000 */
[----:B------:R-:W-:Y:S01]  /*31a70*/  FMUL R137, R247, R137 ;  /* 0x00000089f7897220 */ /* 0x000fe20000400000 */
[----:B------:R-:W-:Y:S01]  /*31a80*/  STL.64 [R1+0x1090], R148 ;  /* 0x0010909401007387 */ /* 0x000fe20000100a00 */
[----:B------:R-:W-:Y:S01]  /*31a90*/  FFMA.FTZ R15, R11, R15, -0.36067417263984680176 ;  /* 0xbeb8aa490b0f7423 */ /* 0x000fe2000001000f */
[----:B------:R-:W-:Y:S01]  /*31aa0*/  @!P5 FMUL R124, R124, 16777216 ;  /* 0x4b8000007c7cd820 */ /* 0x000fe20000400000 */
[----:B------:R-:W-:Y:S01]  /*31ab0*/  @!P5 FMUL R125, R125, 16777216 ;  /* 0x4b8000007d7dd820 */ /* 0x000fe20000400000 */
[----:B------:R-:W-:Y:S01]  /*31ac0*/  STL.64 [R1+0x1088], R150 ;  /* 0x0010889601007387 */ /* 0x000fe20000100a00 */
[C---:B------:R-:W-:Y:S01]  /*31ad0*/  FMUL R132, R247.reuse, R132 ;  /* 0x00000084f7847220 */ /* 0x040fe20000400000 */
[----:B------:R-:W-:Y:S01]  /*31ae0*/  FMUL R133, R247, R133 ;  /* 0x00000085f7857220 */ /* 0x000fe20000400000 */
[----:B------:R-:W-:Y:S01]  /*31af0*/  @!P5 FMUL R120, R120, 16777216 ;  /* 0x4b8000007878d820 */ /* 0x000fe20000400000 */
[----:B------:R-:W-:Y:S01]  /*31b00*/  STL.64 [R1+0x1080], R144 ;  /* 0x0010809001007387 */ /* 0x000fe20000100a00 */
[----:B------:R-:W-:Y:S01]  /*31b10*/  FFMA.FTZ R14, R10, R14, 0.28857114911079406738 ;  /* 0x3e93bf990a0e7423 */ /* 0x000fe2000001000e */
[----:B------:R-:W-:Y:S01]  /*31b20*/  @!P5 FMUL R121, R121, 16777216 ;  /* 0x4b8000007979d820 */ /* 0x000fe20000400000 */
[----:B------:R-:W-:Y:S01]  /*31b30*/  @!P5 FMUL R116, R116, 16777216 ;  /* 0x4b8000007474d820 */ /* 0x000fe20000400000 */
[----:B------:R-:W-:Y:S01]  /*31b40*/  STL.64 [R1+0x1078], R146 ;  /* 0x0010789201007387 */ /* 0x000fe20000100a00 */
[C---:B------:R-:W-:Y:S01]  /*31b50*/  FMUL R128, R247.reuse, R128 ;  /* 0x00000080f7807220 */ /* 0x040fe20000400000 */
[----:B------:R-:W-:Y:S01]  /*31b60*/  FMUL R129, R247, R129 ;  /* 0x00000081f7817220 */ /* 0x000fe20000400000 */
[----:B------:R-:W-:Y:S01]  /*31b70*/  FFMA.FTZ R15, R11, R15, 0.48089820146560668945 ;  /* 0x3ef6384a0b0f7423 */ /* 0x000fe2000001000f */
[----:B------:R-:W-:Y:S01]  /*31b80*/  STL.64 [R1+0x1070], R140 ;  /* 0x0010708c01007387 */ /* 0x000fe20000100a00 */
[----:B------:R-:W-:Y:S01]  /*31b90*/  @!P5 FMUL R117, R117, 16777216 ;  /* 0x4b8000007575d820 */ /* 0x000fe20000400000 */
[C---:B------:R-:W-:Y:S01]  /*31ba0*/  FMUL R124, R247.reuse, R124 ;  /* 0x0000007cf77c7220 */ /* 0x040fe20000400000 */
[----:B------:R-:W-:Y:S01]  /*31bb0*/  @!P5 FMUL R114, R114, 16777216 ;  /* 0x4b8000007272d820 */ /* 0x000fe20000400000 */
[----:B------:R-:W-:Y:S01]  /*31bc0*/  STL.64 [R1+0x1068], R142 ;  /* 0x0010688e01007387 */ /* 0x000fe20000100a00 */
[----:B------:R-:W-:Y:S01]  /*31bd0*/  FMUL R125, R247, R125 ;  /* 0x0000007df77d7220 */ /* 0x000fe20000400000 */
[----:B------:R-:W-:Y:S01]  /*31be0*/  FFMA.FTZ R14, R10, R14, -0.36067417263984680176 ;  /* 0xbeb8aa490a0e7423 */ /* 0x000fe2000001000e */
[----:B------:R-:W-:Y:S01]  /*31bf0*/  @!P5 FMUL R115, R115, 16777216 ;  /* 0x4b8000007373d820 */ /* 0x000fe20000400000 */
[----:B------:R-:W-:Y:S01]  /*31c00*/  STL.64 [R1+0x1060], R136 ;  /* 0x0010608801007387 */ /* 0x000fe20000100a00 */
[C---:B------:R-:W-:Y:S01]  /*31c10*/  FMUL R120, R247.reuse, R120 ;  /* 0x00000078f7787220 */ /* 0x040fe20000400000 */
[----:B------:R-:W-:Y:S01]  /*31c20*/  FMUL R121, R247, R121 ;  /* 0x00000079f7797220 */ /* 0x000fe20000400000 */
[----:B------:R-:W-:Y:S01]  /*31c30*/  @!P5 FMUL R110, R110, 16777216 ;  /* 0x4b8000006e6ed820 */ /* 0x000fe20000400000 */
[----:B------:R-:W-:Y:S01]  /*31c40*/  STL.64 [R1+0x1058], R138 ;  /* 0x0010588a01007387 */ /* 0x000fe20000100a00 */
[----:B------:R-:W-:Y:S01]  /*31c50*/  FFMA.FTZ R15, R11, R15, -0.72134751081466674805 ;  /* 0xbf38aa3b0b0f7423 */ /* 0x000fe2000001000f */
[----:B------:R-:W-:Y:S01]  /*31c60*/  @!P5 FMUL R111, R111, 16777216 ;  /* 0x4b8000006f6fd820 */ /* 0x000fe20000400000 */
[C---:B------:R-:W-:Y:S01]  /*31c70*/  FMUL R116, R247.reuse, R116 ;  /* 0x00000074f7747220 */ /* 0x040fe20000400000 */
[----:B------:R-:W-:Y:S01]  /*31c80*/  STL.64 [R1+0x1050], R132 ;  /* 0x0010508401007387 */ /* 0x000fe20000100a00 */
[----:B------:R-:W-:Y:S01]  /*31c90*/  FMUL R117, R247, R117 ;  /* 0x00000075f7757220 */ /* 0x000fe20000400000 */
[----:B------:R-:W-:Y:S01]  /*31ca0*/  @!P5 FMUL R106, R106, 16777216 ;  /* 0x4b8000006a6ad820 */ /* 0x000fe20000400000 */
[----:B------:R-:W-:Y:S01]  /*31cb0*/  @!P5 FMUL R107, R107, 16777216 ;  /* 0x4b8000006b6bd820 */ /* 0x000fe20000400000 */
[----:B------:R-:W-:Y:S01]  /*31cc0*/  STL.64 [R1+0x1048], R134 ;  /* 0x0010488601007387 */ /* 0x000fe20000100a00 */
[----:B------:R-:W-:Y:S01]  /*31cd0*/  FFMA.FTZ R14, R10, R14, 0.48089820146560668945 ;  /* 0x3ef6384a0a0e7423 */ /* 0x000fe2000001000e */
[C---:B------:R-:W-:Y:S01]  /*31ce0*/  FMUL R114, R247.reuse, R114 ;  /* 0x00000072f7727220 */ /* 0x040fe20000400000 */
[----:B------:R-:W-:Y:S01]  /*31cf0*/  FMUL R115, R247, R115 ;  /* 0x00000073f7737220 */ /* 0x000fe20000400000 */
[----:B------:R-:W-:Y:S01]  /*31d00*/  STL.64 [R1+0x1040], R128 ;  /* 0x0010408001007387 */ /* 0x000fe20000100a00 */
[----:B------:R-:W-:Y:S01]  /*31d10*/  FMUL R15, R11, R15 ;  /* 0x0000000f0b0f7220 */ /* 0x000fe20000400000 */
[----:B------:R-:W-:Y:S01]  /*31d20*/  @!P5 FMUL R102, R102, 16777216 ;  /* 0x4b8000006666d820 */ /* 0x000fe20000400000 */
        /* <DEDUP_REMOVED lines=14> */
[----:B------:R-:W-:Y:S01]  /*31e10*/  FMUL R15, R11, R15 ;  /* 0x0000000f0b0f7220 */ /* 0x000fe20000400000 */
[C---:B------:R-:W-:Y:S01]  /*31e20*/  FMUL R102, R247.reuse, R102 ;  /* 0x00000066f7667220 */ /* 0x040fe20000400000 */
[----:B------:R-:W-:Y:S01]  /*31e30*/  FMUL R103, R247, R103 ;  /* 0x00000067f7677220 */ /* 0x000fe20000400000 */
[----:B------:R-:W-:Y:S01]  /*31e40*/  STL.64 [R1+0x1018], R122 ;  /* 0x0010187a01007387 */ /* 0x000fe20000100a00 */
[----:B------:R-:W-:Y:S01]  /*31e50*/  @!P5 FMUL R18, R18, 16777216 ;  /* 0x4b8000001212d820 */ /* 0x000fe20000400000 */
[----:B------:R-:W-:Y:S01]  /*31e60*/  @!P5 FMUL R90, R90, 16777216 ;  /* 0x4b8000005a5ad820 */ /* 0x000fe20000400000 */
[----:B------:R-:W-:Y:S01]  /*31e70*/  @!P5 FMUL R91, R91, 16777216 ;  /* 0x4b8000005b5bd820 */ /* 0x000fe20000400000 */
[----:B------:R-:W-:Y:S01]  /*31e80*/  STL.64 [R1+0x1010], R116 ;  /* 0x0010107401007387 */ /* 0x000fe20000100a00 */
[----:B------:R-:W-:Y:S01]  /*31e90*/  FMUL R14, R10, R14 ;  /* 0x0000000e0a0e7220 */ /* 0x000fe20000400000 */
[C---:B------:R-:W-:Y:S01]  /*31ea0*/  FMUL R98, R247.reuse, R98 ;  /* 0x00000062f7627220 */ /* 0x040fe20000400000 */
[----:B------:R-:W-:Y:S01]  /*31eb0*/  FMUL R99, R247, R99 ;  /* 0x00000063f7637220 */ /* 0x000fe20000400000 */
[----:B------:R-:W-:Y:S01]  /*31ec0*/  STL.64 [R1+0x1008], R118 ;  /* 0x0010087601007387 */ /* 0x000fe20000100a00 */
[----:B------:R-:W-:Y:S01]  /*31ed0*/  FFMA.FTZ R11, R11, 1.4426950216293334961, R15 ;  /* 0x3fb8aa3b0b0b7823 */ /* 0x000fe2000001000f */
[----:B------:R-:W-:Y:S01]  /*31ee0*/  @!P5 FMUL R86, R86, 16777216 ;  /* 0x4b8000005656d820 */ /* 0x000fe20000400000 */
[----:B------:R-:W-:Y:S01]  /*31ef0*/  @!P5 FMUL R87, R87, 16777216 ;  /* 0x4b8000005757d820 */ /* 0x000fe20000400000 */
[----:B------:R-:W-:Y:S01]  /*31f00*/  STL.64 [R1+0x1000], R114 ;  /* 0x0010007201007387 */ /* 0x000fe20000100a00 */
[C---:B------:R-:W-:Y:S01]  /*31f10*/  FMUL R94, R247.reuse, R94 ;  /* 0x0000005ef75e7220 */ /* 0x040fe20000400000 */
[----:B------:R-:W-:Y:S01]  /*31f20*/  FMUL R95, R247, R95 ;  /* 0x0000005ff75f7220 */ /* 0x000fe20000400000 */
[----:B------:R-:W-:Y:S01]  /*31f30*/  @!P5 FMUL R82, R82, 16777216 ;  /* 0x4b8000005252d820 */ /* 0x000fe20000400000 */
[----:B------:R-:W-:Y:S01]  /*31f40*/  STL.64 [R1+0xff8], R112 ;  /* 0x000ff87001007387 */ /* 0x000fe20000100a00 */
[----:B------:R-:W-:Y:S01]  /*31f50*/  @!P5 FMUL R83, R83, 16777216 ;  /* 0x4b8000005353d820 */ /* 0x000fe20000400000 */
[C---:B------:R-:W-:Y:S01]  /*31f60*/  FMUL R21, R247.reuse, R18 ;  /* 0x00000012f7157220 */ /* 0x040fe20000400000 */
[C---:B------:R-:W-:Y:S01]  /*31f70*/  FMUL R90, R247.reuse, R90 ;  /* 0x0000005af75a7220 */ /* 0x040fe20000400000 */
[----:B------:R-:W-:Y:S01]  /*31f80*/  STL.64 [R1+0xff0], R110 ;  /* 0x000ff06e01007387 */ /* 0x000fe20000100a00 */
[----:B------:R-:W-:Y:S01]  /*31f90*/  FMUL R14, R10, R14 ;  /* 0x0000000e0a0e7220 */ /* 0x000fe20000400000 */
[----:B------:R-:W-:Y:S01]  /*31fa0*/  FMUL R91, R247, R91 ;  /* 0x0000005bf75b7220 */ /* 0x000fe20000400000 */
[----:B------:R-:W-:Y:S01]  /*31fb0*/  @!P5 FMUL R78, R78, 16777216 ;  /* 0x4b8000004e4ed820 */ /* 0x000fe20000400000 */
[----:B------:R-:W-:Y:S01]  /*31fc0*/  STL.64 [R1+0xfe8], R108 ;  /* 0x000fe86c01007387 */ /* 0x000fe20000100a00 */
[----:B------:R-:W-:Y:S01]  /*31fd0*/  @!P5 FMUL R79, R79, 16777216 ;  /* 0x4b8000004f4fd820 */ /* 0x000fe20000400000 */
[----:B------:R-:W-:Y:S01]  /*31fe0*/  @!P5 FMUL R74, R74, 16777216 ;  /* 0x4b8000004a4ad820 */ /* 0x000fe20000400000 */
[----:B------:R-:W-:Y:S01]  /*31ff0*/  @!P5 FMUL R75, R75, 16777216 ;  /* 0x4b8000004b4bd820 */ /* 0x000fe20000400000 */
[----:B------:R-:W-:Y:S01]  /*32000*/  STL.64 [R1+0xfe0], R106 ;  /* 0x000fe06a01007387 */ /* 0x000fe20000100a00 */
[C---:B------:R-:W-:Y:S01]  /*32010*/  FMUL R86, R247.reuse, R86 ;  /* 0x00000056f7567220 */ /* 0x040fe20000400000 */
[C---:B------:R-:W-:Y:S01]  /*32020*/  FMUL R87, R247.reuse, R87 ;  /* 0x00000057f7577220 */ /* 0x040fe20000400000 */
[C---:B------:R-:W-:Y:S01]  /*32030*/  FMUL R82, R247.reuse, R82 ;  /* 0x00000052f7527220 */ /* 0x040fe20000400000 */
[----:B------:R-:W-:Y:S01]  /*32040*/  STL.64 [R1+0xfd8], R104 ;  /* 0x000fd86801007387 */ /* 0x000fe20000100a00 */
[----:B------:R-:W-:Y:S01]  /*32050*/  FMUL R83, R247, R83 ;  /* 0x00000053f7537220 */ /* 0x000fe20000400000 */
[----:B------:R-:W-:Y:S01]  /*32060*/  @!P5 FMUL R70, R70, 16777216 ;  /* 0x4b8000004646d820 */ /* 0x000fe20000400000 */
[----:B------:R-:W-:Y:S01]  /*32070*/  @!P5 FMUL R71, R71, 16777216 ;  /* 0x4b8000004747d820 */ /* 0x000fe20000400000 */
[----:B------:R-:W-:Y:S01]  /*32080*/  STL.64 [R1+0xfd0], R102 ;  /* 0x000fd06601007387 */ /* 0x000fe20000100a00 */
[----:B------:R-:W-:Y:S01]  /*32090*/  FFMA.FTZ R10, R10, 1.4426950216293334961, R14 ;  /* 0x3fb8aa3b0a0a7823 */ /* 0x000fe2000001000e */
[C---:B------:R-:W-:Y:S01]  /*320a0*/  FMUL R78, R247.reuse, R78 ;  /* 0x0000004ef74e7220 */ /* 0x040fe20000400000 */
[----:B------:R-:W-:Y:S01]  /*320b0*/  FMUL R79, R247, R79 ;  /* 0x0000004ff74f7220 */ /* 0x000fe20000400000 */
[----:B------:R-:W-:Y:S01]  /*320c0*/  STL.64 [R1+0xfc8], R100 ;  /* 0x000fc86401007387 */ /* 0x000fe20000100a00 */
[----:B------:R-:W-:Y:S01]  /*320d0*/  @!P5 FMUL R66, R66, 16777216 ;  /* 0x4b8000004242d820 */ /* 0x000fe20000400000 */
[----:B------:R-:W-:Y:S01]  /*320e0*/  @!P5 FMUL R67, R67, 16777216 ;  /* 0x4b8000004343d820 */ /* 0x000fe20000400000 */
[C---:B------:R-:W-:Y:S01]  /*320f0*/  FMUL R74, R247.reuse, R74 ;  /* 0x0000004af74a7220 */ /* 0x040fe20000400000 */
        /* <DEDUP_REMOVED lines=10> */
[----:B------:R-:W-:Y:S01]  /*321a0*/  @!P5 FMUL R54, R54, 16777216 ;  /* 0x4b8000003636d820 */ /* 0x000fe20000400000 */
        /* <DEDUP_REMOVED lines=12> */
[----:B------:R-:W-:Y:S01]  /*32270*/  ISETP.GE.U32.AND P1, PT, R235, 0x7f800000, PT ;  /* 0x7f800000eb00780c */ /* 0x000fe20003f26070 */
[----:B------:R-:W-:Y:S01]  /*32280*/  STL.64 [R1+0xf90], R86 ;  /* 0x000f905601007387 */ /* 0x000fe20000100a00 */
[----:B------:R-:W-:Y:S01]  /*32290*/  @!P5 FMUL R42, R42, 16777216 ;  /* 0x4b8000002a2ad820 */ /* 0x000fe20000400000 */
[----:B------:R-:W-:Y:S01]  /*322a0*/  @!P5 FMUL R43, R43, 16777216 ;  /* 0x4b8000002b2bd820 */ /* 0x000fe20000400000 */
[----:B------:R-:W-:Y:S01]  /*322b0*/  ISETP.GE.U32.AND P2, PT, R236, 0x7f800000, PT ;  /* 0x7f800000ec00780c */ /* 0x000fe20003f46070 */
        /* <DEDUP_REMOVED lines=52> */
[C---:B------:R-:W-:Y:S01]  /*32600*/  ISETP.GE.U32.AND P4, PT, R232.reuse, 0x7f800000, PT ;  /* 0x7f800000e800780c */ /* 0x040fe20003f86070 */
[----:B------:R-:W0:Y:S01]  /*32610*/  LDC R251, c[0x0][0x278] ;  /* 0x00009e00fffb7b82 */ /* 0x000e220000000800 */
[----:B--2---:R1:W-:Y:S01]  /*32620*/  STSM.16.M88.4 [R252], R4 ;  /* 0x00000004fc007844 */ /* 0x0043e20000000200 */
        /* <DEDUP_REMOVED lines=8> */
[----:B------:R-:W2:Y:S01]  /*326b0*/  LDC R14, c[0x0][0x278] ;  /* 0x00009e00ff0e7b82 */ /* 0x000ea20000000800 */
[----:B-1----:R-:W-:Y:S01]  /*326c0*/  IADD3 R7, R237, -R239, RZ ;  /* 0x800000efed077210 */ /* 0x002fe20007ffe0ff */
[----:B------:R-:W-:Y:S01]  /*326d0*/  STL.64 [R1+0xf88], R84 ;  /* 0x000f885401007387 */ /* 0x000fe20000100a00 */
[----:B------:R-:W-:-:S05]  /*326e0*/  IADD3 R6, R232, -R240, RZ ;  /* 0x800000f0e8067210 */ /* 0x000fca0007ffe0ff */
[----:B------:R-:W1:Y:S01]  /*326f0*/  LDC.64 R4, c[0x0][0x270] ;  /* 0x00009c00ff047b82 */ /* 0x000e620000000a00 */
[----:B------:R-:W-:Y:S01]  /*32700*/  FADD R7, R7, -1 ;  /* 0xbf80000007077421 */ /* 0x000fe20000000000 */
[----:B------:R-:W-:-:S03]  /*32710*/  FADD R6, R6, -1 ;  /* 0xbf80000006067421 */ /* 0x000fc60000000000 */
[-C--:B------:R-:W-:Y:S01]  /*32720*/  FFMA.FTZ R3, R7, R2.reuse, -0.16845393180847167969 ;  /* 0xbe2c7f3007037423 */ /* 0x080fe20000010002 */
[C---:B------:R-:W-:Y:S01]  /*32730*/  FFMA.FTZ R2, R6.reuse, R2, -0.16845393180847167969 ;  /* 0xbe2c7f3006027423 */ /* 0x040fe20000010002 */
[----:B------:R-:W-:Y:S01]  /*32740*/  STL.64 [R1+0xf80], R82 ;  /* 0x000f805201007387 */ /* 0x000fe20000100a00 */
[C---:B------:R-:W-:Y:S01]  /*32750*/  FMUL R42, R247.reuse, R42 ;  /* 0x0000002af72a7220 */ /* 0x040fe20000400000 */
[----:B------:R-:W-:Y:S01]  /*32760*/  FMUL R43, R247, R43 ;  /* 0x0000002bf72b7220 */ /* 0x000fe20000400000 */
[C---:B------:R-:W-:Y:S01]  /*32770*/  FFMA.FTZ R2, R6.reuse, R2, 0.1716887056827545166 ;  /* 0x3e2fcf2a06027423 */ /* 0x040fe20000010002 */
[----:B------:R-:W-:Y:S01]  /*32780*/  FFMA.FTZ R3, R7, R3, 0.1716887056827545166 ;  /* 0x3e2fcf2a07037423 */ /* 0x000fe20000010003 */
[----:B------:R-:W-:Y:S01]  /*32790*/  FSETP.NEU.AND P0, PT, R235, RZ, PT ;  /* 0x000000ffeb00720b */ /* 0x000fe20003f0d000 */
[----:B------:R-:W0:Y:S01]  /*327a0*/  LDC R242, c[0x0][0x278] ;  /* 0x00009e00fff27b82 */ /* 0x000e220000000800 */
[----:B------:R-:W-:Y:S01]  /*327b0*/  FFMA.FTZ R2, R6, R2, -0.17900948226451873779 ;  /* 0xbe374e4306027423 */ /* 0x000fe20000010002 */
[----:B------:R-:W-:-:S03]  /*327c0*/  FFMA.FTZ R3, R7, R3, -0.17900948226451873779 ;  /* 0xbe374e4307037423 */ /* 0x000fc60000010003 */
[C---:B------:R-:W-:Y:S01]  /*327d0*/  FFMA.FTZ R2, R6.reuse, R2, 0.20512372255325317383 ;  /* 0x3e520bf406027423 */ /* 0x040fe20000010002 */
[C---:B------:R-:W-:Y:S02]  /*327e0*/  FFMA.FTZ R3, R7.reuse, R3, 0.20512372255325317383 ;  /* 0x3e520bf407037423 */ /* 0x040fe40000010003 */
[----:B------:R-:W0:Y:S01]  /*327f0*/  LDC R238, c[0x0][0x278] ;  /* 0x00009e00ffee7b82 */ /* 0x000e220000000800 */
[----:B------:R-:W-:Y:S01]  /*32800*/  FFMA.FTZ R2, R6, R2, -0.24046532809734344482 ;  /* 0xbe763c8b06027423 */ /* 0x000fe20000010002 */
[----:B------:R-:W-:-:S03]  /*32810*/  FFMA.FTZ R3, R7, R3, -0.24046532809734344482 ;  /* 0xbe763c8b07037423 */ /* 0x000fc60000010003 */
[C---:B------:R-:W-:Y:S01]  /*32820*/  FFMA.FTZ R2, R6.reuse, R2, 0.28857114911079406738 ;  /* 0x3e93bf9906027423 */ /* 0x040fe20000010002 */
[----:B------:R-:W-:Y:S01]  /*32830*/  FFMA.FTZ R3, R7, R3, 0.28857114911079406738 ;  /* 0x3e93bf9907037423 */ /* 0x000fe20000010003 */
[----:B---3--:R-:W-:Y:S01]  /*32840*/  FADD R10, R227, R10 ;  /* 0x0000000ae30a7221 */ /* 0x008fe20000000000 */
[----:B------:R-:W-:Y:S01]  /*32850*/  FMUL R38, R247, R38 ;  /* 0x00000026f7267220 */ /* 0x000fe20000400000 */
[C---:B------:R-:W-:Y:S01]  /*32860*/  FFMA.FTZ R2, R6.reuse, R2, -0.36067417263984680176 ;  /* 0xbeb8aa4906027423 */ /* 0x040fe20000010002 */
[----:B------:R-:W-:Y:S01]  /*32870*/  FFMA.FTZ R3, R7, R3, -0.36067417263984680176 ;  /* 0xbeb8aa4907037423 */ /* 0x000fe20000010003 */
[C---:B------:R-:W-:Y:S01]  /*32880*/  FMUL R39, R247.reuse, R39 ;  /* 0x00000027f7277220 */ /* 0x040fe20000400000 */
[----:B------:R-:W-:Y:S01]  /*32890*/  FMUL R34, R247, R34 ;  /* 0x00000022f7227220 */ /* 0x000fe20000400000 */
[C---:B------:R-:W-:Y:S01]  /*328a0*/  FFMA.FTZ R2, R6.reuse, R2, 0.48089820146560668945 ;  /* 0x3ef6384a06027423 */ /* 0x040fe20000010002 */
[----:B------:R-:W-:Y:S01]  /*328b0*/  FFMA.FTZ R3, R7, R3, 0.48089820146560668945 ;  /* 0x3ef6384a07037423 */ /* 0x000fe20000010003 */
[C---:B------:R-:W-:Y:S01]  /*328c0*/  FMUL R35, R247.reuse, R35 ;  /* 0x00000023f7237220 */ /* 0x040fe20000400000 */
[----:B------:R-:W-:Y:S01]  /*328d0*/  FMUL R30, R247, R30 ;  /* 0x0000001ef71e7220 */ /* 0x000fe20000400000 */
[C---:B------:R-:W-:Y:S01]  /*328e0*/  FFMA.FTZ R2, R6.reuse, R2, -0.72134751081466674805 ;  /* 0xbf38aa3b06027423 */ /* 0x040fe20000010002 */
[----:B------:R-:W-:Y:S01]  /*328f0*/  FFMA.FTZ R3, R7, R3, -0.72134751081466674805 ;  /* 0xbf38aa3b07037423 */ /* 0x000fe20000010003 */
[----:B------:R-:W-:Y:S01]  /*32900*/  FMUL R31, R247, R31 ;  /* 0x0000001ff71f7220 */ /* 0x000fe20000400000 */
[----:B------:R-:W-:Y:S01]  /*32910*/  ISETP.GE.U32.AND P5, PT, R237, 0x7f800000, PT ;  /* 0x7f800000ed00780c */ /* 0x000fe20003fa6070 */
[C---:B------:R-:W-:Y:S01]  /*32920*/  FMUL R2, R6.reuse, R2 ;  /* 0x0000000206027220 */ /* 0x040fe20000400000 */
[----:B------:R-:W-:Y:S01]  /*32930*/  FMUL R3, R7, R3 ;  /* 0x0000000307037220 */ /* 0x000fe20000400000 */
[C---:B------:R-:W-:Y:S01]  /*32940*/  FMUL R26, R247.reuse, R26 ;  /* 0x0000001af71a7220 */ /* 0x040fe20000400000 */
[----:B------:R-:W-:Y:S01]  /*32950*/  FMUL R27, R247, R27 ;  /* 0x0000001bf71b7220 */ /* 0x000fe20000400000 */
[C---:B------:R-:W-:Y:S01]  /*32960*/  FMUL R2, R6.reuse, R2 ;  /* 0x0000000206027220 */ /* 0x040fe20000400000 */
[----:B------:R-:W-:Y:S01]  /*32970*/  FMUL R3, R7, R3 ;  /* 0x0000000307037220 */ /* 0x000fe20000400000 */
[C---:B------:R-:W-:Y:S01]  /*32980*/  FMUL R22, R247.reuse, R22 ;  /* 0x00000016f7167220 */ /* 0x040fe20000400000 */
[----:B------:R-:W-:Y:S01]  /*32990*/  FMUL R23, R247, R23 ;  /* 0x00000017f7177220 */ /* 0x000fe20000400000 */
[----:B------:R-:W-:Y:S01]  /*329a0*/  FFMA.FTZ R6, R6, 1.4426950216293334961, R2 ;  /* 0x3fb8aa3b06067823 */ /* 0x000fe20000010002 */
[----:B------:R-:W-:Y:S01]  /*329b0*/  FFMA.FTZ R7, R7, 1.4426950216293334961, R3 ;  /* 0x3fb8aa3b07077823 */ /* 0x000fe20000010003 */
[----:B------:R-:W1:Y:S01]  /*329c0*/  S2R R227, SR_CTAID.Y ;  /* 0x0000000000e37919 */ /* 0x000e620000002600 */
[----:B------:R-:W3:Y:S01]  /*329d0*/  LDC.64 R2, c[0x0][0x228] ;  /* 0x00008a00ff027b82 */ /* 0x000ee20000000a00 */
[----:B----4-:R-:W-:-:S02]  /*329e0*/  FADD R15, R249, R6 ;  /* 0x00000006f90f7221 */ /* 0x010fc40000000000 */
[----:B------:R-:W4:Y:S01]  /*329f0*/  S2R R249, SR_TID.X ;  /* 0x0000000000f97919 */ /* 0x000f220000002100 */
[----:B------:R-:W-:Y:S02]  /*32a00*/  FADD R18, R223, R7 ;  /* 0x00000007df127221 */ /* 0x000fe40000000000 */
[----:B------:R-:W2:Y:S01]  /*32a10*/  S2R R223, SR_CTAID.X ;  /* 0x0000000000df7919 */ /* 0x000ea20000002500 */
[C---:B------:R-:W-:Y:S01]  /*32a20*/  FMUL R20, R247.reuse, R19 ;  /* 0x00000013f7147220 */ /* 0x040fe20000400000 */
[C---:B------:R-:W-:Y:S01]  /*32a30*/  FMUL R245, R247.reuse, R248 ;  /* 0x000000f8f7f57220 */ /* 0x040fe20000400000 */
[----:B------:R-:W-:Y:S01]  /*32a40*/  FMUL R244, R247, R244 ;  /* 0x000000f4f7f47220 */ /* 0x000fe20000400000 */
[----:B------:R-:W-:Y:S01]  /*32a50*/  STL.64 [R1+0xf78], R80 ;  /* 0x000f785001007387 */ /* 0x000fe20000100a00 */
[----:B------:R-:W-:Y:S01]  /*32a60*/  @P1 MOV R7, 0x7f800000 ;  /* 0x7f80000000071802 */ /* 0x000fe20000000f00 */
[----:B------:R-:W-:Y:S02]  /*32a70*/  @P2 IMAD.MOV.U32 R6, RZ, RZ, 0x7f800000 ;  /* 0x7f800000ff062424 */ /* 0x000fe400078e00ff */
[----:B------:R-:W-:Y:S01]  /*32a80*/  FADD R19, R231, R11 ;  /* 0x0000000be7137221 */ /* 0x000fe20000000000 */
[----:B------:R-:W-:Y:S01]  /*32a90*/  STL.64 [R1+0xf70], R78 ;  /* 0x000f704e01007387 */ /* 0x000fe20000100a00 */
[----:B------:R-:W-:Y:S01]  /*32aa0*/  FMUL R8, R247, R221 ;  /* 0x000000ddf7087220 */ /* 0x000fe20000400000 */
[----:B------:R-:W-:Y:S01]  /*32ab0*/  @P1 FFMA.FTZ R19, R235, R7, +INF ;  /* 0x7f800000eb131423 */ /* 0x000fe20000010007 */
[----:B------:R-:W-:Y:S01]  /*32ac0*/  @P2 FFMA.FTZ R10, R236, R6, +INF ;  /* 0x7f800000ec0a2423 */ /* 0x000fe20000010006 */
[----:B------:R-:W-:Y:S01]  /*32ad0*/  STL.64 [R1+0xf68], R76 ;  /* 0x000f684c01007387 */ /* 0x000fe20000100a00 */
[----:B------:R-:W0:Y:S03]  /*32ae0*/  LDC R221, c[0x0][0x278] ;  /* 0x00009e00ffdd7b82 */ /* 0x000e260000000800 */
[----:B------:R-:W-:Y:S04]  /*32af0*/  STL.64 [R1+0xf60], R74 ;  /* 0x000f604a01007387 */ /* 0x000fe80000100a00 */
[----:B------:R-:W-:Y:S01]  /*32b00*/  STL.64 [R1+0xf58], R72 ;  /* 0x000f584801007387 */ /* 0x000fe20000100a00 */
[----:B------:R-:W0:Y:S03]  /*32b10*/  LDC R11, c[0x0][0x278] ;  /* 0x00009e00ff0b7b82 */ /* 0x000e260000000800 */
[----:B------:R-:W-:Y:S04]  /*32b20*/  STL.64 [R1+0xf50], R70 ;  /* 0x000f504601007387 */ /* 0x000fe80000100a00 */
[----:B------:R-:W-:Y:S01]  /*32b30*/  STL.64 [R1+0xf48], R68 ;  /* 0x000f484401007387 */ /* 0x000fe20000100a00 */
[----:B----4-:R-:W-:Y:S01]  /*32b40*/  LOP3.LUT R249, R249, 0x7f, RZ, 0xc0, !PT ;  /* 0x0000007ff9f97812 */ /* 0x010fe200078ec0ff */
[----:B-1----:R-:W-:Y:S01]  /*32b50*/  IMAD R4, R227, R4, RZ ;  /* 0x00000004e3047224 */ /* 0x002fe200078e02ff */
[----:B------:R-:W-:Y:S01]  /*32b60*/  @P5 MOV R6, 0x7f800000 ;  /* 0x7f80000000065802 */ /* 0x000fe20000000f00 */
[----:B------:R-:W-:Y:S01]  /*32b70*/  STL.64 [R1+0xf40], R66 ;  /* 0x000f404201007387 */ /* 0x000fe20000100a00 */
[----:B--2---:R-:W-:Y:S01]  /*32b80*/  LEA R223, R223, R249, 0x7 ;  /* 0x000000f9dfdf7211 */ /* 0x004fe200078e38ff */
[----:B------:R-:W-:Y:S01]  /*32b90*/  FMUL R12, R247, R225 ;  /* 0x000000e1f70c7220 */ /* 0x000fe20000400000 */
[----:B------:R-:W-:Y:S01]  /*32ba0*/  SHF.L.U32 R7, R4, 0x1, RZ ;  /* 0x0000000104077819 */ /* 0x000fe200000006ff */
[----:B------:R-:W-:Y:S01]  /*32bb0*/  STL.64 [R1+0xf38], R64 ;  /* 0x000f384001007387 */ /* 0x000fe20000100a00 */
[----:B------:R-:W-:Y:S01]  /*32bc0*/  @P5 FFMA.FTZ R18, R237, R6, +INF ;  /* 0x7f800000ed125423 */ /* 0x000fe20000010006 */
[----:B------:R-:W-:-:S02]  /*32bd0*/  IMAD R5, R223, R5, RZ ;  /* 0x00000005df057224 */ /* 0x000fc400078e02ff */
[----:B------:R-:W-:Y:S01]  /*32be0*/  FMUL R16, R247, R229 ;  /* 0x000000e5f7107220 */ /* 0x000fe20000400000 */
[----:B------:R-:W-:Y:S01]  /*32bf0*/  STL.64 [R1+0xf30], R62 ;  /* 0x000f303e01007387 */ /* 0x000fe20000100a00 */
[----:B------:R-:W-:Y:S01]  /*32c00*/  IMAD.HI R4, R4, 0x2, RZ ;  /* 0x0000000204047827 */ /* 0x000fe200078e02ff */
[----:B------:R-:W-:Y:S01]  /*32c10*/  @P4 MOV R6, 0x7f800000 ;  /* 0x7f80000000064802 */ /* 0x000fe20000000f00 */
[----:B------:R-:W1:Y:S01]  /*32c20*/  LDC R223, c[0x0][0x278] ;  /* 0x00009e00ffdf7b82 */ /* 0x000e620000000800 */
[----:B------:R-:W-:Y:S04]  /*32c30*/  STL.64 [R1+0xf28], R60 ;  /* 0x000f283c01007387 */ /* 0x000fe80000100a00 */
[----:B------:R-:W-:Y:S03]  /*32c40*/  STL.64 [R1+0xf20], R58 ;  /* 0x000f203a01007387 */ /* 0x000fe60000100a00 */
[----:B------:R-:W2:Y:S01]  /*32c50*/  LDC R225, c[0x0][0x278] ;  /* 0x00009e00ffe17b82 */ /* 0x000ea20000000800 */
[----:B------:R-:W-:Y:S04]  /*32c60*/  STL.64 [R1+0xf18], R56 ;  /* 0x000f183801007387 */ /* 0x000fe80000100a00 */
[----:B------:R-:W-:Y:S01]  /*32c70*/  STL.64 [R1+0xf10], R54 ;  /* 0x000f103601007387 */ /* 0x000fe20000100a00 */
[----:B------:R-:W-:-:S02]  /*32c80*/  @P4 FFMA.FTZ R15, R232, R6, +INF ;  /* 0x7f800000e80f4423 */ /* 0x000fc40000010006 */
[----:B------:R-:W4:Y:S01]  /*32c90*/  LDC R6, c[0x0][0x278] ;  /* 0x00009e00ff067b82 */ /* 0x000f220000000800 */
[----:B------:R-:W-:Y:S04]  /*32ca0*/  STL.64 [R1+0xf08], R52 ;  /* 0x000f083401007387 */ /* 0x000fe80000100a00 */
[----:B------:R-:W-:Y:S03]  /*32cb0*/  STL.64 [R1+0xf00], R50 ;  /* 0x000f003201007387 */ /* 0x000fe60000100a00 */
[----:B------:R-:W2:Y:S01]  /*32cc0*/  LDC R229, c[0x0][0x278] ;  /* 0x00009e00ffe57b82 */ /* 0x000ea20000000800 */
[----:B------:R-:W-:Y:S04]  /*32cd0*/  STL.64 [R1+0xef8], R48 ;  /* 0x000ef83001007387 */ /* 0x000fe80000100a00 */
[----:B------:R-:W-:Y:S03]  /*32ce0*/  STL.64 [R1+0xef0], R46 ;  /* 0x000ef02e01007387 */ /* 0x000fe60000100a00 */
[----:B------:R-:W2:Y:S01]  /*32cf0*/  LDC R227, c[0x0][0x278] ;  /* 0x00009e00ffe37b82 */ /* 0x000ea20000000800 */
[----:B------:R-:W-:Y:S04]  /*32d00*/  STL.64 [R1+0xee8], R44 ;  /* 0x000ee82c01007387 */ /* 0x000fe80000100a00 */
[----:B------:R-:W-:Y:S03]  /*32d10*/  STL.64 [R1+0xee0], R42 ;  /* 0x000ee02a01007387 */ /* 0x000fe60000100a00 */
[----:B------:R-:W2:Y:S01]  /*32d20*/  LDC R235, c[0x0][0x278] ;  /* 0x00009e00ffeb7b82 */ /* 0x000ea20000000800 */
[----:B------:R-:W-:Y:S04]  /*32d30*/  STL.64 [R1+0xed8], R40 ;  /* 0x000ed82801007387 */ /* 0x000fe80000100a00 */
[----:B------:R-:W-:Y:S01]  /*32d40*/  STL.64 [R1+0xed0], R38 ;  /* 0x000ed02601007387 */ /* 0x000fe20000100a00 */
[----:B------:R-:W-:-:S02]  /*32d50*/  FSETP.NEU.AND P1, PT, R232, RZ, PT ;  /* 0x000000ffe800720b */ /* 0x000fc40003f2d000 */
[----:B------:R-:W-:Y:S01]  /*32d60*/  FSETP.NEU.AND P2, PT, R237, RZ, PT ;  /* 0x000000ffed00720b */ /* 0x000fe20003f4d000 */
[----:B------:R-:W-:Y:S01]  /*32d70*/  STL.64 [R1+0xec8], R36 ;  /* 0x000ec82401007387 */ /* 0x000fe20000100a00 */
[----:B------:R-:W2:Y:S03]  /*32d80*/  LDC R232, c[0x0][0x278] ;  /* 0x00009e00ffe87b82 */ /* 0x000ea60000000800 */
[----:B------:R-:W-:Y:S04]  /*32d90*/  STL.64 [R1+0xec0], R34 ;  /* 0x000ec02201007387 */ /* 0x000fe80000100a00 */
        /* <DEDUP_REMOVED lines=10> */
[----:B------:R-:W-:Y:S01]  /*32e40*/  FSETP.NEU.AND P3, PT, R236, RZ, PT ;  /* 0x000000ffec00720b */ /* 0x000fe20003f6d000 */
[----:B------:R-:W2:Y:S02]  /*32e50*/  LDC R240, c[0x0][0x278] ;  /* 0x00009e00fff07b82 */ /* 0x000ea40000000800 */
[----:B------:R-:W-:Y:S04]  /*32e60*/  STL.64 [R1+0xe80], R244 ;  /* 0x000e80f401007387 */ /* 0x000fe80000100a00 */
[----:B------:R3:W-:Y:S02]  /*32e70*/  STL [R1+0xa94], R19 ;  /* 0x000a941301007387 */ /* 0x0007e40000100800 */
[----:B------:R-:W2:Y:S02]  /*32e80*/  LDC R236, c[0x0][0x278] ;  /* 0x00009e00ffec7b82 */ /* 0x000ea40000000800 */
[----:B------:R0:W-:Y:S06]  /*32e90*/  STL [R1+0xa90], R10 ;  /* 0x000a900a01007387 */ /* 0x0001ec0000100800 */
[----:B---3--:R-:W3:Y:S01]  /*32ea0*/  LDC R19, c[0x0][0x278] ;  /* 0x00009e00ff137b82 */ /* 0x008ee20000000800 */
[----:B0-----:R-:W-:-:S04]  /*32eb0*/  SHF.L.U32 R10, R5, 0x1, RZ ;  /* 0x00000001050a7819 */ /* 0x001fc800000006ff */
[----:B------:R-:W-:-:S03]  /*32ec0*/  IADD3 R2, P5, P6, R10, R2, R7 ;  /* 0x000000020a027210 */ /* 0x000fc60007ebe007 */
[----:B------:R-:W0:Y:S01]  /*32ed0*/  LDC R239, c[0x0][0x278] ;  /* 0x00009e00ffef7b82 */ /* 0x000e220000000800 */
[----:B------:R-:W-:-:S07]  /*32ee0*/  IMAD.HI R5, R5, 0x2, RZ ;  /* 0x0000000205057827 */ /* 0x000fce00078e02ff */
[----:B------:R-:W1:Y:S01]  /*32ef0*/  LDC R10, c[0x0][0x278] ;  /* 0x00009e00ff0a7b82 */ /* 0x000e620000000800 */
[----:B------:R-:W-:-:S07]  /*32f00*/  IADD3.X R3, R5, R3, R4, P5, P6 ;  /* 0x0000000305037210 */ /* 0x000fce0002fec404 */
[----:B------:R-:W4:Y:S01]  /*32f10*/  LDC R7, c[0x0][0x278] ;  /* 0x00009e00ff077b82 */ /* 0x000f220000000800 */
[----:B------:R-:W-:-:S07]  /*32f20*/  SHF.L.U32 R4, R221, 0x1, RZ ;  /* 0x00000001dd047819 */ /* 0x000fce00000006ff */
[----:B------:R-:W2:Y:S01]  /*32f30*/  LDC R5, c[0x0][0x278] ;  /* 0x00009e00ff057b82 */ /* 0x000ea20000000800 */
[-C--:B------:R-:W-:Y:S02]  /*32f40*/  LEA RZ, P4, R11, R2.reuse, 0x8 ;  /* 0x000000020bff7211 */ /* 0x080fe400078840ff */
[-C--:B------:R-:W-:Y:S02]  /*32f50*/  LEA RZ, P6, R14, R2.reuse, 0x9 ;  /* 0x000000020eff7211 */ /* 0x080fe400078c48ff */
[----:B------:R-:W-:-:S03]  /*32f60*/  IADD3 R118, P5, R4, R2, RZ ;  /* 0x0000000204767210 */ /* 0x000fc60007fbe0ff */
[----:B------:R-:W3:Y:S01]  /*32f70*/  LDC R11, c[0x0][0x278] ;  /* 0x00009e00ff0b7b82 */ /* 0x000ee20000000800 */
[----:B-1----:R-:W-:Y:S01]  /*32f80*/  LEA.HI.X.SX32 R119, R10, R3, 0x1, P5 ;  /* 0x000000030a777211 */ /* 0x002fe200028f0eff */
[----:B------:R1:W-:Y:S06]  /*32f90*/  STL [R1+0xa8c], R18 ;  /* 0x000a8c1201007387 */ /* 0x0003ec0000100800 */
[----:B------:R-:W0:Y:S01]  /*32fa0*/  LDC R14, c[0x0][0x278] ;  /* 0x00009e00ff0e7b82 */ /* 0x000e220000000800 */
[----:B------:R4:W-:Y:S04]  /*32fb0*/  STL [R1+0xa88], R15 ;  /* 0x000a880f01007387 */ /* 0x0009e80000100800 */
[----:B------:R3:W-:Y:S03]  /*32fc0*/  STL.64 [R1+0x438], R118 ;  /* 0x0004387601007387 */ /* 0x0007e60000100a00 */
[----:B-1----:R-:W1:Y:S01]  /*32fd0*/  LDC R18, c[0x0][0x278] ;  /* 0x00009e00ff127b82 */ /* 0x002e620000000800 */
[----:B--2---:R-:W-:-:S07]  /*32fe0*/  IMAD.SHL.U32 R5, R5, 0x4, RZ ;  /* 0x0000000405057824 */ /* 0x004fce00078e00ff */
[----:B----4-:R-:W2:Y:S01]  /*32ff0*/  LDC R15, c[0x0][0x278] ;  /* 0x00009e00ff0f7b82 */ /* 0x010ea20000000800 */
[----:B---3--:R-:W-:-:S04]  /*33000*/  LEA R118, P5, R7, R2, 0x2 ;  /* 0x0000000207767211 */ /* 0x008fc800078a10ff */
[-C--:B------:R-:W-:Y:S02]  /*33010*/  LEA.HI.X.SX32 R119, R4, R3.reuse, 0x1, P5 ;  /* 0x0000000304777211 */ /* 0x080fe400028f0eff */
[----:B------:R-:W-:Y:S01]  /*33020*/  LEA R6, P5, R6, R2, 0x3 ;  /* 0x0000000206067211 */ /* 0x000fe200078a18ff */
[----:B------:R-:W3:Y:S03]  /*33030*/  LDC R221, c[0x0][0x278] ;  /* 0x00009e00ffdd7b82 */ /* 0x000ee60000000800 */
[----:B------:R-:W-:Y:S01]  /*33040*/  LEA.HI.X.SX32 R7, R5, R3, 0x1, P5 ;  /* 0x0000000305077211 */ /* 0x000fe200028f0eff */
[----:B------:R-:W-:Y:S01]  /*33050*/  STL.64 [R1+0x430], R118 ;  /* 0x0004307601007387 */ /* 0x000fe20000100a00 */
[----:B------:R-:W-:-:S03]  /*33060*/  SHF.L.U32 R4, R11, 0x3, RZ ;  /* 0x000000030b047819 */ /* 0x000fc600000006ff */
[----:B------:R0:W-:Y:S01]  /*33070*/  STL.64 [R1+0x420], R6 ;  /* 0x0004200601007387 */ /* 0x0001e20000100a00 */
[----:B------:R-:W4:Y:S01]  /*33080*/  LDC R249, c[0x0][0x278] ;  /* 0x00009e00fff97b82 */ /* 0x000f220000000800 */
[----:B------:R-:W-:Y:S01]  /*33090*/  FMUL R246, R247, R250 ;  /* 0x000000faf7f67220 */ /* 0x000fe20000400000 */
[----:B--2---:R-:W-:Y:S01]  /*330a0*/  SHF.L.U32 R5, R15, 0x4, RZ ;  /* 0x000000040f057819 */ /* 0x004fe200000006ff */
[C---:B------:R-:W-:Y:S01]  /*330b0*/  FMUL R160, R247.reuse, R160 ;  /* 0x000000a0f7a07220 */ /* 0x040fe20000400000 */
[C---:B------:R-:W-:Y:S01]  /*330c0*/  FMUL R161, R247.reuse, R161 ;  /* 0x000000a1f7a17220 */ /* 0x040fe20000400000 */
[C---:B------:R-:W-:Y:S01]  /*330d0*/  FMUL R164, R247.reuse, R164 ;  /* 0x000000a4f7a47220 */ /* 0x040fe20000400000 */
[----:B0-----:R-:W-:Y:S01]  /*330e0*/  LEA R6, P5, R14, R2, 0x4 ;  /* 0x000000020e067211 */ /* 0x001fe200078a20ff */
[----:B------:R-:W-:Y:S01]  /*330f0*/  FMUL R165, R247, R165 ;  /* 0x000000a5f7a57220 */ /* 0x000fe20000400000 */
[----:B------:R-:W0:Y:S02]  /*33100*/  LDC R14, c[0x0][0x278] ;  /* 0x00009e00ff0e7b82 */ /* 0x000e240000000800 */
[----:B------:R-:W-:-:S05]  /*33110*/  LEA.HI.X.SX32 R7, R4, R3, 0x1, P5 ;  /* 0x0000000304077211 */ /* 0x000fca00028f0eff */
[----:B------:R1:W-:Y:S01]  /*33120*/  STL.64 [R1+0x400], R6 ;  /* 0x0004000601007387 */ /* 0x0003e20000100a00 */
[----:B------:R-:W-:Y:S01]  /*33130*/  SHF.L.U32 R4, R19, 0x5, RZ ;  /* 0x0000000513047819 */ /* 0x000fe200000006ff */
        /* <DEDUP_REMOVED lines=10> */
[----:B-1----:R-:W-:Y:S01]  /*331e0*/  LEA R6, P5, R18, R2, 0x5 ;  /* 0x0000000212067211 */ /* 0x002fe200078a28ff */
[C---:B------:R-:W-:Y:S01]  /*331f0*/  FMUL R188, R247.reuse, R188 ;  /* 0x000000bcf7bc7220 */ /* 0x040fe20000400000 */
[C---:B------:R-:W-:Y:S01]  /*33200*/  FMUL R189, R247.reuse, R189 ;  /* 0x000000bdf7bd7220 */ /* 0x040fe20000400000 */
[----:B------:R-:W-:Y:S01]  /*33210*/  FMUL R192, R247, R192 ;  /* 0x000000c0f7c07220 */ /* 0x000fe20000400000 */
[----:B------:R-:W-:Y:S01]  /*33220*/  LEA.HI.X.SX32 R7, R5, R3, 0x1, P5 ;  /* 0x0000000305077211 */ /* 0x000fe200028f0eff */
[----:B------:R-:W-:Y:S01]  /*33230*/  FMUL R193, R247, R193 ;  /* 0x000000c1f7c17220 */ /* 0x000fe20000400000 */
[----:B------:R-:W-:Y:S01]  /*33240*/  LEA R10, P5, R223, R2, 0x6 ;  /* 0x00000002df0a7211 */ /* 0x000fe200078a30ff */
[----:B---3--:R-:W-:-:S02]  /*33250*/  IMAD R5, R221, 0x202, RZ ;  /* 0x00000202dd057824 */ /* 0x008fc400078e02ff */
[C---:B------:R-:W-:Y:S01]  /*33260*/  FMUL R196, R247.reuse, R196 ;  /* 0x000000c4f7c47220 */ /* 0x040fe20000400000 */
[----:B------:R1:W-:Y:S01]  /*33270*/  STL.64 [R1+0x3c0], R6 ;  /* 0x0003c00601007387 */ /* 0x0003e20000100a00 */
[----:B------:R-:W-:Y:S01]  /*33280*/  LEA.HI.X.SX32 R11, R4, R3, 0x1, P5 ;  /* 0x00000003040b7211 */ /* 0x000fe200028f0eff */
[----:B------:R-:W-:Y:S01]  /*33290*/  FMUL R197, R247, R197 ;  /* 0x000000c5f7c57220 */ /* 0x000fe20000400000 */
[----:B------:R-:W-:Y:S01]  /*332a0*/  LEA R18, P5, R229, R2, 0x7 ;  /* 0x00000002e5127211 */ /* 0x000fe200078a38ff */
[----:B------:R-:W-:Y:S02]  /*332b0*/  IMAD R4, R235, 0x204, RZ ;  /* 0x00000204eb047824 */ /* 0x000fe400078e02ff */
[C---:B------:R-:W-:Y:S01]  /*332c0*/  FMUL R200, R247.reuse, R200 ;  /* 0x000000c8f7c87220 */ /* 0x040fe20000400000 */
[C---:B------:R-:W-:Y:S01]  /*332d0*/  FMUL R201, R247.reuse, R201 ;  /* 0x000000c9f7c97220 */ /* 0x040fe20000400000 */
[C---:B------:R-:W-:Y:S01]  /*332e0*/  FMUL R204, R247.reuse, R204 ;  /* 0x000000ccf7cc7220 */ /* 0x040fe20000400000 */
[C---:B------:R-:W-:Y:S01]  /*332f0*/  FMUL R205, R247.reuse, R205 ;  /* 0x000000cdf7cd7220 */ /* 0x040fe20000400000 */
[C---:B------:R-:W-:Y:S01]  /*33300*/  FMUL R208, R247.reuse, R208 ;  /* 0x000000d0f7d07220 */ /* 0x040fe20000400000 */
[C---:B------:R-:W-:Y:S01]  /*33310*/  FMUL R209, R247.reuse, R209 ;  /* 0x000000d1f7d17220 */ /* 0x040fe20000400000 */
[----:B------:R-:W-:Y:S01]  /*33320*/  FMUL R212, R247, R212 ;  /* 0x000000d4f7d47220 */ /* 0x000fe20000400000 */
[----:B-1----:R-:W-:Y:S01]  /*33330*/  SHF.L.U32 R7, R225, 0x6, RZ ;  /* 0x00000006e1077819 */ /* 0x002fe200000006ff */
[----:B------:R-:W-:Y:S01]  /*33340*/  FMUL R213, R247, R213 ;  /* 0x000000d5f7d57220 */ /* 0x000fe20000400000 */
[----:B------:R-:W-:Y:S01]  /*33350*/  SHF.L.U32 R6, R227, 0x7, RZ ;  /* 0x00000007e3067819 */ /* 0x000fe200000006ff */
[----:B------:R1:W-:Y:S01]  /*33360*/  STL.64 [R1+0x340], R10 ;  /* 0x0003400a01007387 */ /* 0x0003e20000100a00 */
[-C--:B------:R-:W-:Y:S01]  /*33370*/  LEA.HI.X.SX32 R19, R7, R3.reuse, 0x1, P5 ;  /* 0x0000000307137211 */ /* 0x080fe200028f0eff */
[C---:B------:R-:W-:Y:S01]  /*33380*/  FMUL R216, R247.reuse, R216 ;  /* 0x000000d8f7d87220 */ /* 0x040fe20000400000 */
[----:B------:R-:W-:Y:S01]  /*33390*/  LEA.HI.X.SX32 R7, R6, R3, 0x1, P4 ;  /* 0x0000000306077211 */ /* 0x000fe200020f0eff */
[C---:B------:R-:W-:Y:S01]  /*333a0*/  FMUL R217, R247.reuse, R217 ;  /* 0x000000d9f7d97220 */ /* 0x040fe20000400000 */
[----:B------:R-:W-:Y:S01]  /*333b0*/  FMUL R220, R247, R220 ;  /* 0x000000dcf7dc7220 */ /* 0x000fe20000400000 */
[----:B------:R-:W-:Y:S01]  /*333c0*/  STL.64 [R1+0x240], R18 ;  /* 0x0002401201007387 */ /* 0x000fe20000100a00 */
[----:B------:R-:W-:Y:S01]  /*333d0*/  IADD3 RZ, P4, R4, R2, RZ ;  /* 0x0000000204ff7210 */ /* 0x000fe20007f9e0ff */
[----:B------:R-:W-:-:S02]  /*333e0*/  IMAD R4, R248, 0x102, RZ ;  /* 0x00000102f8047824 */ /* 0x000fc400078e02ff */
[C---:B------:R-:W-:Y:S01]  /*333f0*/  FMUL R224, R247.reuse, R224 ;  /* 0x000000e0f7e07220 */ /* 0x040fe20000400000 */
[----:B------:R2:W-:Y:S01]  /*33400*/  STL [R1+0x9bc], R7 ;  /* 0x0009bc0701007387 */ /* 0x0005e20000100800 */
[----:B------:R-:W-:Y:S01]  /*33410*/  FMUL R228, R247, R228 ;  /* 0x000000e4f7e47220 */ /* 0x000fe20000400000 */
[----:B-1----:R-:W-:Y:S01]  /*33420*/  IMAD.SHL.U32 R10, R232, 0x100, RZ ;  /* 0x00000100e80a7824 */ /* 0x002fe200078e00ff */
[----:B------:R-:W-:Y:S01]  /*33430*/  IADD3 RZ, P5, R5, R2, RZ ;  /* 0x0000000205ff7210 */ /* 0x000fe20007fbe0ff */
[C---:B------:R-:W-:Y:S01]  /*33440*/  FMUL R233, R247.reuse, R233 ;  /* 0x000000e9f7e97220 */ /* 0x040fe20000400000 */
[----:B------:R-:W-:Y:S01]  /*33450*/  FMUL R234, R247, R234 ;  /* 0x000000eaf7ea7220 */ /* 0x000fe20000400000 */
[----:B------:R-:W1:Y:S01]  /*33460*/  LDC R221, c[0x0][0x278] ;  /* 0x00009e00ffdd7b82 */ /* 0x000e620000000800 */
[----:B--2---:R-:W-:-:S07]  /*33470*/  IMAD R7, R237, 0x101, RZ ;  /* 0x00000101ed077824 */ /* 0x004fce00078e02ff */
[----:B------:R-:W2:Y:S01]  /*33480*/  LDC R19, c[0x0][0x278] ;  /* 0x00009e00ff137b82 */ /* 0x000ea20000000800 */
[-C--:B------:R-:W-:Y:S01]  /*33490*/  LEA.HI.X.SX32 R5, R10, R3.reuse, 0x1, P6 ;  /* 0x000000030a057211 */ /* 0x080fe200030f0eff */
[----:B------:R-:W-:Y:S01]  /*334a0*/  IMAD R10, R242, 0x81, RZ ;  /* 0x00000081f20a7824 */ /* 0x000fe200078e02ff */
[----:B------:R-:W-:Y:S01]  /*334b0*/  LEA.HI.X.SX32 R125, R7, R3, 0x1, P5 ;  /* 0x00000003077d7211 */ /* 0x000fe200028f0eff */
[----:B------:R-:W-:Y:S01]  /*334c0*/  IMAD R6, R238, 0x82, RZ ;  /* 0x00000082ee067824 */ /* 0x000fe200078e02ff */
[----:B------:R-:W-:-:S03]  /*334d0*/  IADD3 R118, P5, R4, R2, RZ ;  /* 0x0000000204767210 */ /* 0x000fc60007fbe0ff */
[----:B------:R-:W3:Y:S01]  /*334e0*/  LDC R247, c[0x0][0x278] ;  /* 0x00009e00fff77b82 */ /* 0x000ee20000000800 */
[----:B------:R-:W-:Y:S01]  /*334f0*/  IMAD R11, R231, 0x206, RZ ;  /* 0x00000206e70b7824 */ /* 0x000fe200078e02ff */
[----:B------:R-:W-:Y:S01]  /*33500*/  LEA.HI.X.SX32 R119, R10, R3, 0x1, P5 ;  /* 0x000000030a777211 */ /* 0x000fe200028f0eff */
[----:B------:R-:W-:Y:S01]  /*33510*/  IMAD R18, R236, 0x41, RZ ;  /* 0x00000041ec127824 */ /* 0x000fe200078e02ff */
[----:B------:R0:W-:Y:S01]  /*33520*/  STL [R1+0xa0c], R5 ;  /* 0x000a0c0501007387 */ /* 0x0001e20000100800 */
[----:B------:R-:W-:-:S03]  /*33530*/  IADD3 R124, P5, R6, R2, RZ ;  /* 0x00000002067c7210 */ /* 0x000fc60007fbe0ff */
[----:B------:R-:W1:Y:S01]  /*33540*/  LDC R229, c[0x0][0x278] ;  /* 0x00009e00ffe57b82 */ /* 0x000e620000000800 */
[----:B------:R-:W-:Y:S01]  /*33550*/  IADD3 RZ, P6, R11, R2, RZ ;  /* 0x000000020bff7210 */ /* 0x000fe20007fde0ff */
[----:B------:R-:W-:Y:S01]  /*33560*/  IMAD R11, R240, 0x103, RZ ;  /* 0x00000103f00b7824 */ /* 0x000fe200078e02ff */
[----:B------:R0:W-:Y:S01]  /*33570*/  STL [R1+0xa04], R125 ;  /* 0x000a047d01007387 */ /* 0x0001e20000100800 */
[----:B----4-:R-:W-:Y:S02]  /*33580*/  IMAD R15, R249, 0x208, RZ ;  /* 0x00000208f90f7824 */ /* 0x010fe400078e02ff */
[----:B0-----:R-:W-:Y:S02]  /*33590*/  IMAD R5, R14, 0x104, RZ ;  /* 0x000001040e057824 */ /* 0x001fe400078e02ff */
[----:B------:R-:W0:Y:S01]  /*335a0*/  LDC R232, c[0x0][0x278] ;  /* 0x00009e00ffe87b82 */ /* 0x000e220000000800 */
[----:B------:R-:W-:Y:S01]  /*335b0*/  IMAD R14, R239, 0x20a, RZ ;  /* 0x0000020aef0e7824 */ /* 0x000fe200078e02ff */
[-C--:B------:R-:W-:Y:S01]  /*335c0*/  LEA.HI.X.SX32 R127, R4, R3.reuse, 0x1, P4 ;  /* 0x00000003047f7211 */ /* 0x080fe200020f0eff */
[----:B------:R4:W-:Y:S01]  /*335d0*/  STL.64 [R1+0x9b0], R118 ;  /* 0x0009b07601007387 */ /* 0x0009e20000100a00 */
[----:B------:R-:W-:-:S04]  /*335e0*/  LEA.HI.X.SX32 R125, R18, R3, 0x1, P5 ;  /* 0x00000003127d7211 */ /* 0x000fc800028f0eff */
[----:B------:R-:W0:Y:S01]  /*335f0*/  LDC R231, c[0x0][0x278] ;  /* 0x00009e00ffe77b82 */ /* 0x000e220000000800 */
[-C--:B------:R-:W-:Y:S02]  /*33600*/  LEA.HI.X.SX32 R11, R11, R3.reuse, 0x1, P6 ;  /* 0x000000030b0b7211 */ /* 0x080fe400030f0eff */
[-C--:B------:R-:W-:Y:S02]  /*33610*/  IADD3 RZ, P5, R14, R2.reuse, RZ ;  /* 0x000000020eff7210 */ /* 0x080fe40007fbe0ff */
[-C--:B------:R-:W-:Y:S02]  /*33620*/  IADD3 RZ, P6, R15, R2.reuse, RZ ;  /* 0x000000020fff7210 */ /* 0x080fe40007fde0ff */
[----:B----4-:R-:W-:Y:S01]  /*33630*/  IADD3 R118, P4, R5, R2, RZ ;  /* 0x0000000205767210 */ /* 0x010fe20007f9e0ff */
[----:B------:R-:W4:Y:S03]  /*33640*/  LDC R18, c[0x0][0x278] ;  /* 0x00009e00ff127b82 */ /* 0x000f260000000800 */
[----:B------:R-:W-:Y:S01]  /*33650*/  LEA.HI.X.SX32 R119, R6, R3, 0x1, P4 ;  /* 0x0000000306777211 */ /* 0x000fe200020f0eff */
[----:B--2---:R-:W-:-:S04]  /*33660*/  IMAD R6, R19, 0x105, RZ ;  /* 0x0000010513067824 */ /* 0x004fc800078e02ff */
[----:B------:R-:W2:Y:S08]  /*33670*/  LDC R14, c[0x0][0x278] ;  /* 0x00009e00ff0e7b82 */ /* 0x000eb00000000800 */
[----:B------:R-:W2:Y:S08]  /*33680*/  LDC R15, c[0x0][0x278] ;  /* 0x00009e00ff0f7b82 */ /* 0x000eb00000000800 */
[----:B------:R-:W2:Y:S01]  /*33690*/  LDC R223, c[0x0][0x278] ;  /* 0x00009e00ffdf7b82 */ /* 0x000ea20000000800 */
[----:B---3--:R-:W-:-:S07]  /*336a0*/  IMAD R7, R247, 0x20c, RZ ;  /* 0x0000020cf7077824 */ /* 0x008fce00078e02ff */
[----:B------:R-:W3:Y:S01]  /*336b0*/  LDC R225, c[0x0][0x278] ;  /* 0x00009e00ffe17b82 */ /* 0x000ee20000000800 */
[----:B-1----:R-:W-:-:S07]  /*336c0*/  IMAD R4, R221, 0x106, RZ ;  /* 0x00000106dd047824 */ /* 0x002fce00078e02ff */
[----:B------:R-:W1:Y:S01]  /*336d0*/  LDC R19, c[0x0][0x278] ;  /* 0x00009e00ff137b82 */ /* 0x000e620000000800 */
[----:B------:R-:W-:Y:S01]  /*336e0*/  STL [R1+0xa2c], R127 ;  /* 0x000a2c7f01007387 */ /* 0x000fe20000100800 */
[----:B------:R-:W-:-:S03]  /*336f0*/  IADD3 RZ, P4, R7, R2, RZ ;  /* 0x0000000207ff7210 */ /* 0x000fc60007f9e0ff */
[----:B------:R4:W-:Y:S01]  /*33700*/  STL [R1+0xa24], R11 ;  /* 0x000a240b01007387 */ /* 0x0009e20000100800 */
[----:B------:R-:W-:Y:S02]  /*33710*/  LEA.HI.X.SX32 R123, R5, R3, 0x1, P6 ;  /* 0x00000003057b7211 */ /* 0x000fe400030f0eff */
[----:B------:R-:W1:Y:S01]  /*33720*/  LDC R221, c[0x0][0x278] ;  /* 0x00009e00ffdd7b82 */ /* 0x000e620000000800 */
[----:B------:R-:W-:Y:S01]  /*33730*/  STL.64 [R1+0x238], R124 ;  /* 0x0002387c01007387 */ /* 0x000fe20000100a00 */
[----:B0-----:R-:W-:-:S03]  /*33740*/  IMAD R7, R232, 0x210, RZ ;  /* 0x00000210e8077824 */ /* 0x001fc600078e02ff */
[----:B------:R0:W-:Y:S01]  /*33750*/  STL.64 [R1+0x9a8], R118 ;  /* 0x0009a87601007387 */ /* 0x0001e20000100a00 */
[----:B----4-:R-:W-:Y:S02]  /*33760*/  IMAD R11, R229, 0x83, RZ ;  /* 0x00000083e50b7824 */ /* 0x010fe400078e02ff */
[----:B------:R-:W4:Y:S01]  /*33770*/  LDC R227, c[0x0][0x278] ;  /* 0x00009e00ffe37b82 */ /* 0x000f220000000800 */
[----:B------:R-:W-:Y:S01]  /*33780*/  IMAD R10, R231, 0x20e, RZ ;  /* 0x0000020ee70a7824 */ /* 0x000fe200078e02ff */
[----:B------:R-:W-:-:S06]  /*33790*/  LEA.HI.X.SX32 R121, R6, R3, 0x1, P5 ;  /* 0x0000000306797211 */ /* 0x000fcc00028f0eff */
[----:B------:R-:W4:Y:S01]  /*337a0*/  LDC R232, c[0x0][0x278] ;  /* 0x00009e00ffe87b82 */ /* 0x000f220000000800 */
[----:B0-----:R-:W-:-:S04]  /*337b0*/  IADD3 R118, P6, R4, R2, RZ ;  /* 0x0000000204767210 */ /* 0x001fc80007fde0ff */
[----:B------:R-:W-:-:S03]  /*337c0*/  LEA.HI.X.SX32 R119, R11, R3, 0x1, P6 ;  /* 0x000000030b777211 */ /* 0x000fc600030f0eff */
[----:B------:R-:W0:Y:S01]  /*337d0*/  LDC R229, c[0x0][0x278] ;  /* 0x00009e00ffe57b82 */ /* 0x000e220000000800 */
[-C--:B------:R-:W-:Y:S01]  /*337e0*/  IADD3 RZ, P6, R7, R2.reuse, RZ ;  /* 0x0000000207ff7210 */ /* 0x080fe20007fde0ff */
[----:B------:R-:W-:Y:S01]  /*337f0*/  IMAD R7, R18, 0x42, RZ ;  /* 0x0000004212077824 */ /* 0x000fe200078e02ff */
[----:B------:R-:W-:Y:S01]  /*33800*/  STL [R1+0xa1c], R123 ;  /* 0x000a1c7b01007387 */ /* 0x000fe20000100800 */
[----:B------:R-:W-:Y:S01]  /*33810*/  IADD3 RZ, P5, R10, R2, RZ ;  /* 0x000000020aff7210 */ /* 0x000fe20007fbe0ff */
[----:B--2---:R-:W-:Y:S01]  /*33820*/  IMAD R10, R14, 0x107, RZ ;  /* 0x000001070e0a7824 */ /* 0x004fe200078e02ff */
[----:B------:R-:W-:Y:S01]  /*33830*/  LEA.HI.X.SX32 R99, R4, R3, 0x1, P4 ;  /* 0x0000000304637211 */ /* 0x000fe200020f0eff */
[----:B------:R-:W-:Y:S01]  /*33840*/  STL [R1+0xa34], R121 ;  /* 0x000a347901007387 */ /* 0x000fe20000100800 */
[----:B------:R-:W2:Y:S01]  /*33850*/  LDC R231, c[0x0][0x278] ;  /* 0x00009e00ffe77b82 */ /* 0x000ea20000000800 */
[----:B------:R-:W-:Y:S02]  /*33860*/  IMAD R11, R15, 0x21, RZ ;  /* 0x000000210f0b7824 */ /* 0x000fe400078e02ff */
[----:B------:R1:W-:Y:S01]  /*33870*/  STL.64 [R1+0x9a0], R118 ;  /* 0x0009a07601007387 */ /* 0x0003e20000100a00 */
[----:B------:R-:W-:-:S02]  /*33880*/  IMAD R6, R223, 0x84, RZ ;  /* 0x00000084df067824 */ /* 0x000fc400078e02ff */
[----:B---3--:R-:W-:Y:S02]  /*33890*/  IMAD R5, R225, 0x108, RZ ;  /* 0x00000108e1057824 */ /* 0x008fe400078e02ff */
[----:B------:R-:W3:Y:S01]  /*338a0*/  LDC R237, c[0x0][0x278] ;  /* 0x00009e00ffed7b82 */ /* 0x000ee20000000800 */
[----:B-1----:R-:W-:Y:S01]  /*338b0*/  IMAD R14, R19, 0x214, RZ ;  /* 0x00000214130e7824 */ /* 0x002fe200078e02ff */
[----:B------:R-:W-:Y:S02]  /*338c0*/  LEA.HI.X.SX32 R19, R10, R3, 0x1, P5 ;  /* 0x000000030a137211 */ /* 0x000fe400028f0eff */
[----:B------:R-:W-:-:S04]  /*338d0*/  IADD3 R118, P4, R7, R2, RZ ;  /* 0x0000000207767210 */ /* 0x000fc80007f9e0ff */
[----:B------:R-:W1:Y:S01]  /*338e0*/  LDC R236, c[0x0][0x278] ;  /* 0x00009e00ffec7b82 */ /* 0x000e620000000800 */
[-C--:B------:R-:W-:Y:S02]  /*338f0*/  IADD3 R98, P5, R6, R2.reuse, RZ ;  /* 0x0000000206627210 */ /* 0x080fe40007fbe0ff */
[----:B------:R-:W-:Y:S02]  /*33900*/  LEA.HI.X.SX32 R119, R11, R3, 0x1, P4 ;  /* 0x000000030b777211 */ /* 0x000fe400020f0eff */
[----:B------:R-:W-:-:S03]  /*33910*/  IADD3 R18, P4, R5, R2, RZ ;  /* 0x0000000205127210 */ /* 0x000fc60007f9e0ff */
[----:B------:R-:W1:Y:S01]  /*33920*/  LDC R240, c[0x0][0x278] ;  /* 0x00009e00fff07b82 */ /* 0x000e620000000800 */
[----:B------:R4:W-:Y:S01]  /*33930*/  STL [R1+0xa4c], R99 ;  /* 0x000a4c6301007387 */ /* 0x0009e20000100800 */
[----:B------:R-:W-:-:S03]  /*33940*/  IMAD R4, R221, 0x216, RZ ;  /* 0x00000216dd047824 */ /* 0x000fc600078e02ff */
[----:B------:R0:W-:Y:S03]  /*33950*/  STL [R1+0xa44], R19 ;  /* 0x000a441301007387 */ /* 0x0001e60000100800 */
[----:B------:R-:W1:Y:S01]  /*33960*/  LDC R235, c[0x0][0x278] ;  /* 0x00009e00ffeb7b82 */ /* 0x000e620000000800 */
[-C--:B----4-:R-:W-:Y:S02]  /*33970*/  LEA.HI.X.SX32 R99, R7, R3.reuse, 0x1, P5 ;  /* 0x0000000307637211 */ /* 0x090fe400028f0eff */
[----:B------:R-:W-:-:S05]  /*33980*/  LEA.HI.X.SX32 R7, R5, R3, 0x1, P6 ;  /* 0x0000000305077211 */ /* 0x000fca00030f0eff */
[----:B------:R-:W4:Y:S01]  /*33990*/  LDC R239, c[0x0][0x278] ;  /* 0x00009e00ffef7b82 */ /* 0x000f220000000800 */
[----:B0-----:R-:W-:Y:S01]  /*339a0*/  LEA.HI.X.SX32 R19, R6, R3, 0x1, P4 ;  /* 0x0000000306137211 */ /* 0x001fe200020f0eff */
[----:B------:R-:W-:Y:S01]  /*339b0*/  IMAD R15, R227, 0x212, RZ ;  /* 0x00000212e30f7824 */ /* 0x000fe200078e02ff */
[----:B------:R-:W-:Y:S01]  /*339c0*/  STL.64 [R1+0x338], R118 ;  /* 0x0003387601007387 */ /* 0x000fe20000100a00 */
[----:B------:R-:W-:-:S03]  /*339d0*/  IADD3 RZ, P6, R4, R2, RZ ;  /* 0x0000000204ff7210 */ /* 0x000fc60007fde0ff */
[----:B------:R-:W-:Y:S01]  /*339e0*/  STL.64 [R1+0x230], R98 ;  /* 0x0002306201007387 */ /* 0x000fe20000100a00 */
[----:B------:R-:W0:Y:S03]  /*339f0*/  LDC R238, c[0x0][0x278] ;  /* 0x00009e00ffee7b82 */ /* 0x000e260000000800 */
[----:B------:R-:W-:Y:S01]  /*33a00*/  STL.64 [R1+0x998], R18 ;  /* 0x0009981201007387 */ /* 0x000fe20000100a00 */
[----:B------:R-:W-:Y:S01]  /*33a10*/  IADD3 RZ, P5, R15, R2, RZ ;  /* 0x000000020fff7210 */ /* 0x000fe20007fbe0ff */
[----:B------:R-:W-:Y:S02]  /*33a20*/  IMAD R4, R232, 0x10a, RZ ;  /* 0x0000010ae8047824 */ /* 0x000fe400078e02ff */
[----:B------:R3:W-:Y:S01]  /*33a30*/  STL [R1+0xa5c], R7 ;  /* 0x000a5c0701007387 */ /* 0x0007e20000100800 */
[----:B--2---:R-:W-:Y:S01]  /*33a40*/  IMAD R10, R231, 0x85, RZ ;  /* 0x00000085e70a7824 */ /* 0x004fe200078e02ff */
[----:B------:R-:W2:Y:S01]  /*33a50*/  LDC R247, c[0x0][0x278] ;  /* 0x00009e00fff77b82 */ /* 0x000ea20000000800 */
[----:B---3--:R-:W-:-:S02]  /*33a60*/  IMAD R6, R237, 0x86, RZ ;  /* 0x00000086ed067824 */ /* 0x008fc400078e02ff */
[----:B------:R-:W-:Y:S01]  /*33a70*/  IMAD R7, R229, 0x109, RZ ;  /* 0x00000109e5077824 */ /* 0x000fe200078e02ff */
[----:B------:R-:W-:-:S04]  /*33a80*/  IADD3 RZ, P4, R14, R2, RZ ;  /* 0x000000020eff7210 */ /* 0x000fc80007f9e0ff */
[----:B------:R-:W3:Y:S01]  /*33a90*/  LDC R227, c[0x0][0x278] ;  /* 0x00009e00ffe37b82 */ /* 0x000ee20000000800 */
[----:B------:R-:W-:Y:S02]  /*33aa0*/  LEA.HI.X.SX32 R115, R7, R3, 0x1, P5 ;  /* 0x0000000307737211 */ /* 0x000fe400028f0eff */
[----:B------:R-:W-:Y:S01]  /*33ab0*/  IADD3 R98, P5, R4, R2, RZ ;  /* 0x0000000204627210 */ /* 0x000fe20007fbe0ff */
[----:B-1----:R-:W-:-:S04]  /*33ac0*/  IMAD R18, R236, 0x43, RZ ;  /* 0x00000043ec127824 */ /* 0x002fc800078e02ff */
[----:B------:R-:W1:Y:S01]  /*33ad0*/  LDC R248, c[0x0][0x278] ;  /* 0x00009e00fff87b82 */ /* 0x000e620000000800 */
[----:B------:R-:W-:Y:S01]  /*33ae0*/  LEA.HI.X.SX32 R99, R10, R3, 0x1, P5 ;  /* 0x000000030a637211 */ /* 0x000fe200028f0eff */
[----:B------:R-:W-:Y:S01]  /*33af0*/  IMAD R14, R240, 0x21a, RZ ;  /* 0x0000021af00e7824 */ /* 0x000fe200078e02ff */
[----:B------:R-:W-:Y:S01]  /*33b00*/  IADD3 R114, P5, R6, R2, RZ ;  /* 0x0000000206727210 */ /* 0x000fe20007fbe0ff */
[----:B------:R-:W-:Y:S01]  /*33b10*/  IMAD R11, R235, 0x10b, RZ ;  /* 0x0000010beb0b7824 */ /* 0x000fe200078e02ff */
[----:B------:R0:W-:Y:S03]  /*33b20*/  STL [R1+0xa54], R115 ;  /* 0x000a547301007387 */ /* 0x0001e60000100800 */
[----:B------:R-:W1:Y:S01]  /*33b30*/  LDC R242, c[0x0][0x278] ;  /* 0x00009e00fff27b82 */ /* 0x000e620000000800 */
[----:B----4-:R-:W-:-:S07]  /*33b40*/  IMAD R15, R239, 0x218, RZ ;  /* 0x00000218ef0f7824 */ /* 0x010fce00078e02ff */
[----:B------:R-:W4:Y:S01]  /*33b50*/  LDC R249, c[0x0][0x278] ;  /* 0x00009e00fff97b82 */ /* 0x000f220000000800 */
[-C--:B0-----:R-:W-:Y:S02]  /*33b60*/  LEA.HI.X.SX32 R115, R18, R3.reuse, 0x1, P5 ;  /* 0x0000000312737211 */ /* 0x081fe400028f0eff */
[----:B------:R-:W-:Y:S02]  /*33b70*/  IADD3 RZ, P5, R14, R2, RZ ;  /* 0x000000020eff7210 */ /* 0x000fe40007fbe0ff */
[----:B------:R-:W-:-:S03]  /*33b80*/  LEA.HI.X.SX32 R11, R11, R3, 0x1, P6 ;  /* 0x000000030b0b7211 */ /* 0x000fc600030f0eff */
[----:B------:R-:W0:Y:S01]  /*33b90*/  LDC R14, c[0x0][0x278] ;  /* 0x00009e00ff0e7b82 */ /* 0x000e220000000800 */
[----:B------:R-:W-:Y:S01]  /*33ba0*/  IADD3 RZ, P6, R15, R2, RZ ;  /* 0x000000020fff7210 */ /* 0x000fe20007fde0ff */
[----:B------:R-:W-:-:S06]  /*33bb0*/  IMAD R5, R238, 0x10c, RZ ;  /* 0x0000010cee057824 */ /* 0x000fcc00078e02ff */
[----:B------:R-:W0:Y:S01]  /*33bc0*/  LDC R18, c[0x0][0x278] ;  /* 0x00009e00ff127b82 */ /* 0x000e220000000800 */
[----:B------:R-:W-:-:S07]  /*33bd0*/  LEA.HI.X.SX32 R117, R4, R3, 0x1, P4 ;  /* 0x0000000304757211 */ /* 0x000fce00020f0eff */
[----:B------:R-:W0:Y:S01]  /*33be0*/  LDC R19, c[0x0][0x278] ;  /* 0x00009e00ff137b82 */ /* 0x000e220000000800 */
[----:B------:R2:W-:Y:S07]  /*33bf0*/  STL.64 [R1+0x990], R98 ;  /* 0x0009906201007387 */ /* 0x0005ee0000100a00 */
[----:B------:R-:W0:Y:S08]  /*33c00*/  LDC R250, c[0x0][0x278] ;  /* 0x00009e00fffa7b82 */ /* 0x000e300000000800 */
[----:B------:R-:W0:Y:S01]  /*33c10*/  LDC R15, c[0x0][0x278] ;  /* 0x00009e00ff0f7b82 */ /* 0x000e220000000800 */
[----:B--2---:R-:W-:Y:S01]  /*33c20*/  IADD3 R98, P4, R5, R2, RZ ;  /* 0x0000000205627210 */ /* 0x004fe20007f9e0ff */
[----:B------:R-:W-:Y:S01]  /*33c30*/  IMAD R4, R247, 0x10e, RZ ;  /* 0x0000010ef7047824 */ /* 0x000fe200078e02ff */
[----:B------:R-:W-:Y:S02]  /*33c40*/  STL [R1+0xa7c], R117 ;  /* 0x000a7c7501007387 */ /* 0x000fe40000100800 */
[----:B------:R-:W-:-:S03]  /*33c50*/  LEA.HI.X.SX32 R99, R6, R3, 0x1, P4 ;  /* 0x0000000306637211 */ /* 0x000fc600020f0eff */
[----:B------:R-:W2:Y:S01]  /*33c60*/  LDC R221, c[0x0][0x278] ;  /* 0x00009e00ffdd7b82 */ /* 0x000ea20000000800 */
[----:B------:R1:W-:Y:S01]  /*33c70*/  STL [R1+0xa74], R11 ;  /* 0x000a740b01007387 */ /* 0x0003e20000100800 */
[----:B---3--:R-:W-:-:S06]  /*33c80*/  IMAD R6, R227, 0x10d, RZ ;  /* 0x0000010de3067824 */ /* 0x008fcc00078e02ff */
[----:B------:R-:W3:Y:S01]  /*33c90*/  LDC R223, c[0x0][0x278] ;  /* 0x00009e00ffdf7b82 */ /* 0x000ee20000000800 */
[----:B------:R-:W-:Y:S01]  /*33ca0*/  STL.64 [R1+0x228], R114 ;  /* 0x0002287201007387 */ /* 0x000fe20000100a00 */
[-C--:B------:R-:W-:Y:S01]  /*33cb0*/  LEA.HI.X.SX32 R113, R5, R3.reuse, 0x1, P6 ;  /* 0x0000000305717211 */ /* 0x080fe200030f0eff */
[----:B-1----:R-:W-:Y:S02]  /*33cc0*/  IMAD R11, R248, 0x87, RZ ;  /* 0x00000087f80b7824 */ /* 0x002fe400078e02ff */
[----:B------:R1:W-:Y:S01]  /*33cd0*/  STL.64 [R1+0x988], R98 ;  /* 0x0009886201007387 */ /* 0x0003e20000100a00 */
[----:B------:R-:W-:Y:S02]  /*33ce0*/  IMAD R7, R242, 0x21c, RZ ;  /* 0x0000021cf2077824 */ /* 0x000fe400078e02ff */
[----:B----4-:R-:W-:Y:S01]  /*33cf0*/  IMAD R10, R249, 0x21e, RZ ;  /* 0x0000021ef90a7824 */ /* 0x010fe200078e02ff */
[----:B------:R-:W-:Y:S01]  /*33d00*/  LEA.HI.X.SX32 R111, R6, R3, 0x1, P5 ;  /* 0x00000003066f7211 */ /* 0x000fe200028f0eff */
[----:B------:R-:W4:Y:S01]  /*33d10*/  LDC R229, c[0x0][0x278] ;  /* 0x00009e00ffe57b82 */ /* 0x000f220000000800 */
[-C--:B------:R-:W-:Y:S01]  /*33d20*/  IADD3 RZ, P4, R7, R2.reuse, RZ ;  /* 0x0000000207ff7210 */ /* 0x080fe20007f9e0ff */
[----:B0-----:R-:W-:Y:S01]  /*33d30*/  IMAD R5, R18, 0x22, RZ ;  /* 0x0000002212057824 */ /* 0x001fe200078e02ff */
[----:B-1----:R-:W-:-:S05]  /*33d40*/  IADD3 R98, P6, R4, R2, RZ ;  /* 0x0000000204627210 */ /* 0x002fca0007fde0ff */
[----:B------:R-:W0:Y:S01]  /*33d50*/  LDC R225, c[0x0][0x278] ;  /* 0x00009e00ffe17b82 */ /* 0x000e220000000800 */
[-C--:B------:R-:W-:Y:S02]  /*33d60*/  IADD3 RZ, P5, R10, R2.reuse, RZ ;  /* 0x000000020aff7210 */ /* 0x080fe40007fbe0ff */
[-C--:B------:R-:W-:Y:S01]  /*33d70*/  LEA.HI.X.SX32 R99, R11, R3.reuse, 0x1, P6 ;  /* 0x000000030b637211 */ /* 0x080fe200030f0eff */
[----:B------:R-:W-:Y:S01]  /*33d80*/  IMAD R11, R14, 0x10f, RZ ;  /* 0x0000010f0e0b7824 */ /* 0x000fe200078e02ff */
[----:B------:R-:W-:Y:S01]  /*33d90*/  STL [R1+0xa6c], R113 ;  /* 0x000a6c7101007387 */ /* 0x000fe20000100800 */
[----:B------:R-:W-:Y:S01]  /*33da0*/  IMAD R10, R19, 0x44, RZ ;  /* 0x00000044130a7824 */ /* 0x000fe200078e02ff */
[-C--:B------:R-:W-:Y:S01]  /*33db0*/  LEA.HI.X.SX32 R19, R4, R3.reuse, 0x1, P4 ;  /* 0x0000000304137211 */ /* 0x080fe200020f0eff */
[----:B------:R-:W1:Y:S01]  /*33dc0*/  LDC R231, c[0x0][0x278] ;  /* 0x00009e00ffe77b82 */ /* 0x000e620000000800 */
[----:B------:R-:W-:Y:S01]  /*33dd0*/  STL [R1+0xa84], R111 ;  /* 0x000a846f01007387 */ /* 0x000fe20000100800 */
[----:B------:R-:W-:Y:S01]  /*33de0*/  IMAD R7, R250, 0x220, RZ ;  /* 0x00000220fa077824 */ /* 0x000fe200078e02ff */
[----:B------:R-:W-:Y:S01]  /*33df0*/  LEA.HI.X.SX32 R109, R11, R3, 0x1, P5 ;  /* 0x000000030b6d7211 */ /* 0x000fe200028f0eff */
[----:B------:R-:W-:Y:S01]  /*33e00*/  IMAD R14, R15, 0x11, RZ ;  /* 0x000000110f0e7824 */ /* 0x000fe200078e02ff */
[----:B------:R3:W-:Y:S01]  /*33e10*/  STL.64 [R1+0x980], R98 ;  /* 0x0009806201007387 */ /* 0x0007e20000100a00 */
[----:B------:R-:W-:-:S02]  /*33e20*/  IADD3 R18, P5, R10, R2, RZ ;  /* 0x000000020a127210 */ /* 0x000fc40007fbe0ff */
[----:B------:R-:W1:Y:S01]  /*33e30*/  LDC R235, c[0x0][0x278] ;  /* 0x00009e00ffeb7b82 */ /* 0x000e620000000800 */
[----:B------:R-:W-:Y:S01]  /*33e40*/  IADD3 RZ, P6, R7, R2, RZ ;  /* 0x0000000207ff7210 */ /* 0x000fe20007fde0ff */
[----:B------:R3:W-:Y:S01]  /*33e50*/  STL [R1+0xa64], R19 ;  /* 0x000a641301007387 */ /* 0x0007e20000100800 */
[----:B--2---:R-:W-:-:S05]  /*33e60*/  IMAD R7, R221, 0x88, RZ ;  /* 0x00000088dd077824 */ /* 0x004fca00078e02ff */
[----:B------:R-:W2:Y:S01]  /*33e70*/  LDC R227, c[0x0][0x278] ;  /* 0x00009e00ffe37b82 */ /* 0x000ea20000000800 */
[----:B---3--:R-:W-:Y:S01]  /*33e80*/  IADD3 R98, P4, R5, R2, RZ ;  /* 0x0000000205627210 */ /* 0x008fe20007f9e0ff */
[----:B------:R-:W-:Y:S01]  /*33e90*/  IMAD R6, R223, 0x110, RZ ;  /* 0x00000110df067824 */ /* 0x000fe200078e02ff */
[-C--:B------:R-:W-:Y:S02]  /*33ea0*/  LEA.HI.X.SX32 R19, R5, R3.reuse, 0x1, P5 ;  /* 0x0000000305137211 */ /* 0x080fe400028f0eff */
[----:B------:R-:W-:-:S03]  /*33eb0*/  LEA.HI.X.SX32 R99, R14, R3, 0x1, P4 ;  /* 0x000000030e637211 */ /* 0x000fc600020f0eff */
[----:B------:R-:W3:Y:S01]  /*33ec0*/  LDC R232, c[0x0][0x278] ;  /* 0x00009e00ffe87b82 */ /* 0x000ee20000000800 */
[----:B------:R-:W-:Y:S07]  /*33ed0*/  STL [R1+0xa3c], R109 ;  /* 0x000a3c6d01007387 */ /* 0x000fee0000100800 */
[----:B------:R-:W3:Y:S01]  /*33ee0*/  LDC R238, c[0x0][0x278] ;  /* 0x00009e00ffee7b82 */ /* 0x000ee20000000800 */
[----:B------:R4:W-:Y:S04]  /*33ef0*/  STL.64 [R1+0x3b8], R98 ;  /* 0x0003b86201007387 */ /* 0x0009e80000100a00 */
[----:B------:R0:W-:Y:S03]  /*33f00*/  STL.64 [R1+0x330], R18 ;  /* 0x0003301201007387 */ /* 0x0001e60000100a00 */
[----:B------:R-:W3:Y:S01]  /*33f10*/  LDC R237, c[0x0][0x278] ;  /* 0x00009e00ffed7b82 */ /* 0x000ee20000000800 */
[----:B----4-:R-:W-:-:S07]  /*33f20*/  IADD3 R98, P4, R7, R2, RZ ;  /* 0x0000000207627210 */ /* 0x010fce0007f9e0ff */
[----:B------:R-:W4:Y:S01]  /*33f30*/  LDC R236, c[0x0][0x278] ;  /* 0x00009e00ffec7b82 */ /* 0x000f220000000800 */
[----:B0-----:R-:W-:Y:S02]  /*33f40*/  IADD3 R18, P5, R6, R2, RZ ;  /* 0x0000000206127210 */ /* 0x001fe40007fbe0ff */
[----:B------:R-:W-:-:S05]  /*33f50*/  LEA.HI.X.SX32 R99, R10, R3, 0x1, P4 ;  /* 0x000000030a637211 */ /* 0x000fca00020f0eff */
[----:B------:R-:W0:Y:S01]  /*33f60*/  LDC R247, c[0x0][0x278] ;  /* 0x00009e00fff77b82 */ /* 0x000e220000000800 */
[-C--:B------:R-:W-:Y:S01]  /*33f70*/  LEA.HI.X.SX32 R19, R7, R3.reuse, 0x1, P5 ;  /* 0x0000000307137211 */ /* 0x080fe200028f0eff */
[----:B------:R-:W-:Y:S01]  /*33f80*/  IMAD R4, R229, 0x226, RZ ;  /* 0x00000226e5047824 */ /* 0x000fe200078e02ff */
[----:B------:R-:W-:-:S05]  /*33f90*/  LEA.HI.X.SX32 R7, R6, R3, 0x1, P6 ;  /* 0x0000000306077211 */ /* 0x000fca00030f0eff */
[----:B------:R-:W4:Y:S01]  /*33fa0*/  LDC R240, c[0x0][0x278] ;  /* 0x00009e00fff07b82 */ /* 0x000f220000000800 */
[----:B------:R-:W-:Y:S01]  /*33fb0*/  IMAD R15, R225, 0x222, RZ ;  /* 0x00000222e10f7824 */ /* 0x000fe200078e02ff */
[----:B------:R-:W-:Y:S01]  /*33fc0*/  STL.64 [R1+0x220], R98 ;  /* 0x0002206201007387 */ /* 0x000fe20000100a00 */
[----:B------:R-:W-:-:S05]  /*33fd0*/  IADD3 RZ, P6, R4, R2, RZ ;  /* 0x0000000204ff7210 */ /* 0x000fca0007fde0ff */
[----:B------:R-:W4:Y:S01]  /*33fe0*/  LDC R239, c[0x0][0x278] ;  /* 0x00009e00ffef7b82 */ /* 0x000f220000000800 */
[----:B------:R-:W-:Y:S01]  /*33ff0*/  STL.64 [R1+0x978], R18 ;  /* 0x0009781201007387 */ /* 0x000fe20000100a00 */
[----:B------:R-:W-:Y:S01]  /*34000*/  IADD3 RZ, P4, R15, R2, RZ ;  /* 0x000000020fff7210 */ /* 0x000fe20007f9e0ff */
[----:B-1----:R-:W-:Y:S02]  /*34010*/  IMAD R4, R235, 0x112, RZ ;  /* 0x00000112eb047824 */ /* 0x002fe400078e02ff */
[----:B------:R1:W-:Y:S01]  /*34020*/  STL [R1+0xa14], R7 ;  /* 0x000a140701007387 */ /* 0x0003e20000100800 */
[----:B--2---:R-:W-:Y:S02]  /*34030*/  IMAD R11, R227, 0x224, RZ ;  /* 0x00000224e30b7824 */ /* 0x004fe400078e02ff */
[----:B------:R-:W2:Y:S01]  /*34040*/  LDC R249, c[0x0][0x278] ;  /* 0x00009e00fff97b82 */ /* 0x000ea20000000800 */
[----:B---3--:R-:W-:Y:S02]  /*34050*/  IMAD R10, R232, 0x89, RZ ;  /* 0x00000089e80a7824 */ /* 0x008fe400078e02ff */
[----:B-1----:R-:W-:-:S05]  /*34060*/  IMAD R7, R231, 0x111, RZ ;  /* 0x00000111e7077824 */ /* 0x002fca00078e02ff */
[----:B------:R-:W1:Y:S01]  /*34070*/  LDC R227, c[0x0][0x278] ;  /* 0x00009e00ffe37b82 */ /* 0x000e620000000800 */
[----:B------:R-:W-:Y:S01]  /*34080*/  IMAD R6, R238, 0x8a, RZ ;  /* 0x0000008aee067824 */ /* 0x000fe200078e02ff */
[----:B------:R-:W-:Y:S02]  /*34090*/  LEA.HI.X.SX32 R105, R7, R3, 0x1, P4 ;  /* 0x0000000307697211 */ /* 0x000fe400020f0eff */
[----:B------:R-:W-:Y:S01]  /*340a0*/  IADD3 R98, P4, R4, R2, RZ ;  /* 0x0000000204627210 */ /* 0x000fe20007f9e0ff */
[----:B------:R-:W-:-:S03]  /*340b0*/  IMAD R18, R237, 0x45, RZ ;  /* 0x00000045ed127824 */ /* 0x000fc600078e02ff */
[----:B------:R-:W3:Y:S01]  /*340c0*/  LDC R229, c[0x0][0x278] ;  /* 0x00009e00ffe57b82 */ /* 0x000ee20000000800 */
[----:B------:R-:W-:Y:S02]  /*340d0*/  LEA.HI.X.SX32 R99, R10, R3, 0x1, P4 ;  /* 0x000000030a637211 */ /* 0x000fe400020f0eff */
[-C--:B------:R-:W-:Y:S01]  /*340e0*/  IADD3 R104, P4, R6, R2.reuse, RZ ;  /* 0x0000000206687210 */ /* 0x080fe20007f9e0ff */
[----:B0-----:R-:W-:Y:S01]  /*340f0*/  IMAD R14, R247, 0x22a, RZ ;  /* 0x0000022af70e7824 */ /* 0x001fe200078e02ff */
[----:B------:R-:W-:-:S03]  /*34100*/  IADD3 RZ, P5, R11, R2, RZ ;  /* 0x000000020bff7210 */ /* 0x000fc60007fbe0ff */
[----:B------:R-:W0:Y:S01]  /*34110*/  LDC R248, c[0x0][0x278] ;  /* 0x00009e00fff87b82 */ /* 0x000e220000000800 */
[----:B----4-:R-:W-:Y:S01]  /*34120*/  IMAD R11, R236, 0x113, RZ ;  /* 0x00000113ec0b7824 */ /* 0x010fe200078e02ff */
[----:B------:R4:W-:Y:S01]  /*34130*/  STL [R1+0x9ec], R105 ;  /* 0x0009ec6901007387 */ /* 0x0009e20000100800 */
[----:B------:R-:W-:-:S05]  /*34140*/  IMAD R15, R240, 0x228, RZ ;  /* 0x00000228f00f7824 */ /* 0x000fca00078e02ff */
[----:B------:R-:W3:Y:S01]  /*34150*/  LDC R225, c[0x0][0x278] ;  /* 0x00009e00ffe17b82 */ /* 0x000ee20000000800 */
[-C--:B------:R-:W-:Y:S02]  /*34160*/  LEA.HI.X.SX32 R11, R11, R3.reuse, 0x1, P6 ;  /* 0x000000030b0b7211 */ /* 0x080fe400030f0eff */
[----:B----4-:R-:W-:-:S05]  /*34170*/  LEA.HI.X.SX32 R105, R18, R3, 0x1, P4 ;  /* 0x0000000312697211 */ /* 0x010fca00020f0eff */
[----:B------:R-:W4:Y:S01]  /*34180*/  LDC R242, c[0x0][0x278] ;  /* 0x00009e00fff27b82 */ /* 0x000f220000000800 */
[-C--:B------:R-:W-:Y:S01]  /*34190*/  IADD3 RZ, P4, R14, R2.reuse, RZ ;  /* 0x000000020eff7210 */ /* 0x080fe20007f9e0ff */
[----:B------:R-:W-:Y:S01]  /*341a0*/  IMAD R5, R239, 0x114, RZ ;  /* 0x00000114ef057824 */ /* 0x000fe200078e02ff */
[----:B------:R-:W-:-:S05]  /*341b0*/  IADD3 RZ, P6, R15, R2, RZ ;  /* 0x000000020fff7210 */ /* 0x000fca0007fde0ff */
[----:B------:R-:W4:Y:S01]  /*341c0*/  LDC R18, c[0x0][0x278] ;  /* 0x00009e00ff127b82 */ /* 0x000f220000000800 */
[----:B------:R-:W-:Y:S01]  /*341d0*/  LEA.HI.X.SX32 R107, R4, R3, 0x1, P5 ;  /* 0x00000003046b7211 */ /* 0x000fe200028f0eff */
[----:B------:R2:W-:Y:S06]  /*341e0*/  STL.64 [R1+0x970], R98 ;  /* 0x0009706201007387 */ /* 0x0005ec0000100a00 */
[----:B------:R-:W4:Y:S08]  /*341f0*/  LDC R14, c[0x0][0x278] ;  /* 0x00009e00ff0e7b82 */ /* 0x000f300000000800 */
[----:B------:R-:W4:Y:S01]  /*34200*/  LDC R15, c[0x0][0x278] ;  /* 0x00009e00ff0f7b82 */ /* 0x000f220000000800 */
[----:B--2---:R-:W-:Y:S01]  /*34210*/  IADD3 R98, P5, R5, R2, RZ ;  /* 0x0000000205627210 */ /* 0x004fe20007fbe0ff */
[----:B------:R-:W-:-:S06]  /*34220*/  IMAD R7, R249, 0x22c, RZ ;  /* 0x0000022cf9077824 */ /* 0x000fcc00078e02ff */
[----:B------:R-:W2:Y:S01]  /*34230*/  LDC R19, c[0x0][0x278] ;  /* 0x00009e00ff137b82 */ /* 0x000ea20000000800 */
[-C--:B------:R-:W-:Y:S01]  /*34240*/  LEA.HI.X.SX32 R99, R6, R3.reuse, 0x1, P5 ;  /* 0x0000000306637211 */ /* 0x080fe200028f0eff */
[----:B-1----:R-:W-:Y:S01]  /*34250*/  IMAD R4, R227, 0x116, RZ ;  /* 0x00000116e3047824 */ /* 0x002fe200078e02ff */
[----:B------:R-:W-:Y:S05]  /*34260*/  STL [R1+0x5cc], R107 ;  /* 0x0005cc6b01007387 */ /* 0x000fea0000100800 */
[----:B------:R-:W1:Y:S01]  /*34270*/  LDC R221, c[0x0][0x278] ;  /* 0x00009e00ffdd7b82 */ /* 0x000e620000000800 */
[----:B------:R4:W-:Y:S01]  /*34280*/  STL [R1+0x5c4], R11 ;  /* 0x0005c40b01007387 */ /* 0x0009e20000100800 */
[----:B------:R-:W-:Y:S01]  /*34290*/  IADD3 RZ, P5, R7, R2, RZ ;  /* 0x0000000207ff7210 */ /* 0x000fe20007fbe0ff */
[----:B0-----:R-:W-:Y:S01]  /*342a0*/  IMAD R7, R248, 0x230, RZ ;  /* 0x00000230f8077824 */ /* 0x001fe200078e02ff */
[----:B------:R-:W-:Y:S01]  /*342b0*/  LEA.HI.X.SX32 R103, R5, R3, 0x1, P6 ;  /* 0x0000000305677211 */ /* 0x000fe200030f0eff */
[----:B------:R-:W-:Y:S01]  /*342c0*/  STL.64 [R1+0x218], R104 ;  /* 0x0002186801007387 */ /* 0x000fe20000100a00 */
[----:B---3--:R-:W-:-:S02]  /*342d0*/  IMAD R6, R225, 0x115, RZ ;  /* 0x00000115e1067824 */ /* 0x008fc400078e02ff */
[----:B----4-:R-:W-:Y:S01]  /*342e0*/  IMAD R10, R242, 0x22e, RZ ;  /* 0x0000022ef20a7824 */ /* 0x010fe200078e02ff */
[----:B------:R0:W-:Y:S01]  /*342f0*/  STL.64 [R1+0x968], R98 ;  /* 0x0009686201007387 */ /* 0x0001e20000100a00 */
[----:B------:R-:W3:Y:S01]  /*34300*/  LDC R227, c[0x0][0x278] ;  /* 0x00009e00ffe37b82 */ /* 0x000ee20000000800 */
        /* <DEDUP_REMOVED lines=8> */
[-C--:B------:R-:W-:Y:S01]  /*34390*/  IADD3 RZ, P4, R10, R2.reuse, RZ ;  /* 0x000000020aff7210 */ /* 0x080fe20007f9e0ff */
[----:B------:R-:W-:Y:S01]  /*343a0*/  IMAD R10, R14, 0x117, RZ ;  /* 0x000001170e0a7824 */ /* 0x000fe200078e02ff */
[-C--:B------:R-:W-:Y:S01]  /*343b0*/  LEA.HI.X.SX32 R75, R4, R3.reuse, 0x1, P5 ;  /* 0x00000003044b7211 */ /* 0x080fe200028f0eff */
[----:B------:R-:W-:Y:S02]  /*343c0*/  IMAD R11, R15, 0x23, RZ ;  /* 0x000000230f0b7824 */ /* 0x000fe400078e02ff */
[----:B------:R-:W0:Y:S01]  /*343d0*/  LDC R232, c[0x0][0x278] ;  /* 0x00009e00ffe87b82 */ /* 0x000e220000000800 */
[----:B------:R-:W-:Y:S01]  /*343e0*/  IADD3 R18, P5, R7, R2, RZ ;  /* 0x0000000207127210 */ /* 0x000fe20007fbe0ff */
[----:B--2---:R-:W-:Y:S01]  /*343f0*/  IMAD R6, R19, 0x8c, RZ ;  /* 0x0000008c13067824 */ /* 0x004fe200078e02ff */
[-C--:B------:R-:W-:Y:S01]  /*34400*/  LEA.HI.X.SX32 R97, R10, R3.reuse, 0x1, P4 ;  /* 0x000000030a617211 */ /* 0x080fe200020f0eff */
[----:B------:R-:W-:Y:S01]  /*34410*/  STL [R1+0x5bc], R103 ;  /* 0x0005bc6701007387 */ /* 0x000fe20000100800 */
[----:B------:R-:W-:-:S03]  /*34420*/  LEA.HI.X.SX32 R19, R11, R3, 0x1, P5 ;  /* 0x000000030b137211 */ /* 0x000fc600028f0eff */
[----:B------:R-:W2:Y:S01]  /*34430*/  LDC R231, c[0x0][0x278] ;  /* 0x00009e00ffe77b82 */ /* 0x000ea20000000800 */
[----:B------:R-:W-:Y:S01]  /*34440*/  STL [R1+0x5b4], R101 ;  /* 0x0005b46501007387 */ /* 0x000fe20000100800 */
[----:B-1----:R-:W-:-:S03]  /*34450*/  IMAD R5, R221, 0x118, RZ ;  /* 0x00000118dd057824 */ /* 0x002fc600078e02ff */
[----:B------:R-:W-:Y:S03]  /*34460*/  STL.64 [R1+0x960], R98 ;  /* 0x0009606201007387 */ /* 0x000fe60000100a00 */
[----:B------:R-:W1:Y:S01]  /*34470*/  LDC R237, c[0x0][0x278] ;  /* 0x00009e00ffed7b82 */ /* 0x000e620000000800 */
[----:B------:R3:W-:Y:S01]  /*34480*/  STL [R1+0x5ac], R75 ;  /* 0x0005ac4b01007387 */ /* 0x0007e20000100800 */
[----:B------:R-:W-:-:S06]  /*34490*/  IADD3 R74, P4, R6, R2, RZ ;  /* 0x00000002064a7210 */ /* 0x000fcc0007f9e0ff */
[----:B------:R-:W1:Y:S01]  /*344a0*/  LDC R225, c[0x0][0x278] ;  /* 0x00009e00ffe17b82 */ /* 0x000e620000000800 */
[----:B------:R-:W-:Y:S04]  /*344b0*/  STL [R1+0x5a4], R97 ;  /* 0x0005a46101007387 */ /* 0x000fe80000100800 */
[----:B------:R4:W-:Y:S03]  /*344c0*/  STL.64 [R1+0x328], R18 ;  /* 0x0003281201007387 */ /* 0x0009e60000100a00 */
[----:B------:R-:W1:Y:S01]  /*344d0*/  LDC R236, c[0x0][0x278] ;  /* 0x00009e00ffec7b82 */ /* 0x000e620000000800 */
[-C--:B---3--:R-:W-:Y:S01]  /*344e0*/  LEA.HI.X.SX32 R75, R7, R3.reuse, 0x1, P4 ;  /* 0x00000003074b7211 */ /* 0x088fe200020f0eff */
[----:B------:R-:W-:Y:S01]  /*344f0*/  IMAD R4, R227, 0x236, RZ ;  /* 0x00000236e3047824 */ /* 0x000fe200078e02ff */
[----:B------:R-:W-:-:S05]  /*34500*/  LEA.HI.X.SX32 R7, R5, R3, 0x1, P6 ;  /* 0x0000000305077211 */ /* 0x000fca00030f0eff */
[----:B------:R-:W3:Y:S01]  /*34510*/  LDC R235, c[0x0][0x278] ;  /* 0x00009e00ffeb7b82 */ /* 0x000ee20000000800 */
[----:B----4-:R-:W-:-:S07]  /*34520*/  IADD3 R18, P5, R5, R2, RZ ;  /* 0x0000000205127210 */ /* 0x010fce0007fbe0ff */
[----:B------:R-:W4:Y:S01]  /*34530*/  LDC R240, c[0x0][0x278] ;  /* 0x00009e00fff07b82 */ /* 0x000f220000000800 */
[----:B------:R-:W-:Y:S01]  /*34540*/  LEA.HI.X.SX32 R19, R6, R3, 0x1, P5 ;  /* 0x0000000306137211 */ /* 0x000fe200028f0eff */
[----:B------:R-:W-:-:S06]  /*34550*/  IMAD R15, R223, 0x232, RZ ;  /* 0x00000232df0f7824 */ /* 0x000fcc00078e02ff */
[----:B------:R-:W4:Y:S01]  /*34560*/  LDC R239, c[0x0][0x278] ;  /* 0x00009e00ffef7b82 */ /* 0x000f220000000800 */
[----:B------:R-:W-:Y:S01]  /*34570*/  STL.64 [R1+0x210], R74 ;  /* 0x0002104a01007387 */ /* 0x000fe20000100a00 */
[----:B------:R-:W-:-:S03]  /*34580*/  IADD3 RZ, P6, R4, R2, RZ ;  /* 0x0000000204ff7210 */ /* 0x000fc60007fde0ff */
[----:B------:R-:W-:Y:S03]  /*34590*/  STL.64 [R1+0x958], R18 ;  /* 0x0009581201007387 */ /* 0x000fe60000100a00 */
[----:B------:R-:W4:Y:S01]  /*345a0*/  LDC R238, c[0x0][0x278] ;  /* 0x00009e00ffee7b82 */ /* 0x000f220000000800 */
[----:B------:R1:W-:Y:S01]  /*345b0*/  STL [R1+0x59c], R7 ;  /* 0x00059c0701007387 */ /* 0x0003e20000100800 */
[----:B------:R-:W-:Y:S01]  /*345c0*/  IADD3 RZ, P4, R15, R2, RZ ;  /* 0x000000020fff7210 */ /* 0x000fe20007f9e0ff */
[----:B0-----:R-:W-:Y:S02]  /*345d0*/  IMAD R4, R232, 0x11a, RZ ;  /* 0x0000011ae8047824 */ /* 0x001fe400078e02ff */
[----:B--2---:R-:W-:Y:S02]  /*345e0*/  IMAD R10, R231, 0x8d, RZ ;  /* 0x0000008de70a7824 */ /* 0x004fe400078e02ff */
[----:B-1----:R-:W-:Y:S01]  /*345f0*/  IMAD R6, R237, 0x8e, RZ ;  /* 0x0000008eed067824 */ /* 0x002fe200078e02ff */
[----:B------:R-:W0:Y:S01]  /*34600*/  LDC R247, c[0x0][0x278] ;  /* 0x00009e00fff77b82 */ /* 0x000e220000000800 */
[----:B------:R-:W-:-:S02]  /*34610*/  IMAD R7, R229, 0x119, RZ ;  /* 0x00000119e5077824 */ /* 0x000fc400078e02ff */
[----:B------:R-:W-:-:S03]  /*34620*/  IMAD R14, R225, 0x234, RZ ;  /* 0x00000234e10e7824 */ /* 0x000fc600078e02ff */
[-C--:B------:R-:W-:Y:S02]  /*34630*/  LEA.HI.X.SX32 R93, R7, R3.reuse, 0x1, P4 ;  /* 0x00000003075d7211 */ /* 0x080fe400020f0eff */
[----:B------:R-:W1:Y:S01]  /*34640*/  LDC R227, c[0x0][0x278] ;  /* 0x00009e00ffe37b82 */ /* 0x000e620000000800 */
[-C--:B------:R-:W-:Y:S01]  /*34650*/  IADD3 R74, P4, R4, R2.reuse, RZ ;  /* 0x00000002044a7210 */ /* 0x080fe20007f9e0ff */
[----:B------:R-:W-:Y:S01]  /*34660*/  IMAD R18, R236, 0x47, RZ ;  /* 0x00000047ec127824 */ /* 0x000fe200078e02ff */
[-C--:B------:R-:W-:Y:S02]  /*34670*/  IADD3 RZ, P5, R14, R2.reuse, RZ ;  /* 0x000000020eff7210 */ /* 0x080fe40007fbe0ff */
[----:B------:R-:W-:Y:S02]  /*34680*/  LEA.HI.X.SX32 R75, R10, R3, 0x1, P4 ;  /* 0x000000030a4b7211 */ /* 0x000fe400020f0eff */
[----:B------:R-:W-:Y:S01]  /*34690*/  IADD3 R92, P4, R6, R2, RZ ;  /* 0x00000002065c7210 */ /* 0x000fe20007f9e0ff */
[----:B------:R-:W2:Y:S01]  /*346a0*/  LDC R248, c[0x0][0x278] ;  /* 0x00009e00fff87b82 */ /* 0x000ea20000000800 */
[----:B---3--:R-:W-:Y:S01]  /*346b0*/  IMAD R11, R235, 0x11b, RZ ;  /* 0x0000011beb0b7824 */ /* 0x008fe200078e02ff */
[----:B------:R3:W-:Y:S01]  /*346c0*/  STL [R1+0x594], R93 ;  /* 0x0005945d01007387 */ /* 0x0007e20000100800 */
[----:B----4-:R-:W-:-:S02]  /*346d0*/  IMAD R14, R240, 0x23a, RZ ;  /* 0x0000023af00e7824 */ /* 0x010fc400078e02ff */
[----:B------:R-:W-:-:S03]  /*346e0*/  IMAD R15, R239, 0x238, RZ ;  /* 0x00000238ef0f7824 */ /* 0x000fc600078e02ff */
[----:B------:R-:W4:Y:S01]  /*346f0*/  LDC R242, c[0x0][0x278] ;  /* 0x00009e00fff27b82 */ /* 0x000f220000000800 */
[-C--:B------:R-:W-:Y:S02]  /*34700*/  LEA.HI.X.SX32 R11, R11, R3.reuse, 0x1, P6 ;  /* 0x000000030b0b7211 */ /* 0x080fe400030f0eff */
[----:B---3--:R-:W-:-:S05]  /*34710*/  LEA.HI.X.SX32 R93, R18, R3, 0x1, P4 ;  /* 0x00000003125d7211 */ /* 0x008fca00020f0eff */
[----:B------:R-:W3:Y:S01]  /*34720*/  LDC R249, c[0x0][0x278] ;  /* 0x00009e00fff97b82 */ /* 0x000ee20000000800 */
[-C--:B------:R-:W-:Y:S01]  /*34730*/  IADD3 RZ, P4, R14, R2.reuse, RZ ;  /* 0x000000020eff7210 */ /* 0x080fe20007f9e0ff */
[----:B------:R-:W-:Y:S01]  /*34740*/  IMAD R5, R238, 0x11c, RZ ;  /* 0x0000011cee057824 */ /* 0x000fe200078e02ff */
[----:B------:R-:W-:-:S05]  /*34750*/  IADD3 RZ, P6, R15, R2, RZ ;  /* 0x000000020fff7210 */ /* 0x000fca0007fde0ff */
[----:B------:R-:W3:Y:S01]  /*34760*/  LDC R18, c[0x0][0x278] ;  /* 0x00009e00ff127b82 */ /* 0x000ee20000000800 */
[----:B------:R-:W-:Y:S01]  /*34770*/  LEA.HI.X.SX32 R95, R4, R3, 0x1, P5 ;  /* 0x00000003045f7211 */ /* 0x000fe200028f0eff */
[----:B------:R0:W-:Y:S06]  /*34780*/  STL.64 [R1+0x950], R74 ;  /* 0x0009504a01007387 */ /* 0x0001ec0000100a00 */
[----:B------:R-:W3:Y:S08]  /*34790*/  LDC R14, c[0x0][0x278] ;  /* 0x00009e00ff0e7b82 */ /* 0x000ef00000000800 */
[----:B------:R-:W3:Y:S01]  /*347a0*/  LDC R15, c[0x0][0x278] ;  /* 0x00009e00ff0f7b82 */ /* 0x000ee20000000800 */
[----:B0-----:R-:W-:Y:S01]  /*347b0*/  IADD3 R74, P5, R5, R2, RZ ;  /* 0x00000002054a7210 */ /* 0x001fe20007fbe0ff */
[----:B------:R-:W-:-:S06]  /*347c0*/  IMAD R4, R247, 0x11e, RZ ;  /* 0x0000011ef7047824 */ /* 0x000fcc00078e02ff */
[----:B------:R-:W0:Y:S01]  /*347d0*/  LDC R19, c[0x0][0x278] ;  /* 0x00009e00ff137b82 */ /* 0x000e220000000800 */
[-C--:B------:R-:W-:Y:S01]  /*347e0*/  LEA.HI.X.SX32 R75, R6, R3.reuse, 0x1, P5 ;  /* 0x00000003064b7211 */ /* 0x080fe200028f0eff */
[----:B------:R-:W-:Y:S06]  /*347f0*/  STL [R1+0x58c], R95 ;  /* 0x00058c5f01007387 */ /* 0x000fec0000100800 */
[----:B------:R-:W0:Y:S01]  /*34800*/  LDC R221, c[0x0][0x278] ;  /* 0x00009e00ffdd7b82 */ /* 0x000e220000000800 */
[----:B------:R2:W-:Y:S01]  /*34810*/  STL [R1+0x584], R11 ;  /* 0x0005840b01007387 */ /* 0x0005e20000100800 */
[----:B-1----:R-:W-:Y:S01]  /*34820*/  IMAD R6, R227, 0x11d, RZ ;  /* 0x0000011de3067824 */ /* 0x002fe200078e02ff */
[----:B------:R-:W-:-:S02]  /*34830*/  LEA.HI.X.SX32 R91, R5, R3, 0x1, P6 ;  /* 0x00000003055b7211 */ /* 0x000fc400030f0eff */
[----:B------:R-:W-:Y:S03]  /*34840*/  STL.64 [R1+0x208], R92 ;  /* 0x0002085c01007387 */ /* 0x000fe60000100a00 */
[----:B------:R-:W1:Y:S01]  /*34850*/  LDC R250, c[0x0][0x278] ;  /* 0x00009e00fffa7b82 */ /* 0x000e620000000800 */
[----:B------:R3:W-:Y:S01]  /*34860*/  STL.64 [R1+0x948], R74 ;  /* 0x0009484a01007387 */ /* 0x0007e20000100a00 */
[----:B----4-:R-:W-:Y:S02]  /*34870*/  IMAD R7, R242, 0x23c, RZ ;  /* 0x0000023cf2077824 */ /* 0x010fe400078e02ff */
[----:B--2---:R-:W-:Y:S01]  /*34880*/  IMAD R11, R248, 0x8f, RZ ;  /* 0x0000008ff80b7824 */ /* 0x004fe200078e02ff */
[----:B------:R-:W-:-:S03]  /*34890*/  LEA.HI.X.SX32 R89, R6, R3, 0x1, P4 ;  /* 0x0000000306597211 */ /* 0x000fc600020f0eff */
[----:B------:R-:W2:Y:S01]  /*348a0*/  LDC R223, c[0x0][0x278] ;  /* 0x00009e00ffdf7b82 */ /* 0x000ea20000000800 */
[----:B---3--:R-:W-:Y:S01]  /*348b0*/  IMAD R10, R249, 0x23e, RZ ;  /* 0x0000023ef90a7824 */ /* 0x008fe200078e02ff */
[----:B------:R-:W-:-:S06]  /*348c0*/  IADD3 R74, P6, R4, R2, RZ ;  /* 0x00000002044a7210 */ /* 0x000fcc0007fde0ff */
[----:B------:R-:W3:Y:S01]  /*348d0*/  LDC R225, c[0x0][0x278] ;  /* 0x00009e00ffe17b82 */ /* 0x000ee20000000800 */
[-C--:B------:R-:W-:Y:S01]  /*348e0*/  LEA.HI.X.SX32 R75, R11, R3.reuse, 0x1, P6 ;  /* 0x000000030b4b7211 */ /* 0x080fe200030f0eff */
[----:B------:R-:W-:Y:S01]  /*348f0*/  IMAD R5, R18, 0x12, RZ ;  /* 0x0000001212057824 */ /* 0x000fe200078e02ff */
[-C--:B------:R-:W-:Y:S01]  /*34900*/  IADD3 RZ, P5, R7, R2.reuse, RZ ;  /* 0x0000000207ff7210 */ /* 0x080fe20007fbe0ff */
[----:B------:R-:W-:Y:S01]  /*34910*/  STL [R1+0x57c], R91 ;  /* 0x00057c5b01007387 */ /* 0x000fe20000100800 */
[----:B------:R-:W-:Y:S01]  /*34920*/  IMAD R14, R14, 0x11f, RZ ;  /* 0x0000011f0e0e7824 */ /* 0x000fe200078e02ff */
[----:B------:R-:W-:Y:S01]  /*34930*/  IADD3 RZ, P4, R10, R2, RZ ;  /* 0x000000020aff7210 */ /* 0x000fe20007f9e0ff */
[----:B------:R-:W-:Y:S01]  /*34940*/  IMAD R15, R15, 0x9, RZ ;  /* 0x000000090f0f7824 */ /* 0x000fe200078e02ff */
[----:B------:R-:W-:Y:S01]  /*34950*/  STL [R1+0x574], R89 ;  /* 0x0005745901007387 */ /* 0x000fe20000100800 */
[-C--:B------:R-:W-:Y:S01]  /*34960*/  LEA.HI.X.SX32 R85, R4, R3.reuse, 0x1, P5 ;  /* 0x0000000304557211 */ /* 0x080fe200028f0eff */
[----:B------:R-:W4:Y:S02]  /*34970*/  LDC R231, c[0x0][0x278] ;  /* 0x00009e00ffe77b82 */ /* 0x000f240000000800 */
[----:B------:R1:W-:Y:S01]  /*34980*/  STL.64 [R1+0x940], R74 ;  /* 0x0009404a01007387 */ /* 0x0003e20000100a00 */
[----:B------:R-:W-:Y:S01]  /*34990*/  LEA.HI.X.SX32 R87, R14, R3, 0x1, P4 ;  /* 0x000000030e577211 */ /* 0x000fe200020f0eff */
[----:B0-----:R-:W-:-:S02]  /*349a0*/  IMAD R6, R19, 0x24, RZ ;  /* 0x0000002413067824 */ /* 0x001fc400078e02ff */
[----:B------:R-:W-:Y:S02]  /*349b0*/  IMAD R11, R221, 0x48, RZ ;  /* 0x00000048dd0b7824 */ /* 0x000fe400078e02ff */
[----:B------:R-:W0:Y:S01]  /*349c0*/  LDC R227, c[0x0][0x278] ;  /* 0x00009e00ffe37b82 */ /* 0x000e220000000800 */
[-C--:B-1----:R-:W-:Y:S01]  /*349d0*/  IADD3 R74, P5, R5, R2.reuse, RZ ;  /* 0x00000002054a7210 */ /* 0x082fe20007fbe0ff */
[----:B------:R1:W-:Y:S06]  /*349e0*/  STL [R1+0x56c], R85 ;  /* 0x00056c5501007387 */ /* 0x0003ec0000100800 */
[----:B------:R-:W0:Y:S01]  /*349f0*/  LDC R232, c[0x0][0x278] ;  /* 0x00009e00ffe87b82 */ /* 0x000e220000000800 */
[----:B------:R-:W-:Y:S01]  /*34a00*/  LEA.HI.X.SX32 R75, R15, R3, 0x1, P5 ;  /* 0x000000030f4b7211 */ /* 0x000fe200028f0eff */
[----:B------:R-:W-:Y:S01]  /*34a10*/  STL [R1+0x564], R87 ;  /* 0x0005645701007387 */ /* 0x000fe20000100800 */
[----:B------:R-:W-:Y:S01]  /*34a20*/  IMAD R7, R250, 0x240, RZ ;  /* 0x00000240fa077824 */ /* 0x000fe200078e02ff */
[----:B------:R-:W-:-:S02]  /*34a30*/  IADD3 R84, P4, R6, R2, RZ ;  /* 0x0000000206547210 */ /* 0x000fc40007f9e0ff */
[----:B------:R3:W-:Y:S02]  /*34a40*/  STL.64 [R1+0x3f8], R74 ;  /* 0x0003f84a01007387 */ /* 0x0007e40000100a00 */
[----:B------:R-:W0:Y:S01]  /*34a50*/  LDC R236, c[0x0][0x278] ;  /* 0x00009e00ffec7b82 */ /* 0x000e220000000800 */
[----:B-1----:R-:W-:Y:S01]  /*34a60*/  LEA.HI.X.SX32 R85, R5, R3, 0x1, P4 ;  /* 0x0000000305557211 */ /* 0x002fe200020f0eff */
[----:B--2---:R-:W-:Y:S01]  /*34a70*/  IMAD R10, R223, 0x90, RZ ;  /* 0x00000090df0a7824 */ /* 0x004fe200078e02ff */
[----:B------:R-:W-:Y:S01]  /*34a80*/  IADD3 RZ, P6, R7, R2, RZ ;  /* 0x0000000207ff7210 */ /* 0x000fe20007fde0ff */
[----:B---3--:R-:W-:-:S04]  /*34a90*/  IMAD R7, R225, 0x120, RZ ;  /* 0x00000120e1077824 */ /* 0x008fc800078e02ff */
[----:B------:R-:W1:Y:S01]  /*34aa0*/  LDC R235, c[0x0][0x278] ;  /* 0x00009e00ffeb7b82 */ /* 0x000e620000000800 */
[----:B------:R-:W-:-:S04]  /*34ab0*/  IADD3 R74, P5, R11, R2, RZ ;  /* 0x000000020b4a7210 */ /* 0x000fc80007fbe0ff */
[----:B------:R-:W-:-:S03]  /*34ac0*/  LEA.HI.X.SX32 R75, R6, R3, 0x1, P5 ;  /* 0x00000003064b7211 */ /* 0x000fc600028f0eff */
[----:B------:R-:W2:Y:S01]  /*34ad0*/  LDC R239, c[0x0][0x278] ;  /* 0x00009e00ffef7b82 */ /* 0x000ea20000000800 */
[----:B------:R3:W-:Y:S07]  /*34ae0*/  STL.64 [R1+0x3b0], R84 ;  /* 0x0003b05401007387 */ /* 0x0007ee0000100a00 */
[----:B------:R-:W2:Y:S01]  /*34af0*/  LDC R229, c[0x0][0x278] ;  /* 0x00009e00ffe57b82 */ /* 0x000ea20000000800 */
[----:B------:R4:W-:Y:S01]  /*34b00*/  STL.64 [R1+0x320], R74 ;  /* 0x0003204a01007387 */ /* 0x0009e20000100a00 */
[----:B---3--:R-:W-:-:S06]  /*34b10*/  IADD3 R84, P4, R10, R2, RZ ;  /* 0x000000020a547210 */ /* 0x008fcc0007f9e0ff */
[----:B------:R-:W3:Y:S01]  /*34b20*/  LDC R238, c[0x0][0x278] ;  /* 0x00009e00ffee7b82 */ /* 0x000ee20000000800 */
[----:B------:R-:W-:Y:S02]  /*34b30*/  LEA.HI.X.SX32 R85, R11, R3, 0x1, P4 ;  /* 0x000000030b557211 */ /* 0x000fe400020f0eff */
[----:B----4-:R-:W-:-:S05]  /*34b40*/  IADD3 R74, P5, R7, R2, RZ ;  /* 0x00000002074a7210 */ /* 0x010fca0007fbe0ff */
[----:B------:R-:W4:Y:S01]  /*34b50*/  LDC R237, c[0x0][0x278] ;  /* 0x00009e00ffed7b82 */ /* 0x000f220000000800 */
[-C--:B------:R-:W-:Y:S01]  /*34b60*/  LEA.HI.X.SX32 R75, R10, R3.reuse, 0x1, P5 ;  /* 0x000000030a4b7211 */ /* 0x080fe200028f0eff */
[----:B------:R-:W-:Y:S01]  /*34b70*/  IMAD R4, R231, 0x246, RZ ;  /* 0x00000246e7047824 */ /* 0x000fe200078e02ff */
[----:B------:R-:W-:-:S05]  /*34b80*/  LEA.HI.X.SX32 R7, R7, R3, 0x1, P6 ;  /* 0x0000000307077211 */ /* 0x000fca00030f0eff */
[----:B------:R-:W4:Y:S01]  /*34b90*/  LDC R248, c[0x0][0x278] ;  /* 0x00009e00fff87b82 */ /* 0x000f220000000800 */
[----:B0-----:R-:W-:-:S07]  /*34ba0*/  IMAD R18, R227, 0x242, RZ ;  /* 0x00000242e3127824 */ /* 0x001fce00078e02ff */
[----:B------:R-:W0:Y:S01]  /*34bb0*/  LDC R247, c[0x0][0x278] ;  /* 0x00009e00fff77b82 */ /* 0x000e220000000800 */
[----:B------:R-:W-:Y:S01]  /*34bc0*/  STL.64 [R1+0x200], R84 ;  /* 0x0002005401007387 */ /* 0x000fe20000100a00 */
[----:B------:R-:W-:-:S03]  /*34bd0*/  IADD3 RZ, P6, R4, R2, RZ ;  /* 0x0000000204ff7210 */ /* 0x000fc60007fde0ff */
[----:B------:R-:W-:Y:S03]  /*34be0*/  STL.64 [R1+0x938], R74 ;  /* 0x0009384a01007387 */ /* 0x000fe60000100a00 */
[----:B------:R-:W0:Y:S01]  /*34bf0*/  LDC R240, c[0x0][0x278] ;  /* 0x00009e00fff07b82 */ /* 0x000e220000000800 */
[----:B------:R2:W-:Y:S01]  /*34c00*/  STL [R1+0x55c], R7 ;  /* 0x00055c0701007387 */ /* 0x0005e20000100800 */
[----:B------:R-:W-:Y:S01]  /*34c10*/  IADD3 RZ, P4, R18, R2, RZ ;  /* 0x0000000212ff7210 */ /* 0x000fe20007f9e0ff */
[----:B------:R-:W-:Y:S02]  /*34c20*/  IMAD R4, R236, 0x122, RZ ;  /* 0x00000122ec047824 */ /* 0x000fe400078e02ff */
[----:B-1----:R-:W-:-:S03]  /*34c30*/  IMAD R10, R235, 0x91, RZ ;  /* 0x00000091eb0a7824 */ /* 0x002fc600078e02ff */
[----:B------:R-:W1:Y:S01]  /*34c40*/  LDC R249, c[0x0][0x278] ;  /* 0x00009e00fff97b82 */ /* 0x000e620000000800 */
[----:B--2---:R-:W-:Y:S02]  /*34c50*/  IMAD R7, R232, 0x121, RZ ;  /* 0x00000121e8077824 */ /* 0x004fe400078e02ff */
[----:B------:R-:W-:-:S05]  /*34c60*/  IMAD R6, R239, 0x92, RZ ;  /* 0x00000092ef067824 */ /* 0x000fca00078e02ff */
[----:B------:R-:W2:Y:S01]  /*34c70*/  LDC R227, c[0x0][0x278] ;  /* 0x00009e00ffe37b82 */ /* 0x000ea20000000800 */
[----:B------:R-:W-:Y:S01]  /*34c80*/  LEA.HI.X.SX32 R81, R7, R3, 0x1, P4 ;  /* 0x0000000307517211 */ /* 0x000fe200020f0eff */
[----:B------:R-:W-:Y:S01]  /*34c90*/  IMAD R14, R229, 0x244, RZ ;  /* 0x00000244e50e7824 */ /* 0x000fe200078e02ff */
[----:B------:R-:W-:Y:S01]  /*34ca0*/  IADD3 R74, P4, R4, R2, RZ ;  /* 0x00000002044a7210 */ /* 0x000fe20007f9e0ff */
[----:B---3--:R-:W-:-:S03]  /*34cb0*/  IMAD R18, R238, 0x49, RZ ;  /* 0x00000049ee127824 */ /* 0x008fc600078e02ff */
[----:B------:R-:W-:Y:S01]  /*34cc0*/  LEA.HI.X.SX32 R75, R10, R3, 0x1, P4 ;  /* 0x000000030a4b7211 */ /* 0x000fe200020f0eff */
[----:B------:R-:W3:Y:S01]  /*34cd0*/  LDC R229, c[0x0][0x278] ;  /* 0x00009e00ffe57b82 */ /* 0x000ee20000000800 */
[-C--:B------:R-:W-:Y:S01]  /*34ce0*/  IADD3 R80, P4, R6, R2.reuse, RZ ;  /* 0x0000000206507210 */ /* 0x080fe20007f9e0ff */
[----:B----4-:R-:W-:Y:S01]  /*34cf0*/  IMAD R11, R237, 0x123, RZ ;  /* 0x00000123ed0b7824 */ /* 0x010fe200078e02ff */
[----:B------:R-:W-:Y:S01]  /*34d00*/  IADD3 RZ, P5, R14, R2, RZ ;  /* 0x000000020eff7210 */ /* 0x000fe20007fbe0ff */
[----:B------:R-:W-:-:S04]  /*34d10*/  IMAD R14, R248, 0x24a, RZ ;  /* 0x0000024af80e7824 */ /* 0x000fc800078e02ff */
[----:B------:R-:W4:Y:S01]  /*34d20*/  LDC R242, c[0x0][0x278] ;  /* 0x00009e00fff27b82 */ /* 0x000f220000000800 */
[----:B0-----:R-:W-:Y:S01]  /*34d30*/  IMAD R15, R247, 0x248, RZ ;  /* 0x00000248f70f7824 */ /* 0x001fe200078e02ff */
[----:B------:R0:W-:Y:S06]  /*34d40*/  STL [R1+0x554], R81 ;  /* 0x0005545101007387 */ /* 0x0001ec0000100800 */
[----:B------:R-:W3:Y:S01]  /*34d50*/  LDC R225, c[0x0][0x278] ;  /* 0x00009e00ffe17b82 */ /* 0x000ee20000000800 */
[-C--:B------:R-:W-:Y:S02]  /*34d60*/  LEA.HI.X.SX32 R11, R11, R3.reuse, 0x1, P6 ;  /* 0x000000030b0b7211 */ /* 0x080fe400030f0eff */
[----:B0-----:R-:W-:-:S05]  /*34d70*/  LEA.HI.X.SX32 R81, R18, R3, 0x1, P4 ;  /* 0x0000000312517211 */ /* 0x001fca00020f0eff */
[----:B------:R-:W0:Y:S01]  /*34d80*/  LDC R231, c[0x0][0x278] ;  /* 0x00009e00ffe77b82 */ /* 0x000e220000000800 */
[-C--:B------:R-:W-:Y:S01]  /*34d90*/  IADD3 RZ, P4, R14, R2.reuse, RZ ;  /* 0x000000020eff7210 */ /* 0x080fe20007f9e0ff */
[----:B------:R-:W-:Y:S01]  /*34da0*/  IMAD R5, R240, 0x124, RZ ;  /* 0x00000124f0057824 */ /* 0x000fe200078e02ff */
[----:B------:R-:W-:-:S05]  /*34db0*/  IADD3 RZ, P6, R15, R2, RZ ;  /* 0x000000020fff7210 */ /* 0x000fca0007fde0ff */
[----:B------:R-:W0:Y:S01]  /*34dc0*/  LDC R18, c[0x0][0x278] ;  /* 0x00009e00ff127b82 */ /* 0x000e220000000800 */
[----:B------:R-:W-:Y:S01]  /*34dd0*/  LEA.HI.X.SX32 R83, R4, R3, 0x1, P5 ;  /* 0x0000000304537211 */ /* 0x000fe200028f0eff */
[----:B------:R1:W-:Y:S06]  /*34de0*/  STL.64 [R1+0x930], R74 ;  /* 0x0009304a01007387 */ /* 0x0003ec0000100a00 */
[----:B------:R-:W0:Y:S08]  /*34df0*/  LDC R14, c[0x0][0x278] ;  /* 0x00009e00ff0e7b82 */ /* 0x000e300000000800 */
[----:B------:R-:W0:Y:S01]  /*34e00*/  LDC R15, c[0x0][0x278] ;  /* 0x00009e00ff0f7b82 */ /* 0x000e220000000800 */
[----:B-1----:R-:W-:Y:S01]  /*34e10*/  IADD3 R74, P5, R5, R2, RZ ;  /* 0x00000002054a7210 */ /* 0x002fe20007fbe0ff */
[----:B------:R-:W-:-:S06]  /*34e20*/  IMAD R7, R249, 0x24c, RZ ;  /* 0x0000024cf9077824 */ /* 0x000fcc00078e02ff */
[----:B------:R-:W1:Y:S01]  /*34e30*/  LDC R19, c[0x0][0x278] ;  /* 0x00009e00ff137b82 */ /* 0x000e620000000800 */
[-C--:B------:R-:W-:Y:S01]  /*34e40*/  LEA.HI.X.SX32 R75, R6, R3.reuse, 0x1, P5 ;  /* 0x00000003064b7211 */ /* 0x080fe200028f0eff */
[----:B--2---:R-:W-:Y:S01]  /*34e50*/  IMAD R4, R227, 0x126, RZ ;  /* 0x00000126e3047824 */ /* 0x004fe200078e02ff */
[----:B------:R-:W-:Y:S05]  /*34e60*/  STL [R1+0x54c], R83 ;  /* 0x00054c5301007387 */ /* 0x000fea0000100800 */
[----:B------:R-:W2:Y:S01]  /*34e70*/  LDC R221, c[0x0][0x278] ;  /* 0x00009e00ffdd7b82 */ /* 0x000ea20000000800 */
[----:B------:R0:W-:Y:S01]  /*34e80*/  STL [R1+0x544], R11 ;  /* 0x0005440b01007387 */ /* 0x0001e20000100800 */
[----:B------:R-:W-:Y:S01]  /*34e90*/  IADD3 RZ, P5, R7, R2, RZ ;  /* 0x0000000207ff7210 */ /* 0x000fe20007fbe0ff */
[----:B----4-:R-:W-:Y:S01]  /*34ea0*/  IMAD R7, R242, 0x250, RZ ;  /* 0x00000250f2077824 */ /* 0x010fe200078e02ff */
[----:B------:R-:W-:Y:S01]  /*34eb0*/  LEA.HI.X.SX32 R79, R5, R3, 0x1, P6 ;  /* 0x00000003054f7211 */ /* 0x000fe200030f0eff */
[----:B------:R-:W-:Y:S01]  /*34ec0*/  STL.64 [R1+0x1f8], R80 ;  /* 0x0001f85001007387 */ /* 0x000fe20000100a00 */
[----:B---3--:R-:W-:-:S02]  /*34ed0*/  IMAD R6, R225, 0x125, RZ ;  /* 0x00000125e1067824 */ /* 0x008fc400078e02ff */
[----:B0-----:R-:W-:Y:S01]  /*34ee0*/  IMAD R10, R231, 0x24e, RZ ;  /* 0x0000024ee70a7824 */ /* 0x001fe200078e02ff */
        /* <DEDUP_REMOVED lines=16> */
[----:B-1----:R-:W-:Y:S01]  /*34ff0*/  IMAD R6, R19, 0x94, RZ ;  /* 0x0000009413067824 */ /* 0x002fe200078e02ff */
[-C--:B------:R-:W-:Y:S01]  /*35000*/  LEA.HI.X.SX32 R73, R10, R3.reuse, 0x1, P4 ;  /* 0x000000030a497211 */ /* 0x080fe200020f0eff */
[----:B------:R-:W-:Y:S01]  /*35010*/  STL [R1+0x53c], R79 ;  /* 0x00053c4f01007387 */ /* 0x000fe20000100800 */
[----:B------:R-:W-:-:S03]  /*35020*/  LEA.HI.X.SX32 R19, R11, R3, 0x1, P5 ;  /* 0x000000030b137211 */ /* 0x000fc600028f0eff */
[----:B------:R-:W1:Y:S01]  /*35030*/  LDC R225, c[0x0][0x278] ;  /* 0x00009e00ffe17b82 */ /* 0x000e620000000800 */
[----:B------:R-:W-:Y:S01]  /*35040*/  STL [R1+0x534], R77 ;  /* 0x0005344d01007387 */ /* 0x000fe20000100800 */
[----:B--2---:R-:W-:-:S06]  /*35050*/  IMAD R5, R221, 0x128, RZ ;  /* 0x00000128dd057824 */ /* 0x004fcc00078e02ff */
[----:B------:R-:W2:Y:S01]  /*35060*/  LDC R231, c[0x0][0x278] ;  /* 0x00009e00ffe77b82 */ /* 0x000ea20000000800 */
[----:B------:R-:W-:Y:S01]  /*35070*/  STL.64 [R1+0x920], R74 ;  /* 0x0009204a01007387 */ /* 0x000fe20000100a00 */
[----:B------:R-:W-:-:S06]  /*35080*/  IADD3 R52, P4, R6, R2, RZ ;  /* 0x0000000206347210 */ /* 0x000fcc0007f9e0ff */
[----:B------:R-:W2:Y:S01]  /*35090*/  LDC R237, c[0x0][0x278] ;  /* 0x00009e00ffed7b82 */ /* 0x000ea20000000800 */
[----:B------:R3:W-:Y:S04]  /*350a0*/  STL [R1+0x52c], R53 ;  /* 0x00052c3501007387 */ /* 0x0007e80000100800 */
[----:B------:R-:W-:Y:S03]  /*350b0*/  STL [R1+0x524], R73 ;  /* 0x0005244901007387 */ /* 0x000fe60000100800 */
[----:B------:R-:W2:Y:S01]  /*350c0*/  LDC R236, c[0x0][0x278] ;  /* 0x00009e00ffec7b82 */ /* 0x000ea20000000800 */
[----:B------:R4:W-:Y:S01]  /*350d0*/  STL.64 [R1+0x318], R18 ;  /* 0x0003181201007387 */ /* 0x0009e20000100a00 */
[----:B---3--:R-:W-:-:S06]  /*350e0*/  LEA.HI.X.SX32 R53, R7, R3, 0x1, P4 ;  /* 0x0000000307357211 */ /* 0x008fcc00020f0eff */
[----:B------:R-:W3:Y:S01]  /*350f0*/  LDC R240, c[0x0][0x278] ;  /* 0x00009e00fff07b82 */ /* 0x000ee20000000800 */
[----:B----4-:R-:W-:-:S07]  /*35100*/  IADD3 R18, P5, R5, R2, RZ ;  /* 0x0000000205127210 */ /* 0x010fce0007fbe0ff */
[----:B------:R-:W4:Y:S01]  /*35110*/  LDC R235, c[0x0][0x278] ;  /* 0x00009e00ffeb7b82 */ /* 0x000f220000000800 */
[-C--:B------:R-:W-:Y:S01]  /*35120*/  LEA.HI.X.SX32 R19, R6, R3.reuse, 0x1, P5 ;  /* 0x0000000306137211 */ /* 0x080fe200028f0eff */
[----:B------:R-:W-:Y:S01]  /*35130*/  IMAD R4, R227, 0x256, RZ ;  /* 0x00000256e3047824 */ /* 0x000fe200078e02ff */
[----:B------:R-:W-:-:S05]  /*35140*/  LEA.HI.X.SX32 R7, R5, R3, 0x1, P6 ;  /* 0x0000000305077211 */ /* 0x000fca00030f0eff */
[----:B------:R-:W4:Y:S01]  /*35150*/  LDC R239, c[0x0][0x278] ;  /* 0x00009e00ffef7b82 */ /* 0x000f220000000800 */
[----:B------:R-:W-:Y:S01]  /*35160*/  IMAD R15, R223, 0x252, RZ ;  /* 0x00000252df0f7824 */ /* 0x000fe200078e02ff */
[----:B------:R-:W-:Y:S01]  /*35170*/  STL.64 [R1+0x1f0], R52 ;  /* 0x0001f03401007387 */ /* 0x000fe20000100a00 */
[----:B------:R-:W-:-:S03]  /*35180*/  IADD3 RZ, P6, R4, R2, RZ ;  /* 0x0000000204ff7210 */ /* 0x000fc60007fde0ff */
[----:B------:R-:W-:Y:S02]  /*35190*/  STL.64 [R1+0x918], R18 ;  /* 0x0009181201007387 */ /* 0x000fe40000100a00 */
[----:B------:R-:W4:Y:S02]  /*351a0*/  LDC R238, c[0x0][0x278] ;  /* 0x00009e00ffee7b82 */ /* 0x000f240000000800 */
[----:B------:R2:W-:Y:S01]  /*351b0*/  STL [R1+0x51c], R7 ;  /* 0x00051c0701007387 */ /* 0x0005e20000100800 */
[----:B------:R-:W-:Y:S01]  /*351c0*/  IADD3 RZ, P4, R15, R2, RZ ;  /* 0x000000020fff7210 */ /* 0x000fe20007f9e0ff */
[----:B0-----:R-:W-:Y:S02]  /*351d0*/  IMAD R4, R232, 0x12a, RZ ;  /* 0x0000012ae8047824 */ /* 0x001fe400078e02ff */
[----:B-1----:R-:W-:Y:S02]  /*351e0*/  IMAD R14, R225, 0x254, RZ ;  /* 0x00000254e10e7824 */ /* 0x002fe400078e02ff */
[----:B--2---:R-:W-:Y:S01]  /*351f0*/  IMAD R10, R231, 0x95, RZ ;  /* 0x00000095e70a7824 */ /* 0x004fe200078e02ff */
[----:B------:R-:W0:Y:S01]  /*35200*/  LDC R247, c[0x0][0x278] ;  /* 0x00009e00fff77b82 */ /* 0x000e220000000800 */
[----:B------:R-:W-:-:S02]  /*35210*/  IMAD R7, R229, 0x129, RZ ;  /* 0x00000129e5077824 */ /* 0x000fc400078e02ff */
[----:B------:R-:W-:-:S03]  /*35220*/  IMAD R6, R237, 0x96, RZ ;  /* 0x00000096ed067824 */ /* 0x000fc600078e02ff */
[-C--:B------:R-:W-:Y:S02]  /*35230*/  LEA.HI.X.SX32 R69, R7, R3.reuse, 0x1, P4 ;  /* 0x0000000307457211 */ /* 0x080fe400020f0eff */
[----:B------:R-:W1:Y:S01]  /*35240*/  LDC R227, c[0x0][0x278] ;  /* 0x00009e00ffe37b82 */ /* 0x000e620000000800 */
[-C--:B------:R-:W-:Y:S01]  /*35250*/  IADD3 R52, P4, R4, R2.reuse, RZ ;  /* 0x0000000204347210 */ /* 0x080fe20007f9e0ff */
[----:B------:R-:W-:Y:S01]  /*35260*/  IMAD R18, R236, 0x4b, RZ ;  /* 0x0000004bec127824 */ /* 0x000fe200078e02ff */
[-C--:B------:R-:W-:Y:S01]  /*35270*/  IADD3 RZ, P5, R14, R2.reuse, RZ ;  /* 0x000000020eff7210 */ /* 0x080fe20007fbe0ff */
[----:B---3--:R-:W-:Y:S01]  /*35280*/  IMAD R14, R240, 0x25a, RZ ;  /* 0x0000025af00e7824 */ /* 0x008fe200078e02ff */
[----:B------:R-:W-:Y:S02]  /*35290*/  LEA.HI.X.SX32 R53, R10, R3, 0x1, P4 ;  /* 0x000000030a357211 */ /* 0x000fe400020f0eff */
[----:B------:R-:W-:Y:S01]  /*352a0*/  IADD3 R68, P4, R6, R2, RZ ;  /* 0x0000000206447210 */ /* 0x000fe20007f9e0ff */
[----:B------:R-:W2:Y:S01]  /*352b0*/  LDC R248, c[0x0][0x278] ;  /* 0x00009e00fff87b82 */ /* 0x000ea20000000800 */
[----:B----4-:R-:W-:Y:S01]  /*352c0*/  IMAD R11, R235, 0x12b, RZ ;  /* 0x0000012beb0b7824 */ /* 0x010fe200078e02ff */
[----:B------:R3:W-:Y:S01]  /*352d0*/  STL [R1+0x514], R69 ;  /* 0x0005144501007387 */ /* 0x0007e20000100800 */
[----:B------:R-:W-:-:S05]  /*352e0*/  IMAD R15, R239, 0x258, RZ ;  /* 0x00000258ef0f7824 */ /* 0x000fca00078e02ff */
[----:B------:R-:W4:Y:S01]  /*352f0*/  LDC R242, c[0x0][0x278] ;  /* 0x00009e00fff27b82 */ /* 0x000f220000000800 */
[----:B---3--:R-:W-:-:S07]  /*35300*/  LEA.HI.X.SX32 R69, R18, R3, 0x1, P4 ;  /* 0x0000000312457211 */ /* 0x008fce00020f0eff */
[----:B------:R-:W3:Y:S01]  /*35310*/  LDC R249, c[0x0][0x278] ;  /* 0x00009e00fff97b82 */ /* 0x000ee20000000800 */
[-C--:B------:R-:W-:Y:S02]  /*35320*/  IADD3 RZ, P4, R14, R2.reuse, RZ ;  /* 0x000000020eff7210 */ /* 0x080fe40007f9e0ff */
[----:B------:R-:W-:Y:S01]  /*35330*/  LEA.HI.X.SX32 R11, R11, R3, 0x1, P6 ;  /* 0x000000030b0b7211 */ /* 0x000fe200030f0eff */
[----:B------:R-:W-:Y:S01]  /*35340*/  IMAD R5, R238, 0x12c, RZ ;  /* 0x0000012cee057824 */ /* 0x000fe200078e02ff */
[----:B------:R-:W-:-:S03]  /*35350*/  IADD3 RZ, P6, R15, R2, RZ ;  /* 0x000000020fff7210 */ /* 0x000fc60007fde0ff */
[----:B------:R-:W3:Y:S08]  /*35360*/  LDC R14, c[0x0][0x278] ;  /* 0x00009e00ff0e7b82 */ /* 0x000ef00000000800 */
[----:B------:R-:W3:Y:S01]  /*35370*/  LDC R18, c[0x0][0x278] ;  /* 0x00009e00ff127b82 */ /* 0x000ee20000000800 */
[----:B------:R-:W-:-:S07]  /*35380*/  LEA.HI.X.SX32 R71, R4, R3, 0x1, P5 ;  /* 0x0000000304477211 */ /* 0x000fce00028f0eff */
[----:B------:R-:W3:Y:S01]  /*35390*/  LDC R19, c[0x0][0x278] ;  /* 0x00009e00ff137b82 */ /* 0x000ee20000000800 */
[----:B------:R0:W-:Y:S07]  /*353a0*/  STL.64 [R1+0x910], R52 ;  /* 0x0009103401007387 */ /* 0x0001ee0000100a00 */
[----:B------:R-:W3:Y:S08]  /*353b0*/  LDC R250, c[0x0][0x278] ;  /* 0x00009e00fffa7b82 */ /* 0x000ef00000000800 */
[----:B------:R-:W3:Y:S01]  /*353c0*/  LDC R15, c[0x0][0x278] ;  /* 0x00009e00ff0f7b82 */ /* 0x000ee20000000800 */
[----:B0-----:R-:W-:Y:S01]  /*353d0*/  IADD3 R52, P5, R5, R2, RZ ;  /* 0x0000000205347210 */ /* 0x001fe20007fbe0ff */
[----:B------:R-:W-:Y:S01]  /*353e0*/  IMAD R4, R247, 0x12e, RZ ;  /* 0x0000012ef7047824 */ /* 0x000fe200078e02ff */
[----:B------:R-:W-:Y:S02]  /*353f0*/  STL [R1+0x50c], R71 ;  /* 0x00050c4701007387 */ /* 0x000fe40000100800 */
[----:B------:R-:W-:-:S03]  /*35400*/  LEA.HI.X.SX32 R53, R6, R3, 0x1, P5 ;  /* 0x0000000306357211 */ /* 0x000fc600028f0eff */
[----:B------:R-:W0:Y:S01]  /*35410*/  LDC R221, c[0x0][0x278] ;  /* 0x00009e00ffdd7b82 */ /* 0x000e220000000800 */
[----:B------:R2:W-:Y:S01]  /*35420*/  STL [R1+0x504], R11 ;  /* 0x0005040b01007387 */ /* 0x0005e20000100800 */
[----:B-1----:R-:W-:-:S06]  /*35430*/  IMAD R6, R227, 0x12d, RZ ;  /* 0x0000012de3067824 */ /* 0x002fcc00078e02ff */
[----:B------:R-:W1:Y:S01]  /*35440*/  LDC R223, c[0x0][0x278] ;  /* 0x00009e00ffdf7b82 */ /* 0x000e620000000800 */
[----:B------:R-:W-:Y:S01]  /*35450*/  STL.64 [R1+0x1e8], R68 ;  /* 0x0001e84401007387 */ /* 0x000fe20000100a00 */
[-C--:B------:R-:W-:Y:S01]  /*35460*/  LEA.HI.X.SX32 R67, R5, R3.reuse, 0x1, P6 ;  /* 0x0000000305437211 */ /* 0x080fe200030f0eff */
[----:B--2---:R-:W-:Y:S02]  /*35470*/  IMAD R11, R248, 0x97, RZ ;  /* 0x00000097f80b7824 */ /* 0x004fe400078e02ff */
[----:B------:R2:W-:Y:S01]  /*35480*/  STL.64 [R1+0x908], R52 ;  /* 0x0009083401007387 */ /* 0x0005e20000100a00 */
[----:B----4-:R-:W-:Y:S02]  /*35490*/  IMAD R7, R242, 0x25c, RZ ;  /* 0x0000025cf2077824 */ /* 0x010fe400078e02ff */
[----:B---3--:R-:W-:Y:S01]  /*354a0*/  IMAD R10, R249, 0x25e, RZ ;  /* 0x0000025ef90a7824 */ /* 0x008fe200078e02ff */
[----:B------:R-:W-:Y:S01]  /*354b0*/  LEA.HI.X.SX32 R65, R6, R3, 0x1, P4 ;  /* 0x0000000306417211 */ /* 0x000fe200020f0eff */
[----:B------:R-:W3:Y:S01]  /*354c0*/  LDC R229, c[0x0][0x278] ;  /* 0x00009e00ffe57b82 */ /* 0x000ee20000000800 */
[-C--:B------:R-:W-:Y:S01]  /*354d0*/  IADD3 RZ, P5, R7, R2.reuse, RZ ;  /* 0x0000000207ff7210 */ /* 0x080fe20007fbe0ff */
[----:B------:R-:W-:Y:S01]  /*354e0*/  IMAD R5, R18, 0x26, RZ ;  /* 0x0000002612057824 */ /* 0x000fe200078e02ff */
[----:B--2---:R-:W-:-:S05]  /*354f0*/  IADD3 R52, P6, R4, R2, RZ ;  /* 0x0000000204347210 */ /* 0x004fca0007fde0ff */
[----:B------:R-:W2:Y:S01]  /*35500*/  LDC R225, c[0x0][0x278] ;  /* 0x00009e00ffe17b82 */ /* 0x000ea20000000800 */
[-C--:B------:R-:W-:Y:S02]  /*35510*/  IADD3 RZ, P4, R10, R2.reuse, RZ ;  /* 0x000000020aff7210 */ /* 0x080fe40007f9e0ff */
[-C--:B------:R-:W-:Y:S01]  /*35520*/  LEA.HI.X.SX32 R53, R11, R3.reuse, 0x1, P6 ;  /* 0x000000030b357211 */ /* 0x080fe200030f0eff */
[----:B------:R-:W-:Y:S01]  /*35530*/  IMAD R11, R14, 0x12f, RZ ;  /* 0x0000012f0e0b7824 */ /* 0x000fe200078e02ff */
[----:B------:R-:W-:Y:S01]  /*35540*/  STL [R1+0x4fc], R67 ;  /* 0x0004fc4301007387 */ /* 0x000fe20000100800 */
[----:B------:R-:W-:Y:S01]  /*35550*/  IMAD R10, R19, 0x4c, RZ ;  /* 0x0000004c130a7824 */ /* 0x000fe200078e02ff */
[-C--:B------:R-:W-:Y:S01]  /*35560*/  LEA.HI.X.SX32 R19, R4, R3.reuse, 0x1, P5 ;  /* 0x0000000304137211 */ /* 0x080fe200028f0eff */
[----:B------:R-:W4:Y:S01]  /*35570*/  LDC R231, c[0x0][0x278] ;  /* 0x00009e00ffe77b82 */ /* 0x000f220000000800 */
[----:B------:R-:W-:Y:S01]  /*35580*/  STL [R1+0x4f4], R65 ;  /* 0x0004f44101007387 */ /* 0x000fe20000100800 */
[----:B------:R-:W-:Y:S01]  /*35590*/  IMAD R7, R250, 0x260, RZ ;  /* 0x00000260fa077824 */ /* 0x000fe200078e02ff */
[----:B------:R-:W-:Y:S01]  /*355a0*/  LEA.HI.X.SX32 R63, R11, R3, 0x1, P4 ;  /* 0x000000030b3f7211 */ /* 0x000fe200020f0eff */
[----:B------:R-:W-:Y:S01]  /*355b0*/  IMAD R14, R15, 0x13, RZ ;  /* 0x000000130f0e7824 */ /* 0x000fe200078e02ff */
[----:B------:R1:W-:Y:S01]  /*355c0*/  STL.64 [R1+0x900], R52 ;  /* 0x0009003401007387 */ /* 0x0003e20000100a00 */
[----:B------:R-:W-:-:S02]  /*355d0*/  IADD3 R18, P4, R10, R2, RZ ;  /* 0x000000020a127210 */ /* 0x000fc40007f9e0ff */
[----:B------:R-:W4:Y:S01]  /*355e0*/  LDC R235, c[0x0][0x278] ;  /* 0x00009e00ffeb7b82 */ /* 0x000f220000000800 */
[----:B------:R-:W-:Y:S01]  /*355f0*/  IADD3 RZ, P6, R7, R2, RZ ;  /* 0x0000000207ff7210 */ /* 0x000fe20007fde0ff */
[----:B------:R1:W-:Y:S01]  /*35600*/  STL [R1+0x4ec], R19 ;  /* 0x0004ec1301007387 */ /* 0x0003e20000100800 */
[----:B0-----:R-:W-:-:S05]  /*35610*/  IMAD R7, R221, 0x98, RZ ;  /* 0x00000098dd077824 */ /* 0x001fca00078e02ff */
[----:B------:R-:W0:Y:S01]  /*35620*/  LDC R227, c[0x0][0x278] ;  /* 0x00009e00ffe37b82 */ /* 0x000e220000000800 */
[----:B-1----:R-:W-:Y:S01]  /*35630*/  IADD3 R52, P5, R5, R2, RZ ;  /* 0x0000000205347210 */ /* 0x002fe20007fbe0ff */
[----:B------:R-:W-:Y:S01]  /*35640*/  IMAD R6, R223, 0x130, RZ ;  /* 0x00000130df067824 */ /* 0x000fe200078e02ff */
[-C--:B------:R-:W-:Y:S02]  /*35650*/  LEA.HI.X.SX32 R19, R5, R3.reuse, 0x1, P4 ;  /* 0x0000000305137211 */ /* 0x080fe400020f0eff */
[----:B------:R-:W-:-:S03]  /*35660*/  LEA.HI.X.SX32 R53, R14, R3, 0x1, P5 ;  /* 0x000000030e357211 */ /* 0x000fc600028f0eff */
[----:B------:R-:W1:Y:S01]  /*35670*/  LDC R232, c[0x0][0x278] ;  /* 0x00009e00ffe87b82 */ /* 0x000e620000000800 */
[----:B------:R-:W-:Y:S07]  /*35680*/  STL [R1+0x4e4], R63 ;  /* 0x0004e43f01007387 */ /* 0x000fee0000100800 */
[----:B------:R-:W1:Y:S01]  /*35690*/  LDC R238, c[0x0][0x278] ;  /* 0x00009e00ffee7b82 */ /* 0x000e620000000800 */
[----:B------:R3:W-:Y:S04]  /*356a0*/  STL.64 [R1+0x3a8], R52 ;  /* 0x0003a83401007387 */ /* 0x0007e80000100a00 */
[----:B------:R2:W-:Y:S03]  /*356b0*/  STL.64 [R1+0x310], R18 ;  /* 0x0003101201007387 */ /* 0x0005e60000100a00 */
[----:B------:R-:W1:Y:S01]  /*356c0*/  LDC R237, c[0x0][0x278] ;  /* 0x00009e00ffed7b82 */ /* 0x000e620000000800 */
[----:B---3--:R-:W-:-:S07]  /*356d0*/  IADD3 R52, P5, R7, R2, RZ ;  /* 0x0000000207347210 */ /* 0x008fce0007fbe0ff */
[----:B------:R-:W3:Y:S01]  /*356e0*/  LDC R236, c[0x0][0x278] ;  /* 0x00009e00ffec7b82 */ /* 0x000ee20000000800 */
[----:B--2---:R-:W-:Y:S02]  /*356f0*/  IADD3 R18, P4, R6, R2, RZ ;  /* 0x0000000206127210 */ /* 0x004fe40007f9e0ff */
[----:B------:R-:W-:-:S05]  /*35700*/  LEA.HI.X.SX32 R53, R10, R3, 0x1, P5 ;  /* 0x000000030a357211 */ /* 0x000fca00028f0eff */
[----:B------:R-:W2:Y:S01]  /*35710*/  LDC R247, c[0x0][0x278] ;  /* 0x00009e00fff77b82 */ /* 0x000ea20000000800 */
[-C--:B------:R-:W-:Y:S01]  /*35720*/  LEA.HI.X.SX32 R19, R7, R3.reuse, 0x1, P4 ;  /* 0x0000000307137211 */ /* 0x080fe200020f0eff */
[----:B------:R-:W-:Y:S01]  /*35730*/  IMAD R4, R229, 0x266, RZ ;  /* 0x00000266e5047824 */ /* 0x000fe200078e02ff */
[----:B------:R-:W-:-:S05]  /*35740*/  LEA.HI.X.SX32 R7, R6, R3, 0x1, P6 ;  /* 0x0000000306077211 */ /* 0x000fca00030f0eff */
[----:B------:R-:W3:Y:S01]  /*35750*/  LDC R240, c[0x0][0x278] ;  /* 0x00009e00fff07b82 */ /* 0x000ee20000000800 */
[----:B------:R-:W-:Y:S01]  /*35760*/  IMAD R15, R225, 0x262, RZ ;  /* 0x00000262e10f7824 */ /* 0x000fe200078e02ff */
[----:B------:R-:W-:Y:S01]  /*35770*/  STL.64 [R1+0x1e0], R52 ;  /* 0x0001e03401007387 */ /* 0x000fe20000100a00 */
[----:B------:R-:W-:-:S05]  /*35780*/  IADD3 RZ, P6, R4, R2, RZ ;  /* 0x0000000204ff7210 */ /* 0x000fca0007fde0ff */
[----:B------:R-:W3:Y:S01]  /*35790*/  LDC R239, c[0x0][0x278] ;  /* 0x00009e00ffef7b82 */ /* 0x000ee20000000800 */
[----:B------:R-:W-:Y:S01]  /*357a0*/  STL.64 [R1+0x8f8], R18 ;  /* 0x0008f81201007387 */ /* 0x000fe20000100a00 */
[----:B------:R-:W-:Y:S01]  /*357b0*/  IADD3 RZ, P5, R15, R2, RZ ;  /* 0x000000020fff7210 */ /* 0x000fe20007fbe0ff */
[----:B----4-:R-:W-:Y:S02]  /*357c0*/  IMAD R4, R235, 0x132, RZ ;  /* 0x00000132eb047824 */ /* 0x010fe400078e02ff */
[----:B------:R4:W-:Y:S01]  /*357d0*/  STL [R1+0x4dc], R7 ;  /* 0x0004dc0701007387 */ /* 0x0009e20000100800 */
[----:B0-----:R-:W-:Y:S02]  /*357e0*/  IMAD R11, R227, 0x264, RZ ;  /* 0x00000264e30b7824 */ /* 0x001fe400078e02ff */
[----:B------:R-:W0:Y:S01]  /*357f0*/  LDC R249, c[0x0][0x278] ;  /* 0x00009e00fff97b82 */ /* 0x000e220000000800 */
[----:B-1----:R-:W-:Y:S02]  /*35800*/  IMAD R10, R232, 0x99, RZ ;  /* 0x00000099e80a7824 */ /* 0x002fe400078e02ff */
[----:B----4-:R-:W-:-:S05]  /*35810*/  IMAD R7, R231, 0x131, RZ ;  /* 0x00000131e7077824 */ /* 0x010fca00078e02ff */
[----:B------:R-:W1:Y:S01]  /*35820*/  LDC R227, c[0x0][0x278] ;  /* 0x00009e00ffe37b82 */ /* 0x000e620000000800 */
[----:B------:R-:W-:Y:S01]  /*35830*/  IMAD R6, R238, 0x9a, RZ ;  /* 0x0000009aee067824 */ /* 0x000fe200078e02ff */
[----:B------:R-:W-:Y:S02]  /*35840*/  LEA.HI.X.SX32 R59, R7, R3, 0x1, P5 ;  /* 0x00000003073b7211 */ /* 0x000fe400028f0eff */
[----:B------:R-:W-:Y:S01]  /*35850*/  IADD3 R52, P5, R4, R2, RZ ;  /* 0x0000000204347210 */ /* 0x000fe20007fbe0ff */
[----:B------:R-:W-:-:S03]  /*35860*/  IMAD R18, R237, 0x4d, RZ ;  /* 0x0000004ded127824 */ /* 0x000fc600078e02ff */
[----:B------:R-:W4:Y:S01]  /*35870*/  LDC R229, c[0x0][0x278] ;  /* 0x00009e00ffe57b82 */ /* 0x000f220000000800 */
[----:B------:R-:W-:Y:S02]  /*35880*/  LEA.HI.X.SX32 R53, R10, R3, 0x1, P5 ;  /* 0x000000030a357211 */ /* 0x000fe400028f0eff */
[-C--:B------:R-:W-:Y:S01]  /*35890*/  IADD3 R58, P5, R6, R2.reuse, RZ ;  /* 0x00000002063a7210 */ /* 0x080fe20007fbe0ff */
[----:B--2---:R-:W-:Y:S01]  /*358a0*/  IMAD R14, R247, 0x26a, RZ ;  /* 0x0000026af70e7824 */ /* 0x004fe200078e02ff */
[----:B------:R-:W-:-:S03]  /*358b0*/  IADD3 RZ, P4, R11, R2, RZ ;  /* 0x000000020bff7210 */ /* 0x000fc60007f9e0ff */
[----:B------:R-:W2:Y:S01]  /*358c0*/  LDC R248, c[0x0][0x278] ;  /* 0x00009e00fff87b82 */ /* 0x000ea20000000800 */
[----:B---3--:R-:W-:Y:S01]  /*358d0*/  IMAD R11, R236, 0x133, RZ ;  /* 0x00000133ec0b7824 */ /* 0x008fe200078e02ff */
[----:B------:R3:W-:Y:S01]  /*358e0*/  STL [R1+0x474], R59 ;  /* 0x0004743b01007387 */ /* 0x0007e20000100800 */
[----:B------:R-:W-:-:S05]  /*358f0*/  IMAD R15, R240, 0x268, RZ ;  /* 0x00000268f00f7824 */ /* 0x000fca00078e02ff */
        /* <DEDUP_REMOVED lines=16> */
[----:B-1----:R-:W-:Y:S01]  /*35a00*/  IMAD R4, R227, 0x136, RZ ;  /* 0x00000136e3047824 */ /* 0x002fe200078e02ff */
[----:B------:R-:W-:Y:S05]  /*35a10*/  STL [R1+0x46c], R61 ;  /* 0x00046c3d01007387 */ /* 0x000fea0000100800 */
[----:B------:R-:W1:Y:S01]  /*35a20*/  LDC R221, c[0x0][0x278] ;  /* 0x00009e00ffdd7b82 */ /* 0x000e620000000800 */
[----:B------:R3:W-:Y:S01]  /*35a30*/  STL [R1+0x464], R11 ;  /* 0x0004640b01007387 */ /* 0x0007e20000100800 */
[----:B------:R-:W-:Y:S01]  /*35a40*/  IADD3 RZ, P4, R7, R2, RZ ;  /* 0x0000000207ff7210 */ /* 0x000fe20007f9e0ff */
[----:B--2---:R-:W-:Y:S01]  /*35a50*/  IMAD R7, R248, 0x270, RZ ;  /* 0x00000270f8077824 */ /* 0x004fe200078e02ff */
[----:B------:R-:W-:Y:S01]  /*35a60*/  LEA.HI.X.SX32 R57, R5, R3, 0x1, P6 ;  /* 0x0000000305397211 */ /* 0x000fe200030f0eff */
[----:B------:R-:W-:Y:S01]  /*35a70*/  STL.64 [R1+0x1d8], R58 ;  /* 0x0001d83a01007387 */ /* 0x000fe20000100a00 */
[----:B----4-:R-:W-:-:S02]  /*35a80*/  IMAD R6, R225, 0x135, RZ ;  /* 0x00000135e1067824 */ /* 0x010fc400078e02ff */
[----:B---3--:R-:W-:Y:S01]  /*35a90*/  IMAD R10, R242, 0x26e, RZ ;  /* 0x0000026ef20a7824 */ /* 0x008fe200078e02ff */
[----:B------:R2:W-:Y:S01]  /*35aa0*/  STL.64 [R1+0x8e8], R52 ;  /* 0x0008e83401007387 */ /* 0x0005e20000100a00 */
[----:B------:R-:W3:Y:S01]  /*35ab0*/  LDC R227, c[0x0][0x278] ;  /* 0x00009e00ffe37b82 */ /* 0x000ee20000000800 */
[----:B------:R-:W-:Y:S01]  /*35ac0*/  IMAD R11, R229, 0x9b, RZ ;  /* 0x0000009be50b7824 */ /* 0x000fe200078e02ff */
[----:B------:R-:W-:-:S06]  /*35ad0*/  LEA.HI.X.SX32 R55, R6, R3, 0x1, P5 ;  /* 0x0000000306377211 */ /* 0x000fcc00028f0eff */
[----:B------:R-:W4:Y:S01]  /*35ae0*/  LDC R223, c[0x0][0x278] ;  /* 0x00009e00ffdf7b82 */ /* 0x000f220000000800 */
[----:B--2---:R-:W-:-:S04]  /*35af0*/  IADD3 R52, P6, R4, R2, RZ ;  /* 0x0000000204347210 */ /* 0x004fc80007fde0ff */
[----:B------:R-:W-:-:S03]  /*35b00*/  LEA.HI.X.SX32 R53, R11, R3, 0x1, P6 ;  /* 0x000000030b357211 */ /* 0x000fc600030f0eff */
[----:B------:R-:W2:Y:S01]  /*35b10*/  LDC R229, c[0x0][0x278] ;  /* 0x00009e00ffe57b82 */ /* 0x000ea20000000800 */
[-C--:B------:R-:W-:Y:S01]  /*35b20*/  IADD3 RZ, P6, R7, R2.reuse, RZ ;  /* 0x0000000207ff7210 */ /* 0x080fe20007fde0ff */
[----:B------:R-:W-:Y:S01]  /*35b30*/  IMAD R7, R18, 0x4e, RZ ;  /* 0x0000004e12077824 */ /* 0x000fe200078e02ff */
[-C--:B------:R-:W-:Y:S01]  /*35b40*/  IADD3 RZ, P5, R10, R2.reuse, RZ ;  /* 0x000000020aff7210 */ /* 0x080fe20007fbe0ff */
[----:B------:R-:W-:Y:S01]  /*35b50*/  IMAD R10, R14, 0x137, RZ ;  /* 0x000001370e0a7824 */ /* 0x000fe200078e02ff */
[-C--:B------:R-:W-:Y:S01]  /*35b60*/  LEA.HI.X.SX32 R41, R4, R3.reuse, 0x1, P4 ;  /* 0x0000000304297211 */ /* 0x080fe200020f0eff */
[----:B------:R-:W-:Y:S02]  /*35b70*/  IMAD R11, R15, 0x27, RZ ;  /* 0x000000270f0b7824 */ /* 0x000fe400078e02ff */
[----:B------:R-:W2:Y:S01]  /*35b80*/  LDC R232, c[0x0][0x278] ;  /* 0x00009e00ffe87b82 */ /* 0x000ea20000000800 */
[----:B------:R-:W-:Y:S01]  /*35b90*/  IADD3 R18, P4, R7, R2, RZ ;  /* 0x0000000207127210 */ /* 0x000fe20007f9e0ff */
[----:B0-----:R-:W-:Y:S01]  /*35ba0*/  IMAD R6, R19, 0x9c, RZ ;  /* 0x0000009c13067824 */ /* 0x001fe200078e02ff */
[-C--:B------:R-:W-:Y:S01]  /*35bb0*/  LEA.HI.X.SX32 R51, R10, R3.reuse, 0x1, P5 ;  /* 0x000000030a337211 */ /* 0x080fe200028f0eff */
[----:B------:R-:W-:Y:S01]  /*35bc0*/  STL [R1+0x45c], R57 ;  /* 0x00045c3901007387 */ /* 0x000fe20000100800 */
[----:B------:R-:W-:-:S03]  /*35bd0*/  LEA.HI.X.SX32 R19, R11, R3, 0x1, P4 ;  /* 0x000000030b137211 */ /* 0x000fc600020f0eff */
[----:B------:R-:W0:Y:S01]  /*35be0*/  LDC R231, c[0x0][0x278] ;  /* 0x00009e00ffe77b82 */ /* 0x000e220000000800 */
        /* <DEDUP_REMOVED lines=21> */
[----:B------:R-:W-:Y:S01]  /*35d40*/  STL.64 [R1+0x8d8], R18 ;  /* 0x0008d81201007387 */ /* 0x000fe20000100a00 */
[----:B------:R-:W-:Y:S01]  /*35d50*/  IADD3 RZ, P5, R15, R2, RZ ;  /* 0x000000020fff7210 */ /* 0x000fe20007fbe0ff */
[----:B--2---:R-:W-:Y:S01]  /*35d60*/  IMAD R4, R232, 0x13a, RZ ;  /* 0x0000013ae8047824 */ /* 0x004fe200078e02ff */
[----:B------:R-:W2:Y:S01]  /*35d70*/  LDC R238, c[0x0][0x278] ;  /* 0x00009e00ffee7b82 */ /* 0x000ea20000000800 */
[----:B------:R1:W-:Y:S01]  /*35d80*/  STL [R1+0xbc], R7 ;  /* 0x0000bc0701007387 */ /* 0x0003e20000100800 */
[----:B0-----:R-:W-:Y:S02]  /*35d90*/  IMAD R10, R231, 0x9d, RZ ;  /* 0x0000009de70a7824 */ /* 0x001fe400078e02ff */
[----:B-1----:R-:W-:Y:S02]  /*35da0*/  IMAD R6, R237, 0x9e, RZ ;  /* 0x0000009eed067824 */ /* 0x002fe400078e02ff */
[----:B------:R-:W-:Y:S02]  /*35db0*/  IMAD R14, R225, 0x274, RZ ;  /* 0x00000274e10e7824 */ /* 0x000fe400078e02ff */
[----:B------:R-:W0:Y:S01]  /*35dc0*/  LDC R242, c[0x0][0x278] ;  /* 0x00009e00fff27b82 */ /* 0x000e220000000800 */
[----:B------:R-:W-:-:S05]  /*35dd0*/  IMAD R7, R229, 0x139, RZ ;  /* 0x00000139e5077824 */ /* 0x000fca00078e02ff */
[-C--:B------:R-:W-:Y:S01]  /*35de0*/  LEA.HI.X.SX32 R47, R7, R3.reuse, 0x1, P5 ;  /* 0x00000003072f7211 */ /* 0x080fe200028f0eff */
[----:B------:R-:W-:Y:S01]  /*35df0*/  IMAD R18, R236, 0x4f, RZ ;  /* 0x0000004fec127824 */ /* 0x000fe200078e02ff */
[-C--:B------:R-:W-:Y:S01]  /*35e00*/  IADD3 R40, P5, R4, R2.reuse, RZ ;  /* 0x0000000204287210 */ /* 0x080fe20007fbe0ff */
[----:B------:R-:W1:Y:S01]  /*35e10*/  LDC R247, c[0x0][0x278] ;  /* 0x00009e00fff77b82 */ /* 0x000e620000000800 */
[-C--:B------:R-:W-:Y:S02]  /*35e20*/  IADD3 RZ, P4, R14, R2.reuse, RZ ;  /* 0x000000020eff7210 */ /* 0x080fe40007f9e0ff */
[-C--:B------:R-:W-:Y:S02]  /*35e30*/  LEA.HI.X.SX32 R41, R10, R3.reuse, 0x1, P5 ;  /* 0x000000030a297211 */ /* 0x080fe400028f0eff */
[----:B------:R-:W-:Y:S01]  /*35e40*/  IADD3 R46, P5, R6, R2, RZ ;  /* 0x00000002062e7210 */ /* 0x000fe20007fbe0ff */
[----:B---3--:R-:W-:Y:S01]  /*35e50*/  IMAD R11, R235, 0x13b, RZ ;  /* 0x0000013beb0b7824 */ /* 0x008fe200078e02ff */
[----:B------:R3:W-:Y:S01]  /*35e60*/  STL [R1+0xb4], R47 ;  /* 0x0000b42f01007387 */ /* 0x0007e20000100800 */
[----:B----4-:R-:W-:Y:S01]  /*35e70*/  IMAD R14, R240, 0x27a, RZ ;  /* 0x0000027af00e7824 */ /* 0x010fe200078e02ff */
[----:B------:R-:W4:Y:S01]  /*35e80*/  LDC R227, c[0x0][0x278] ;  /* 0x00009e00ffe37b82 */ /* 0x000f220000000800 */
[----:B------:R-:W-:Y:S01]  /*35e90*/  IMAD R15, R239, 0x278, RZ ;  /* 0x00000278ef0f7824 */ /* 0x000fe200078e02ff */
[----:B------:R-:W-:-:S06]  /*35ea0*/  LEA.HI.X.SX32 R11, R11, R3, 0x1, P6 ;  /* 0x000000030b0b7211 */ /* 0x000fcc00030f0eff */
[----:B------:R-:W4:Y:S01]  /*35eb0*/  LDC R249, c[0x0][0x278] ;  /* 0x00009e00fff97b82 */ /* 0x000f220000000800 */
[----:B---3--:R-:W-:Y:S02]  /*35ec0*/  LEA.HI.X.SX32 R47, R18, R3, 0x1, P5 ;  /* 0x00000003122f7211 */ /* 0x008fe400028f0eff */
[-C--:B------:R-:W-:Y:S02]  /*35ed0*/  IADD3 RZ, P5, R14, R2.reuse, RZ ;  /* 0x000000020eff7210 */ /* 0x080fe40007fbe0ff */
[----:B------:R-:W-:-:S03]  /*35ee0*/  IADD3 RZ, P6, R15, R2, RZ ;  /* 0x000000020fff7210 */ /* 0x000fc60007fde0ff */
[----:B------:R-:W3:Y:S08]  /*35ef0*/  LDC R18, c[0x0][0x278] ;  /* 0x00009e00ff127b82 */ /* 0x000ef00000000800 */
[----:B------:R-:W3:Y:S08]  /*35f00*/  LDC R248, c[0x0][0x278] ;  /* 0x00009e00fff87b82 */ /* 0x000ef00000000800 */
[----:B------:R-:W3:Y:S01]  /*35f10*/  LDC R14, c[0x0][0x278] ;  /* 0x00009e00ff0e7b82 */ /* 0x000ee20000000800 */
[----:B--2---:R-:W-:-:S07]  /*35f20*/  IMAD R5, R238, 0x13c, RZ ;  /* 0x0000013cee057824 */ /* 0x004fce00078e02ff */
[----:B------:R-:W2:Y:S08]  /*35f30*/  LDC R250, c[0x0][0x278] ;  /* 0x00009e00fffa7b82 */ /* 0x000eb00000000800 */
[----:B------:R-:W2:Y:S01]  /*35f40*/  LDC R15, c[0x0][0x278] ;  /* 0x00009e00ff0f7b82 */ /* 0x000ea20000000800 */
[----:B------:R-:W-:-:S07]  /*35f50*/  LEA.HI.X.SX32 R49, R4, R3, 0x1, P4 ;  /* 0x0000000304317211 */ /* 0x000fce00020f0eff */
[----:B------:R-:W2:Y:S01]  /*35f60*/  LDC R19, c[0x0][0x278] ;  /* 0x00009e00ff137b82 */ /* 0x000ea20000000800 */
[----:B------:R1:W-:Y:S07]  /*35f70*/  STL.64 [R1+0x8d0], R40 ;  /* 0x0008d02801007387 */ /* 0x0003ee0000100a00 */
[----:B------:R-:W2:Y:S01]  /*35f80*/  LDC R221, c[0x0][0x278] ;  /* 0x00009e00ffdd7b82 */ /* 0x000ea20000000800 */
[----:B0-----:R-:W-:Y:S01]  /*35f90*/  IMAD R7, R242, 0x27c, RZ ;  /* 0x0000027cf2077824 */ /* 0x001fe200078e02ff */
[----:B-1----:R-:W-:Y:S01]  /*35fa0*/  IADD3 R40, P4, R5, R2, RZ ;  /* 0x0000000205287210 */ /* 0x002fe20007f9e0ff */
[----:B------:R-:W-:-:S05]  /*35fb0*/  IMAD R4, R247, 0x13e, RZ ;  /* 0x0000013ef7047824 */ /* 0x000fca00078e02ff */
[----:B------:R-:W0:Y:S01]  /*35fc0*/  LDC R223, c[0x0][0x278] ;  /* 0x00009e00ffdf7b82 */ /* 0x000e220000000800 */
[-C--:B------:R-:W-:Y:S01]  /*35fd0*/  LEA.HI.X.SX32 R41, R6, R3.reuse, 0x1, P4 ;  /* 0x0000000306297211 */ /* 0x080fe200020f0eff */
[----:B------:R-:W-:Y:S01]  /*35fe0*/  STL [R1+0xac], R49 ;  /* 0x0000ac3101007387 */ /* 0x000fe20000100800 */
[----:B----4-:R-:W-:Y:S01]  /*35ff0*/  IMAD R6, R227, 0x13d, RZ ;  /* 0x0000013de3067824 */ /* 0x010fe200078e02ff */
[----:B------:R-:W-:Y:S01]  /*36000*/  LEA.HI.X.SX32 R45, R5, R3, 0x1, P6 ;  /* 0x00000003052d7211 */ /* 0x000fe200030f0eff */
[----:B------:R-:W-:-:S03]  /*36010*/  IMAD R10, R249, 0x27e, RZ ;  /* 0x0000027ef90a7824 */ /* 0x000fc600078e02ff */
[----:B------:R-:W1:Y:S01]  /*36020*/  LDC R225, c[0x0][0x278] ;  /* 0x00009e00ffe17b82 */ /* 0x000e620000000800 */
[----:B------:R4:W-:Y:S01]  /*36030*/  STL [R1+0xa4], R11 ;  /* 0x0000a40b01007387 */ /* 0x0009e20000100800 */
[-C--:B------:R-:W-:Y:S01]  /*36040*/  IADD3 RZ, P4, R7, R2.reuse, RZ ;  /* 0x0000000207ff7210 */ /* 0x080fe20007f9e0ff */
[----:B---3--:R-:W-:Y:S02]  /*36050*/  IMAD R5, R18, 0xa, RZ ;  /* 0x0000000a12057824 */ /* 0x008fe400078e02ff */
[----:B------:R-:W-:Y:S01]  /*36060*/  STL.64 [R1+0x1c8], R46 ;  /* 0x0001c82e01007387 */ /* 0x000fe20000100a00 */
[-C--:B------:R-:W-:Y:S01]  /*36070*/  LEA.HI.X.SX32 R43, R6, R3.reuse, 0x1, P5 ;  /* 0x00000003062b7211 */ /* 0x080fe200028f0eff */
[----:B------:R-:W-:Y:S01]  /*36080*/  IMAD R14, R14, 0x13f, RZ ;  /* 0x0000013f0e0e7824 */ /* 0x000fe200078e02ff */
[----:B------:R-:W3:Y:S01]  /*36090*/  LDC R227, c[0x0][0x278] ;  /* 0x00009e00ffe37b82 */ /* 0x000ee20000000800 */
[----:B------:R2:W-:Y:S01]  /*360a0*/  STL.64 [R1+0x8c8], R40 ;  /* 0x0008c82801007387 */ /* 0x0005e20000100a00 */
[----:B----4-:R-:W-:Y:S01]  /*360b0*/  IMAD R11, R248, 0x9f, RZ ;  /* 0x0000009ff80b7824 */ /* 0x010fe200078e02ff */
[-C--:B------:R-:W-:Y:S01]  /*360c0*/  IADD3 RZ, P5, R10, R2.reuse, RZ ;  /* 0x000000020aff7210 */ /* 0x080fe20007fbe0ff */
[----:B--2---:R-:W-:Y:S01]  /*360d0*/  IMAD R7, R250, 0x280, RZ ;  /* 0x00000280fa077824 */ /* 0x004fe200078e02ff */
[CC--:B------:R-:W-:Y:S01]  /*360e0*/  LEA.HI.X.SX32 R33, R4.reuse, R3.reuse, 0x1, P4 ;  /* 0x0000000304217211 */ /* 0x0c0fe200020f0eff */
[----:B------:R-:W-:Y:S01]  /*360f0*/  IMAD R15, R15, 0x5, RZ ;  /* 0x000000050f0f7824 */ /* 0x000fe200078e02ff */
[-C--:B------:R-:W-:Y:S01]  /*36100*/  IADD3 R18, P4, R5, R2.reuse, RZ ;  /* 0x0000000205127210 */ /* 0x080fe20007f9e0ff */
[----:B------:R-:W2:Y:S01]  /*36110*/  LDC R229, c[0x0][0x278] ;  /* 0x00009e00ffe57b82 */ /* 0x000ea20000000800 */
[----:B------:R-:W-:Y:S01]  /*36120*/  IADD3 R40, P6, R4, R2, RZ ;  /* 0x0000000204287210 */ /* 0x000fe20007fde0ff */
[----:B------:R-:W-:Y:S01]  /*36130*/  IMAD R6, R19, 0x14, RZ ;  /* 0x0000001413067824 */ /* 0x000fe200078e02ff */
[----:B------:R-:W-:-:S02]  /*36140*/  LEA.HI.X.SX32 R39, R14, R3, 0x1, P5 ;  /* 0x000000030e277211 */ /* 0x000fc400028f0eff */
[-C--:B------:R-:W-:Y:S01]  /*36150*/  LEA.HI.X.SX32 R41, R11, R3.reuse, 0x1, P6 ;  /* 0x000000030b297211 */ /* 0x080fe200030f0eff */
[----:B------:R-:W-:Y:S01]  /*36160*/  STL [R1+0x9c], R45 ;  /* 0x00009c2d01007387 */ /* 0x000fe20000100800 */
[-C--:B------:R-:W-:Y:S01]  /*36170*/  IADD3 RZ, P6, R7, R2.reuse, RZ ;  /* 0x0000000207ff7210 */ /* 0x080fe20007fde0ff */
[----:B------:R-:W-:Y:S01]  /*36180*/  IMAD R7, R221, 0x28, RZ ;  /* 0x00000028dd077824 */ /* 0x000fe200078e02ff */
[-C--:B------:R-:W-:Y:S01]  /*36190*/  LEA.HI.X.SX32 R19, R15, R3.reuse, 0x1, P4 ;  /* 0x000000030f137211 */ /* 0x080fe200020f0eff */
[----:B------:R-:W-:Y:S01]  /*361a0*/  STL [R1+0x94], R43 ;  /* 0x0000942b01007387 */ /* 0x000fe20000100800 */
[-C--:B------:R-:W-:Y:S01]  /*361b0*/  IADD3 R32, P5, R6, R2.reuse, RZ ;  /* 0x0000000206207210 */ /* 0x080fe20007fbe0ff */
[----:B------:R-:W4:Y:S02]  /*361c0*/  LDC R231, c[0x0][0x278] ;  /* 0x00009e00ffe77b82 */ /* 0x000f240000000800 */
[----:B------:R-:W-:Y:S04]  /*361d0*/  STL.64 [R1+0x8c0], R40 ;  /* 0x0008c02801007387 */ /* 0x000fe80000100a00 */
[----:B------:R1:W-:Y:S01]  /*361e0*/  STL [R1+0x8c], R33 ;  /* 0x00008c2101007387 */ /* 0x0003e20000100800 */
[----:B0-----:R-:W-:Y:S01]  /*361f0*/  IMAD R11, R223, 0x50, RZ ;  /* 0x00000050df0b7824 */ /* 0x001fe200078e02ff */
[----:B------:R-:W0:Y:S02]  /*36200*/  LDC R235, c[0x0][0x278] ;  /* 0x00009e00ffeb7b82 */ /* 0x000e240000000800 */
[----:B------:R-:W-:Y:S04]  /*36210*/  STL [R1+0x84], R39 ;  /* 0x0000842701007387 */ /* 0x000fe80000100800 */
[----:B------:R3:W-:Y:S01]  /*36220*/  STL.64 [R1+0x418], R18 ;  /* 0x0004181201007387 */ /* 0x0007e20000100a00 */
[----:B-1----:R-:W-:Y:S01]  /*36230*/  LEA.HI.X.SX32 R33, R5, R3, 0x1, P5 ;  /* 0x0000000305217211 */ /* 0x002fe200028f0eff */
[----:B------:R-:W-:Y:S01]  /*36240*/  IMAD R10, R225, 0xa0, RZ ;  /* 0x000000a0e10a7824 */ /* 0x000fe200078e02ff */
[----:B------:R-:W1:Y:S01]  /*36250*/  LDC R232, c[0x0][0x278] ;  /* 0x00009e00ffe87b82 */ /* 0x000e620000000800 */
[----:B---3--:R-:W-:-:S02]  /*36260*/  IADD3 R18, P4, R7, R2, RZ ;  /* 0x0000000207127210 */ /* 0x008fc40007f9e0ff */
[----:B------:R3:W-:Y:S05]  /*36270*/  STL.64 [R1+0x3f0], R32 ;  /* 0x0003f02001007387 */ /* 0x0007ea0000100a00 */
[----:B------:R-:W1:Y:S01]  /*36280*/  LDC R236, c[0x0][0x278] ;  /* 0x00009e00ffec7b82 */ /* 0x000e620000000800 */
[----:B------:R-:W-:Y:S01]  /*36290*/  LEA.HI.X.SX32 R19, R6, R3, 0x1, P4 ;  /* 0x0000000306137211 */ /* 0x000fe200020f0eff */
[----:B------:R-:W-:-:S04]  /*362a0*/  IMAD R14, R227, 0x282, RZ ;  /* 0x00000282e30e7824 */ /* 0x000fc800078e02ff */
[----:B------:R2:W-:Y:S02]  /*362b0*/  STL.64 [R1+0x3a0], R18 ;  /* 0x0003a01201007387 */ /* 0x0005e40000100a00 */
[----:B------:R-:W1:Y:S01]  /*362c0*/  LDC R238, c[0x0][0x278] ;  /* 0x00009e00ffee7b82 */ /* 0x000e620000000800 */
[----:B---3--:R-:W-:-:S04]  /*362d0*/  IADD3 R32, P5, R11, R2, RZ ;  /* 0x000000020b207210 */ /* 0x008fc80007fbe0ff */
[----:B------:R-:W-:-:S03]  /*362e0*/  LEA.HI.X.SX32 R33, R7, R3, 0x1, P5 ;  /* 0x0000000307217211 */ /* 0x000fc600028f0eff */
[----:B------:R-:W3:Y:S01]  /*362f0*/  LDC R237, c[0x0][0x278] ;  /* 0x00009e00ffed7b82 */ /* 0x000ee20000000800 */
[----:B--2---:R-:W-:-:S04]  /*36300*/  IADD3 R18, P4, R10, R2, RZ ;  /* 0x000000020a127210 */ /* 0x004fc80007f9e0ff */
[----:B------:R-:W-:-:S03]  /*36310*/  LEA.HI.X.SX32 R19, R11, R3, 0x1, P4 ;  /* 0x000000030b137211 */ /* 0x000fc600020f0eff */
[----:B------:R-:W2:Y:S01]  /*36320*/  LDC R239, c[0x0][0x278] ;  /* 0x00009e00ffef7b82 */ /* 0x000ea20000000800 */
[----:B------:R0:W-:Y:S01]  /*36330*/  STL.64 [R1+0x300], R32 ;  /* 0x0003002001007387 */ /* 0x0001e20000100a00 */
[-C--:B------:R-:W-:Y:S01]  /*36340*/  IADD3 RZ, P4, R14, R2.reuse, RZ ;  /* 0x000000020eff7210 */ /* 0x080fe20007f9e0ff */
[----:B------:R-:W-:Y:S02]  /*36350*/  IMAD R4, R229, 0x140, RZ ;  /* 0x00000140e5047824 */ /* 0x000fe400078e02ff */
[----:B------:R0:W-:Y:S03]  /*36360*/  STL.64 [R1+0x1c0], R18 ;  /* 0x0001c01201007387 */ /* 0x0001e60000100a00 */
[----:B------:R-:W2:Y:S01]  /*36370*/  LDC R14, c[0x0][0x278] ;  /* 0x00009e00ff0e7b82 */ /* 0x000ea20000000800 */
[----:B----4-:R-:W-:Y:S01]  /*36380*/  IMAD R5, R231, 0x284, RZ ;  /* 0x00000284e7057824 */ /* 0x010fe200078e02ff */
[----:B0-----:R-:W-:-:S06]  /*36390*/  IADD3 R32, P5, R4, R2, RZ ;  /* 0x0000000204207210 */ /* 0x001fcc0007fbe0ff */
[----:B------:R-:W0:Y:S08]  /*363a0*/  LDC R15, c[0x0][0x278] ;  /* 0x00009e00ff0f7b82 */ /* 0x000e300000000800 */
[----:B------:R-:W4:Y:S01]  /*363b0*/  LDC R19, c[0x0][0x278] ;  /* 0x00009e00ff137b82 */ /* 0x000f220000000800 */
[----:B------:R-:W-:-:S07]  /*363c0*/  LEA.HI.X.SX32 R33, R10, R3, 0x1, P5 ;  /* 0x000000030a217211 */ /* 0x000fce00028f0eff */
[----:B------:R-:W0:Y:S01]  /*363d0*/  LDC R18, c[0x0][0x278] ;  /* 0x00009e00ff127b82 */ /* 0x000e220000000800 */
[----:B------:R-:W-:Y:S01]  /*363e0*/  IADD3 RZ, P5, R5, R2, RZ ;  /* 0x0000000205ff7210 */ /* 0x000fe20007fbe0ff */
[----:B------:R-:W-:Y:S01]  /*363f0*/  IMAD R5, R235, 0x142, RZ ;  /* 0x00000142eb057824 */ /* 0x000fe200078e02ff */
[----:B------:R2:W-:Y:S01]  /*36400*/  STL.64 [R1+0x8b8], R32 ;  /* 0x0008b82001007387 */ /* 0x0005e20000100a00 */
[----:B-1----:R-:W-:Y:S01]  /*36410*/  IMAD R6, R232, 0x141, RZ ;  /* 0x00000141e8067824 */ /* 0x002fe200078e02ff */
[-C--:B------:R-:W-:Y:S01]  /*36420*/  LEA.HI.X.SX32 R37, R4, R3.reuse, 0x1, P6 ;  /* 0x0000000304257211 */ /* 0x080fe200030f0eff */
[----:B------:R-:W-:Y:S02]  /*36430*/  IMAD R11, R236, 0xa1, RZ ;  /* 0x000000a1ec0b7824 */ /* 0x000fe400078e02ff */
[----:B------:R-:W-:Y:S01]  /*36440*/  IMAD R7, R238, 0x288, RZ ;  /* 0x00000288ee077824 */ /* 0x000fe200078e02ff */
[----:B------:R-:W1:Y:S01]  /*36450*/  LDC R225, c[0x0][0x278] ;  /* 0x00009e00ffe17b82 */ /* 0x000e620000000800 */
[----:B---3--:R-:W-:Y:S01]  /*36460*/  IMAD R10, R237, 0x286, RZ ;  /* 0x00000286ed0a7824 */ /* 0x008fe200078e02ff */
[----:B------:R-:W-:-:S02]  /*36470*/  LEA.HI.X.SX32 R35, R6, R3, 0x1, P4 ;  /* 0x0000000306237211 */ /* 0x000fc400020f0eff */
[-C--:B--2---:R-:W-:Y:S01]  /*36480*/  IADD3 R32, P6, R5, R2.reuse, RZ ;  /* 0x0000000205207210 */ /* 0x084fe20007fde0ff */
[----:B------:R-:W-:Y:S01]  /*36490*/  IMAD R4, R239, 0x28a, RZ ;  /* 0x0000028aef047824 */ /* 0x000fe200078e02ff */
[----:B------:R-:W-:Y:S01]  /*364a0*/  STL [R1+0x7c], R37 ;  /* 0x00007c2501007387 */ /* 0x000fe20000100800 */
[----:B------:R-:W-:Y:S01]  /*364b0*/  IMAD R6, R14, 0x143, RZ ;  /* 0x000001430e067824 */ /* 0x000fe200078e02ff */
[-C--:B------:R-:W-:Y:S01]  /*364c0*/  LEA.HI.X.SX32 R33, R11, R3.reuse, 0x1, P6 ;  /* 0x000000030b217211 */ /* 0x080fe200030f0eff */
[----:B------:R-:W2:Y:S01]  /*364d0*/  LDC R221, c[0x0][0x278] ;  /* 0x00009e00ffdd7b82 */ /* 0x000ea20000000800 */
[-C--:B------:R-:W-:Y:S02]  /*364e0*/  IADD3 RZ, P6, R7, R2.reuse, RZ ;  /* 0x0000000207ff7210 */ /* 0x080fe40007fde0ff */
[-C--:B------:R-:W-:Y:S01]  /*364f0*/  LEA.HI.X.SX32 R7, R5, R3.reuse, 0x1, P5 ;  /* 0x0000000305077211 */ /* 0x080fe200028f0eff */
[----:B----4-:R-:W-:Y:S01]  /*36500*/  IMAD R5, R19, 0xa2, RZ ;  /* 0x000000a213057824 */ /* 0x010fe200078e02ff */
[-C--:B------:R-:W-:Y:S01]  /*36510*/  IADD3 RZ, P4, R10, R2.reuse, RZ ;  /* 0x000000020aff7210 */ /* 0x080fe20007f9e0ff */
[----:B------:R-:W-:Y:S01]  /*36520*/  STL [R1+0x74], R35 ;  /* 0x0000742301007387 */ /* 0x000fe20000100800 */
[----:B------:R-:W-:Y:S01]  /*36530*/  IADD3 RZ, P5, R4, R2, RZ ;  /* 0x0000000204ff7210 */ /* 0x000fe20007fbe0ff */
[----:B0-----:R-:W-:Y:S01]  /*36540*/  IMAD R4, R18, 0x144, RZ ;  /* 0x0000014412047824 */ /* 0x001fe200078e02ff */
[----:B------:R-:W0:Y:S01]  /*36550*/  LDC R11, c[0x0][0x278] ;  /* 0x00009e00ff0b7b82 */ /* 0x000e220000000800 */
[----:B------:R-:W-:Y:S01]  /*36560*/  STL.64 [R1+0x8b0], R32 ;  /* 0x0008b02001007387 */ /* 0x000fe20000100a00 */
[----:B------:R-:W-:-:S03]  /*36570*/  LEA.HI.X.SX32 R27, R6, R3, 0x1, P4 ;  /* 0x00000003061b7211 */ /* 0x000fc600020f0eff */
[----:B------:R3:W-:Y:S01]  /*36580*/  STL [R1+0x6c], R7 ;  /* 0x00006c0701007387 */ /* 0x0007e20000100800 */
[----:B------:R-:W-:Y:S02]  /*36590*/  IADD3 R18, P4, R5, R2, RZ ;  /* 0x0000000205127210 */ /* 0x000fe40007f9e0ff */
[----:B------:R-:W4:Y:S01]  /*365a0*/  LDC R14, c[0x0][0x278] ;  /* 0x00009e00ff0e7b82 */ /* 0x000f220000000800 */
[----:B---3--:R-:W-:-:S07]  /*365b0*/  IMAD R7, R15, 0x51, RZ ;  /* 0x000000510f077824 */ /* 0x008fce00078e02ff */
[----:B------:R-:W3:Y:S01]  /*365c0*/  LDC R10, c[0x0][0x278] ;  /* 0x00009e00ff0a7b82 */ /* 0x000ee20000000800 */
[----:B------:R-:W-:Y:S01]  /*365d0*/  LEA.HI.X.SX32 R19, R7, R3, 0x1, P4 ;  /* 0x0000000307137211 */ /* 0x000fe200020f0eff */
[----:B------:R-:W-:Y:S06]  /*365e0*/  STL [R1+0x64], R27 ;  /* 0x0000641b01007387 */ /* 0x000fec0000100800 */
[----:B------:R-:W3:Y:S01]  /*365f0*/  LDC R223, c[0x0][0x278] ;  /* 0x00009e00ffdf7b82 */ /* 0x000ee20000000800 */
[----:B------:R2:W-:Y:S01]  /*36600*/  STL.64 [R1+0x1b8], R18 ;  /* 0x0001b81201007387 */ /* 0x0005e20000100a00 */
[----:B-1----:R-:W-:-:S06]  /*36610*/  IMAD R6, R225, 0x28c, RZ ;  /* 0x0000028ce1067824 */ /* 0x002fcc00078e02ff */
[----:B------:R-:W1:Y:S08]  /*36620*/  LDC R15, c[0x0][0x278] ;  /* 0x00009e00ff0f7b82 */ /* 0x000e700000000800 */
[----:B--2---:R-:W2:Y:S01]  /*36630*/  LDC R18, c[0x0][0x278] ;  /* 0x00009e00ff127b82 */ /* 0x004ea20000000800 */
[----:B------:R-:W-:-:S07]  /*36640*/  IADD3 R26, P4, R4, R2, RZ ;  /* 0x00000002041a7210 */ /* 0x000fce0007f9e0ff */
[----:B------:R-:W1:Y:S08]  /*36650*/  LDC R227, c[0x0][0x278] ;  /* 0x00009e00ffe37b82 */ /* 0x000e700000000800 */
[----:B------:R-:W1:Y:S08]  /*36660*/  LDC R225, c[0x0][0x278] ;  /* 0x00009e00ffe17b82 */ /* 0x000e700000000800 */
[----:B------:R-:W1:Y:S01]  /*36670*/  LDC R19, c[0x0][0x278] ;  /* 0x00009e00ff137b82 */ /* 0x000e620000000800 */
[-C--:B------:R-:W-:Y:S01]  /*36680*/  LEA.HI.X.SX32 R27, R5, R3.reuse, 0x1, P4 ;  /* 0x00000003051b7211 */ /* 0x080fe200020f0eff */
[----:B0-----:R-:W-:Y:S01]  /*36690*/  IMAD R5, R11, 0x146, RZ ;  /* 0x000001460b057824 */ /* 0x001fe200078e02ff */
[----:B------:R-:W-:-:S05]  /*366a0*/  LEA.HI.X.SX32 R31, R4, R3, 0x1, P6 ;  /* 0x00000003041f7211 */ /* 0x000fca00030f0eff */
[----:B------:R-:W0:Y:S01]  /*366b0*/  LDC R229, c[0x0][0x278] ;  /* 0x00009e00ffe57b82 */ /* 0x000e220000000800 */
[----:B------:R2:W-:Y:S01]  /*366c0*/  STL.64 [R1+0x8a8], R26 ;  /* 0x0008a81a01007387 */ /* 0x0005e20000100a00 */
[----:B------:R-:W-:Y:S01]  /*366d0*/  IMAD R11, R221, 0xa3, RZ ;  /* 0x000000a3dd0b7824 */ /* 0x000fe200078e02ff */
[-C--:B------:R-:W-:Y:S01]  /*366e0*/  IADD3 RZ, P4, R6, R2.reuse, RZ ;  /* 0x0000000206ff7210 */ /* 0x080fe20007f9e0ff */
[----:B----4-:R-:W-:Y:S02]  /*366f0*/  IMAD R7, R14, 0x290, RZ ;  /* 0x000002900e077824 */ /* 0x010fe400078e02ff */
[----:B---3--:R-:W-:Y:S02]  /*36700*/  IMAD R6, R10, 0x145, RZ ;  /* 0x000001450a067824 */ /* 0x008fe400078e02ff */
[----:B------:R-:W3:Y:S01]  /*36710*/  LDC R231, c[0x0][0x278] ;  /* 0x00009e00ffe77b82 */ /* 0x000ee20000000800 */
[----:B------:R-:W-:Y:S01]  /*36720*/  IMAD R10, R223, 0x28e, RZ ;  /* 0x0000028edf0a7824 */ /* 0x000fe200078e02ff */
[----:B--2---:R-:W-:-:S06]  /*36730*/  IADD3 R26, P6, R5, R2, RZ ;  /* 0x00000002051a7210 */ /* 0x004fcc0007fde0ff */
[----:B------:R-:W2:Y:S01]  /*36740*/  LDC R236, c[0x0][0x278] ;  /* 0x00009e00ffec7b82 */ /* 0x000ea20000000800 */
[----:B------:R-:W-:Y:S01]  /*36750*/  IMAD R4, R18, 0x52, RZ ;  /* 0x0000005212047824 */ /* 0x000fe200078e02ff */
[-C--:B------:R-:W-:Y:S02]  /*36760*/  LEA.HI.X.SX32 R27, R11, R3.reuse, 0x1, P6 ;  /* 0x000000030b1b7211 */ /* 0x080fe400030f0eff */
[-C--:B------:R-:W-:Y:S01]  /*36770*/  IADD3 RZ, P6, R7, R2.reuse, RZ ;  /* 0x0000000207ff7210 */ /* 0x080fe20007fde0ff */
[----:B-1----:R-:W-:Y:S01]  /*36780*/  IMAD R7, R15, 0x147, RZ ;  /* 0x000001470f077824 */ /* 0x002fe200078e02ff */
[-C--:B------:R-:W-:Y:S01]  /*36790*/  LEA.HI.X.SX32 R29, R6, R3.reuse, 0x1, P5 ;  /* 0x00000003061d7211 */ /* 0x080fe200028f0eff */
[----:B------:R-:W-:Y:S01]  /*367a0*/  IMAD R11, R227, 0x29, RZ ;  /* 0x00000029e30b7824 */ /* 0x000fe200078e02ff */
[-C--:B------:R-:W-:Y:S01]  /*367b0*/  IADD3 RZ, P5, R10, R2.reuse, RZ ;  /* 0x000000020aff7210 */ /* 0x080fe20007fbe0ff */
[----:B------:R-:W-:Y:S01]  /*367c0*/  IMAD R6, R225, 0xa4, RZ ;  /* 0x000000a4e1067824 */ /* 0x000fe200078e02ff */
[-C--:B------:R-:W-:Y:S01]  /*367d0*/  LEA.HI.X.SX32 R23, R5, R3.reuse, 0x1, P4 ;  /* 0x0000000305177211 */ /* 0x080fe200020f0eff */
[----:B------:R-:W-:Y:S01]  /*367e0*/  IMAD R10, R19, 0x292, RZ ;  /* 0x00000292130a7824 */ /* 0x000fe200078e02ff */
[-C--:B------:R-:W-:Y:S01]  /*367f0*/  IADD3 R14, P4, R4, R2.reuse, RZ ;  /* 0x00000002040e7210 */ /* 0x080fe20007f9e0ff */
[----:B------:R-:W-:Y:S01]  /*36800*/  STL [R1+0x5c], R31 ;  /* 0x00005c1f01007387 */ /* 0x000fe20000100800 */
[-C--:B------:R-:W-:Y:S01]  /*36810*/  LEA.HI.X.SX32 R19, R7, R3.reuse, 0x1, P5 ;  /* 0x0000000307137211 */ /* 0x080fe200028f0eff */
[----:B------:R-:W1:Y:S01]  /*36820*/  LDC R235, c[0x0][0x278] ;  /* 0x00009e00ffeb7b82 */ /* 0x000e620000000800 */
[----:B------:R-:W-:Y:S01]  /*36830*/  LEA.HI.X.SX32 R15, R11, R3, 0x1, P4 ;  /* 0x000000030b0f7211 */ /* 0x000fe200020f0eff */
[----:B------:R-:W-:Y:S01]  /*36840*/  STL [R1+0x54], R29 ;  /* 0x0000541d01007387 */ /* 0x000fe20000100800 */
[----:B------:R-:W-:-:S03]  /*36850*/  IADD3 R18, P4, R6, R2, RZ ;  /* 0x0000000206127210 */ /* 0x000fc60007f9e0ff */
[----:B------:R-:W-:Y:S01]  /*36860*/  STL.64 [R1+0x8a0], R26 ;  /* 0x0008a01a01007387 */ /* 0x000fe20000100a00 */
[----:B0-----:R-:W-:Y:S01]  /*36870*/  IMAD R5, R229, 0x148, RZ ;  /* 0x00000148e5057824 */ /* 0x001fe200078e02ff */
[----:B------:R-:W-:Y:S01]  /*36880*/  IADD3 RZ, P5, R10, R2, RZ ;  /* 0x000000020aff7210 */ /* 0x000fe20007fbe0ff */
[----:B------:R-:W0:Y:S01]  /*36890*/  LDC R232, c[0x0][0x278] ;  /* 0x00009e00ffe87b82 */ /* 0x000e220000000800 */
[----:B------:R-:W-:Y:S04]  /*368a0*/  STL [R1+0x4c], R23 ;  /* 0x00004c1701007387 */ /* 0x000fe80000100800 */
[----:B------:R4:W-:Y:S01]  /*368b0*/  STL [R1+0x44], R19 ;  /* 0x0000441301007387 */ /* 0x0009e20000100800 */
[----:B---3--:R-:W-:Y:S01]  /*368c0*/  IMAD R10, R231, 0x149, RZ ;  /* 0x00000149e70a7824 */ /* 0x008fe200078e02ff */
[-C--:B------:R-:W-:Y:S01]  /*368d0*/  LEA.HI.X.SX32 R21, R5, R3.reuse, 0x1, P6 ;  /* 0x0000000305157211 */ /* 0x080fe200030f0eff */
[----:B------:R-:W3:Y:S01]  /*368e0*/  LDC R159, c[0x0][0x278] ;  /* 0x00009e00ff9f7b82 */ /* 0x000ee20000000800 */
[----:B------:R-:W-:Y:S01]  /*368f0*/  STL.64 [R1+0x2f8], R14 ;  /* 0x0002f80e01007387 */ /* 0x000fe20000100a00 */
[----:B----4-:R-:W-:Y:S01]  /*36900*/  LEA.HI.X.SX32 R19, R4, R3, 0x1, P4 ;  /* 0x0000000304137211 */ /* 0x010fe200020f0eff */
[----:B--2---:R-:W-:-:S05]  /*36910*/  IMAD R4, R236, 0x294, RZ ;  /* 0x00000294ec047824 */ /* 0x004fca00078e02ff */
[----:B------:R-:W2:Y:S01]  /*36920*/  LDC R221, c[0x0][0x278] ;  /* 0x00009e00ffdd7b82 */ /* 0x000ea20000000800 */
[----:B------:R4:W-:Y:S01]  /*36930*/  STL.64 [R1+0x1b0], R18 ;  /* 0x0001b01201007387 */ /* 0x0009e20000100a00 */
[----:B------:R-:W-:-:S06]  /*36940*/  IADD3 RZ, P6, R4, R2, RZ ;  /* 0x0000000204ff7210 */ /* 0x000fcc0007fde0ff */
[----:B------:R-:W3:Y:S01]  /*36950*/  LDC R4, c[0x0][0x278] ;  /* 0x00009e00ff047b82 */ /* 0x000ee20000000800 */
[----:B----4-:R-:W-:Y:S01]  /*36960*/  IADD3 R18, P4, R5, R2, RZ ;  /* 0x0000000205127210 */ /* 0x010fe20007f9e0ff */
[----:B-1----:R-:W-:Y:S01]  /*36970*/  IMAD R7, R235, 0x14a, RZ ;  /* 0x0000014aeb077824 */ /* 0x002fe200078e02ff */
[-C--:B------:R-:W-:Y:S01]  /*36980*/  LEA.HI.X.SX32 R5, R10, R3.reuse, 0x1, P5 ;  /* 0x000000030a057211 */ /* 0x080fe200028f0eff */
[----:B0-----:R-:W-:Y:S01]  /*36990*/  IMAD R15, R232, 0xa5, RZ ;  /* 0x000000a5e80f7824 */ /* 0x001fe200078e02ff */
[----:B------:R-:W-:-:S03]  /*369a0*/  LEA.HI.X.SX32 R19, R6, R3, 0x1, P4 ;  /* 0x0000000306137211 */ /* 0x000fc600020f0eff */
[----:B------:R-:W0:Y:S02]  /*369b0*/  LDC R237, c[0x0][0x278] ;  /* 0x00009e00ffed7b82 */ /* 0x000e240000000800 */
[----:B------:R1:W-:Y:S06]  /*369c0*/  STL.64 [R1+0x898], R18 ;  /* 0x0008981201007387 */ /* 0x0003ec0000100a00 */
[----:B------:R-:W4:Y:S01]  /*369d0*/  LDC R6, c[0x0][0x278] ;  /* 0x00009e00ff067b82 */ /* 0x000f220000000800 */
[----:B------:R-:W-:Y:S04]  /*369e0*/  STL [R1+0x3c], R21 ;  /* 0x00003c1501007387 */ /* 0x000fe80000100800 */
[----:B------:R2:W-:Y:S01]  /*369f0*/  STL [R1+0x34], R5 ;  /* 0x0000340501007387 */ /* 0x0005e20000100800 */
[----:B---3--:R-:W-:Y:S01]  /*36a00*/  IMAD R153, R4, 0x14b, RZ ;  /* 0x0000014b04997824 */ /* 0x008fe200078e02ff */
[----:B-1----:R-:W-:Y:S01]  /*36a10*/  IADD3 R18, P4, R7, R2, RZ ;  /* 0x0000000207127210 */ /* 0x002fe20007f9e0ff */
[----:B------:R-:W-:Y:S01]  /*36a20*/  IMAD R250, R159, 0x5a, RZ ;  /* 0x0000005a9ffa7824 */ /* 0x000fe200078e02ff */
[----:B------:R-:W1:Y:S08]  /*36a30*/  LDC R10, c[0x0][0x278] ;  /* 0x00009e00ff0a7b82 */ /* 0x000e700000000800 */
[----:B--2---:R-:W2:Y:S01]  /*36a40*/  LDC R5, c[0x0][0x278] ;  /* 0x00009e00ff057b82 */ /* 0x004ea20000000800 */
[----:B------:R-:W-:-:S02]  /*36a50*/  LEA.HI.X.SX32 R19, R15, R3, 0x1, P4 ;  /* 0x000000030f137211 */ /* 0x000fc400020f0eff */
[----:B------:R-:W-:Y:S01]  /*36a60*/  LEA.HI.X.SX32 R159, R7, R3, 0x1, P6 ;  /* 0x00000003079f7211 */ /* 0x000fe200030f0eff */
[----:B----4-:R-:W-:Y:S02]  /*36a70*/  IMAD R4, R6, 0xa6, RZ ;  /* 0x000000a606047824 */ /* 0x010fe400078e02ff */
[----:B------:R3:W-:Y:S02]  /*36a80*/  STL.64 [R1+0x890], R18 ;  /* 0x0008901201007387 */ /* 0x0007e40000100a00 */
[----:B------:R-:W4:Y:S01]  /*36a90*/  LDC R15, c[0x0][0x278] ;  /* 0x00009e00ff0f7b82 */ /* 0x000f220000000800 */
[----:B------:R-:W-:Y:S01]  /*36aa0*/  IADD3 R158, P6, R4, R2, RZ ;  /* 0x00000002049e7210 */ /* 0x000fe20007fde0ff */
[----:B------:R0:W-:Y:S06]  /*36ab0*/  STL [R1+0x2c], R159 ;  /* 0x00002c9f01007387 */ /* 0x0001ec0000100800 */
[----:B------:R-:W4:Y:S01]  /*36ac0*/  LDC R157, c[0x0][0x278] ;  /* 0x00009e00ff9d7b82 */ /* 0x000f220000000800 */
[----:B--2---:R-:W-:-:S07]  /*36ad0*/  IMAD R155, R5, 0x53, RZ ;  /* 0x00000053059b7824 */ /* 0x004fce00078e02ff */
[----:B---3--:R-:W2:Y:S01]  /*36ae0*/  LDC R19, c[0x0][0x278] ;  /* 0x00009e00ff137b82 */ /* 0x008ea20000000800 */
[----:B0-----:R-:W-:-:S07]  /*36af0*/  LEA.HI.X.SX32 R159, R155, R3, 0x1, P6 ;  /* 0x000000039b9f7211 */ /* 0x001fce00030f0eff */
[----:B------:R-:W0:Y:S01]  /*36b00*/  LDC R155, c[0x0][0x278] ;  /* 0x00009e00ff9b7b82 */ /* 0x000e220000000800 */
[----:B------:R-:W-:-:S07]  /*36b10*/  IMAD R11, R221, 0x298, RZ ;  /* 0x00000298dd0b7824 */ /* 0x000fce00078e02ff */
[----:B------:R-:W3:Y:S01]  /*36b20*/  LDC R221, c[0x0][0x278] ;  /* 0x00009e00ffdd7b82 */ /* 0x000ee20000000800 */
[----:B------:R-:W-:-:S07]  /*36b30*/  IMAD R14, R237, 0x296, RZ ;  /* 0x00000296ed0e7824 */ /* 0x000fce00078e02ff */
[----:B------:R-:W3:Y:S01]  /*36b40*/  LDC R18, c[0x0][0x278] ;  /* 0x00009e00ff127b82 */ /* 0x000ee20000000800 */
[----:B------:R-:W-:Y:S01]  /*36b50*/  IADD3 RZ, P5, R14, R2, RZ ;  /* 0x000000020eff7210 */ /* 0x000fe20007fbe0ff */
[----:B-1----:R-:W-:-:S06]  /*36b60*/  IMAD R152, R10, 0x14c, RZ ;  /* 0x0000014c0a987824 */ /* 0x002fcc00078e02ff */
[----:B------:R-:W1:Y:S01]  /*36b70*/  LDC R223, c[0x0][0x278] ;  /* 0x00009e00ffdf7b82 */ /* 0x000e620000000800 */
[----:B----4-:R-:W-:Y:S02]  /*36b80*/  IMAD R154, R15, 0x14e, RZ ;  /* 0x0000014e0f9a7824 */ /* 0x010fe400078e02ff */
[----:B------:R-:W-:Y:S01]  /*36b90*/  IMAD R7, R157, 0xc5, RZ ;  /* 0x000000c59d077824 */ /* 0x000fe200078e02ff */
[----:B------:R-:W-:-:S04]  /*36ba0*/  LEA.HI.X.SX32 R157, R153, R3, 0x1, P5 ;  /* 0x00000003999d7211 */ /* 0x000fc800028f0eff */
[----:B------:R-:W4:Y:S01]  /*36bb0*/  LDC R225, c[0x0][0x278] ;  /* 0x00009e00ffe17b82 */ /* 0x000f220000000800 */
[-C--:B------:R-:W-:Y:S01]  /*36bc0*/  IADD3 R152, P5, R152, R2.reuse, RZ ;  /* 0x0000000298987210 */ /* 0x080fe20007fbe0ff */
[----:B0-----:R-:W-:Y:S01]  /*36bd0*/  IMAD R155, R155, 0xa7, RZ ;  /* 0x000000a79b9b7824 */ /* 0x001fe200078e02ff */
[----:B------:R-:W-:Y:S01]  /*36be0*/  IADD3 R154, P6, R154, R2, RZ ;  /* 0x000000029a9a7210 */ /* 0x000fe20007fde0ff */
[----:B--2---:R-:W-:Y:S01]  /*36bf0*/  IMAD R5, R19, 0x2a, RZ ;  /* 0x0000002a13057824 */ /* 0x004fe200078e02ff */
[-C--:B------:R-:W-:Y:S01]  /*36c00*/  LEA.HI.X.SX32 R153, R4, R3.reuse, 0x1, P5 ;  /* 0x0000000304997211 */ /* 0x080fe200028f0eff */
[----:B------:R0:W-:Y:S01]  /*36c10*/  STL [R1+0x24], R157 ;  /* 0x0000249d01007387 */ /* 0x0001e20000100800 */
[----:B------:R-:W-:Y:S01]  /*36c20*/  LEA.HI.X.SX32 R155, R155, R3, 0x1, P6 ;  /* 0x000000039b9b7211 */ /* 0x000fe200030f0eff */
[----:B---3--:R-:W-:Y:S01]  /*36c30*/  IMAD R6, R221, 0x54, RZ ;  /* 0x00000054dd067824 */ /* 0x008fe200078e02ff */
[----:B------:R-:W2:Y:S01]  /*36c40*/  LDC R229, c[0x0][0x278] ;  /* 0x00009e00ffe57b82 */ /* 0x000ea20000000800 */
[----:B------:R-:W-:Y:S01]  /*36c50*/  IMAD R150, R18, 0x15, RZ ;  /* 0x0000001512967824 */ /* 0x000fe200078e02ff */
[----:B0-----:R-:W3:Y:S06]  /*36c60*/  LDL.LU.64 R156, [R1+0x10b0] ;  /* 0x0010b000019c7983 */ /* 0x001eec0000300a00 */
[----:B------:R-:W0:Y:S01]  /*36c70*/  LDC R232, c[0x0][0x278] ;  /* 0x00009e00ffe87b82 */ /* 0x000e220000000800 */
[----:B------:R4:W-:Y:S01]  /*36c80*/  STL.64 [R1+0x1a8], R158 ;  /* 0x0001a89e01007387 */ /* 0x0009e20000100a00 */
[----:B-1----:R-:W-:-:S02]  /*36c90*/  IMAD R10, R223, 0xa8, RZ ;  /* 0x000000a8df0a7824 */ /* 0x002fc400078e02ff */
[----:B----4-:R-:W-:-:S04]  /*36ca0*/  IMAD R149, R225, 0x150, RZ ;  /* 0x00000150e1957824 */ /* 0x010fc800078e02ff */
[----:B------:R-:W1:Y:S01]  /*36cb0*/  LDC R227, c[0x0][0x278] ;  /* 0x00009e00ffe37b82 */ /* 0x000e620000000800 */
[----:B------:R-:W4:Y:S07]  /*36cc0*/  LDL.LU.64 R158, [R1+0x10a8] ;  /* 0x0010a800019e7983 */ /* 0x000f2e0000300a00 */
[----:B------:R-:W1:Y:S01]  /*36cd0*/  LDC R235, c[0x0][0x278] ;  /* 0x00009e00ffeb7b82 */ /* 0x000e620000000800 */
[----:B------:R2:W-:Y:S04]  /*36ce0*/  STL.64 [R1+0x888], R152 ;  /* 0x0008889801007387 */ /* 0x0005e80000100a00 */
[----:B------:R0:W-:Y:S01]  /*36cf0*/  STL.64 [R1+0x880], R154 ;  /* 0x0008809a01007387 */ /* 0x0001e20000100a00 */
[-C--:B------:R-:W-:Y:S01]  /*36d00*/  IADD3 RZ, P4, R11, R2.reuse, RZ ;  /* 0x000000020bff7210 */ /* 0x080fe20007f9e0ff */
[----:B--2---:R-:W-:Y:S01]  /*36d10*/  IMAD R148, R229, 0x152, RZ ;  /* 0x00000152e5947824 */ /* 0x004fe200078e02ff */
[----:B------:R-:W2:Y:S01]  /*36d20*/  LDC R239, c[0x0][0x278] ;  /* 0x00009e00ffef7b82 */ /* 0x000ea20000000800 */
[----:B------:R-:W-:-:S07]  /*36d30*/  IADD3 R152, P5, R5, R2, RZ ;  /* 0x0000000205987210 */ /* 0x000fce0007fbe0ff */
[----:B------:R-:W2:Y:S01]  /*36d40*/  LDC R240, c[0x0][0x278] ;  /* 0x00009e00fff07b82 */ /* 0x000ea20000000800 */
[-C--:B0-----:R-:W-:Y:S02]  /*36d50*/  IADD3 R154, P6, R6, R2.reuse, RZ ;  /* 0x00000002069a7210 */ /* 0x081fe40007fde0ff */
[-C--:B------:R-:W-:Y:S02]  /*36d60*/  LEA.HI.X.SX32 R153, R150, R3.reuse, 0x1, P5 ;  /* 0x0000000396997211 */ /* 0x080fe400028f0eff */
[----:B------:R-:W-:Y:S02]  /*36d70*/  LEA.HI.X.SX32 R155, R5, R3, 0x1, P6 ;  /* 0x00000003059b7211 */ /* 0x000fe400030f0eff */
[----:B------:R-:W-:Y:S01]  /*36d80*/  IADD3 R150, P5, R10, R2, RZ ;  /* 0x000000020a967210 */ /* 0x000fe20007fbe0ff */
[----:B------:R0:W-:Y:S01]  /*36d90*/  STL.64 [R1+0x398], R152 ;  /* 0x0003989801007387 */ /* 0x0001e20000100a00 */
[----:B------:R-:W-:Y:S01]  /*36da0*/  IMAD R11, R232, 0xaa, RZ ;  /* 0x000000aae80b7824 */ /* 0x000fe200078e02ff */
[----:B------:R-:W2:Y:S01]  /*36db0*/  LDC R248, c[0x0][0x278] ;  /* 0x00009e00fff87b82 */ /* 0x000ea20000000800 */
[----:B------:R-:W-:-:S02]  /*36dc0*/  MOV R4, R150 ;  /* 0x0000009600047202 */ /* 0x000fc40000000f00 */
[----:B------:R-:W-:Y:S01]  /*36dd0*/  MOV R5, R151 ;  /* 0x0000009700057202 */ /* 0x000fe20000000f00 */
[----:B-1----:R-:W-:Y:S02]  /*36de0*/  IMAD R145, R227, 0xa9, RZ ;  /* 0x000000a9e3917824 */ /* 0x002fe400078e02ff */
[----:B------:R-:W-:Y:S02]  /*36df0*/  IMAD R144, R235, 0x154, RZ ;  /* 0x00000154eb907824 */ /* 0x000fe400078e02ff */
[----:B------:R-:W1:Y:S01]  /*36e00*/  LDC R249, c[0x0][0x278] ;  /* 0x00009e00fff97b82 */ /* 0x000e620000000800 */
[----:B0-----:R-:W4:Y:S04]  /*36e10*/  LDL.LU.64 R152, [R1+0x10a0] ;  /* 0x0010a00001987983 */ /* 0x001f280000300a00 */
[----:B------:R0:W-:Y:S01]  /*36e20*/  STL.64 [R1+0x2f0], R154 ;  /* 0x0002f09a01007387 */ /* 0x0001e20000100a00 */
[----:B------:R-:W-:-:S02]  /*36e30*/  LEA.HI.X.SX32 R5, R6, R3, 0x1, P5 ;  /* 0x0000000306057211 */ /* 0x000fc400028f0eff */
[----:B------:R-:W1:Y:S08]  /*36e40*/  LDC R4, c[0x0][0x278] ;  /* 0x00009e00ff047b82 */ /* 0x000e700000000800 */
[----:B------:R-:W1:Y:S01]  /*36e50*/  LDC R6, c[0x0][0x278] ;  /* 0x00009e00ff067b82 */ /* 0x000e620000000800 */
[----:B0-----:R-:W4:Y:S04]  /*36e60*/  LDL.LU.64 R154, [R1+0x1098] ;  /* 0x00109800019a7983 */ /* 0x001f280000300a00 */
[----:B------:R0:W-:Y:S01]  /*36e70*/  STL [R1+0x1a0], R150 ;  /* 0x0001a09601007387 */ /* 0x0001e20000100800 */
[----:B--2---:R-:W-:Y:S01]  /*36e80*/  IMAD R14, R239, 0x56, RZ ;  /* 0x00000056ef0e7824 */ /* 0x004fe200078e02ff */
[-C--:B------:R-:W-:Y:S01]  /*36e90*/  IADD3 R148, P5, R148, R2.reuse, RZ ;  /* 0x0000000294947210 */ /* 0x080fe20007fbe0ff */
[----:B------:R-:W-:Y:S01]  /*36ea0*/  IMAD R15, R240, 0xac, RZ ;  /* 0x000000acf00f7824 */ /* 0x000fe200078e02ff */
[----:B------:R-:W2:Y:S01]  /*36eb0*/  LDC R223, c[0x0][0x278] ;  /* 0x00009e00ffdf7b82 */ /* 0x000ea20000000800 */
[----:B0-----:R-:W-:Y:S01]  /*36ec0*/  IADD3 R150, P6, R149, R2, RZ ;  /* 0x0000000295967210 */ /* 0x001fe20007fde0ff */
[----:B-1----:R-:W-:-:S06]  /*36ed0*/  IMAD R4, R4, 0x156, RZ ;  /* 0x0000015604047824 */ /* 0x002fcc00078e02ff */
[----:B------:R-:W0:Y:S01]  /*36ee0*/  LDC R227, c[0x0][0x278] ;  /* 0x00009e00ffe37b82 */ /* 0x000e220000000800 */
[----:B------:R-:W-:-:S05]  /*36ef0*/  LEA.HI.X.SX32 R151, R10, R3, 0x1, P6 ;  /* 0x000000030a977211 */ /* 0x000fca00030f0eff */
[----:B------:R-:W-:Y:S01]  /*36f00*/  STL.64 [R1+0x878], R150 ;  /* 0x0008789601007387 */ /* 0x000fe20000100a00 */
[----:B------:R-:W-:Y:S01]  /*36f10*/  IMAD R6, R6, 0xab, RZ ;  /* 0x000000ab06067824 */ /* 0x000fe200078e02ff */
[----:B------:R-:W1:Y:S02]  /*36f20*/  LDC R225, c[0x0][0x278] ;  /* 0x00009e00ffe17b82 */ /* 0x000e640000000800 */
[----:B------:R2:W-:Y:S01]  /*36f30*/  STL [R1+0x1a4], R5 ;  /* 0x0001a40501007387 */ /* 0x0005e20000100800 */
[----:B------:R-:W-:Y:S01]  /*36f40*/  IMAD R18, R248, 0x6, RZ ;  /* 0x00000006f8127824 */ /* 0x000fe200078e02ff */
[----:B------:R-:W-:Y:S01]  /*36f50*/  LEA.HI.X.SX32 R149, R145, R3, 0x1, P5 ;  /* 0x0000000391957211 */ /* 0x000fe200028f0eff */
[----:B------:R-:W-:Y:S02]  /*36f60*/  IMAD R221, R251, 0xe, RZ ;  /* 0x0000000efbdd7824 */ /* 0x000fe400078e02ff */
[----:B------:R-:W-:Y:S01]  /*36f70*/  IMAD R19, R249, 0xc, RZ ;  /* 0x0000000cf9137824 */ /* 0x000fe200078e02ff */
[----:B------:R-:W3:Y:S08]  /*36f80*/  LDC R231, c[0x0][0x278] ;  /* 0x00009e00ffe77b82 */ /* 0x000ef00000000800 */
[----:B--2---:R-:W2:Y:S01]  /*36f90*/  LDC R5, c[0x0][0x278] ;  /* 0x00009e00ff057b82 */ /* 0x004ea20000000800 */
[----:B------:R-:W-:-:S02]  /*36fa0*/  IADD3 R150, P6, R11, R2, RZ ;  /* 0x000000020b967210 */ /* 0x000fc40007fde0ff */
[----:B------:R-:W-:Y:S01]  /*36fb0*/  IADD3 R144, P5, R144, R2, RZ ;  /* 0x0000000290907210 */ /* 0x000fe20007fbe0ff */
[----:B------:R0:W-:Y:S03]  /*36fc0*/  STL.64 [R1+0x870], R148 ;  /* 0x0008709401007387 */ /* 0x0001e60000100a00 */
[----:B------:R-:W-:Y:S01]  /*36fd0*/  LEA.HI.X.SX32 R145, R11, R3, 0x1, P5 ;  /* 0x000000030b917211 */ /* 0x000fe200028f0eff */
[----:B------:R-:W-:Y:S01]  /*36fe0*/  IMAD R223, R223, 0x16, RZ ;  /* 0x00000016dfdf7824 */ /* 0x000fe200078e02ff */
[----:B------:R-:W3:Y:S01]  /*36ff0*/  LDC R229, c[0x0][0x278] ;  /* 0x00009e00ffe57b82 */ /* 0x000ee20000000800 */
[----:B0-----:R-:W4:Y:S01]  /*37000*/  LDL.LU.64 R148, [R1+0x1090] ;  /* 0x0010900001947983 */ /* 0x001f220000300a00 */
[----:B------:R-:W-:-:S06]  /*37010*/  IMAD R227, R227, 0x1a, RZ ;  /* 0x0000001ae3e37824 */ /* 0x000fcc00078e02ff */
[----:B------:R-:W0:Y:S01]  /*37020*/  LDC R235, c[0x0][0x278] ;  /* 0x00009e00ffeb7b82 */ /* 0x000e220000000800 */
[----:B--2---:R-:W-:Y:S02]  /*37030*/  IMAD R5, R5, 0x55, RZ ;  /* 0x0000005505057824 */ /* 0x004fe400078e02ff */
[----:B-1----:R-:W-:-:S05]  /*37040*/  IMAD R225, R225, 0x18, RZ ;  /* 0x00000018e1e17824 */ /* 0x002fca00078e02ff */
[----:B------:R-:W1:Y:S01]  /*37050*/  LDC R232, c[0x0][0x278] ;  /* 0x00009e00ffe87b82 */ /* 0x000e620000000800 */
[----:B------:R-:W-:Y:S02]  /*37060*/  LEA.HI.X.SX32 R151, R5, R3, 0x1, P6 ;  /* 0x0000000305977211 */ /* 0x000fe400030f0eff */
[----:B------:R-:W-:-:S04]  /*37070*/  IADD3 R4, P6, R4, R2, RZ ;  /* 0x0000000204047210 */ /* 0x000fc80007fde0ff */
[----:B------:R-:W-:Y:S01]  /*37080*/  LEA.HI.X.SX32 R5, R6, R3, 0x1, P6 ;  /* 0x0000000306057211 */ /* 0x000fe200030f0eff */
[----:B------:R2:W-:Y:S01]  /*37090*/  STL.64 [R1+0x198], R150 ;  /* 0x0001989601007387 */ /* 0x0005e20000100a00 */
[----:B------:R-:W0:Y:S08]  /*370a0*/  LDC R6, c[0x0][0x278] ;  /* 0x00009e00ff067b82 */ /* 0x000e300000000800 */
[----:B------:R-:W1:Y:S01]  /*370b0*/  LDC R237, c[0x0][0x278] ;  /* 0x00009e00ffed7b82 */ /* 0x000e620000000800 */
[----:B--2---:R-:W2:Y:S04]  /*370c0*/  LDL.LU.64 R150, [R1+0x1088] ;  /* 0x0010880001967983 */ /* 0x004ea80000300a00 */
[----:B------:R-:W-:Y:S03]  /*370d0*/  STL.64 [R1+0x868], R144 ;  /* 0x0008689001007387 */ /* 0x000fe60000100a00 */
[----:B------:R-:W1:Y:S01]  /*370e0*/  LDC R236, c[0x0][0x278] ;  /* 0x00009e00ffec7b82 */ /* 0x000e620000000800 */
[----:B------:R0:W-:Y:S07]  /*370f0*/  STL.64 [R1+0x860], R4 ;  /* 0x0008600401007387 */ /* 0x0001ee0000100a00 */
[----:B------:R-:W1:Y:S08]  /*37100*/  LDC R239, c[0x0][0x278] ;  /* 0x00009e00ffef7b82 */ /* 0x000e700000000800 */
[----:B0-----:R-:W0:Y:S08]  /*37110*/  LDC R5, c[0x0][0x278] ;  /* 0x00009e00ff057b82 */ /* 0x001e300000000800 */
[----:B------:R-:W3:Y:S01]  /*37120*/  LDC R4, c[0x0][0x278] ;  /* 0x00009e00ff047b82 */ /* 0x000ee20000000800 */
[----:B------:R-:W-:-:S02]  /*37130*/  IADD3 R144, P5, R14, R2, RZ ;  /* 0x000000020e907210 */ /* 0x000fc40007fbe0ff */
[----:B------:R-:W-:-:S04]  /*37140*/  IADD3 R10, P6, R15, R2, RZ ;  /* 0x000000020f0a7210 */ /* 0x000fc80007fde0ff */
[----:B------:R-:W-:Y:S01]  /*37150*/  LEA.HI.X.SX32 R11, R14, R3, 0x1, P6 ;  /* 0x000000030e0b7211 */ /* 0x000fe200030f0eff */
[----:B------:R-:W1:Y:S01]  /*37160*/  LDC R238, c[0x0][0x278] ;  /* 0x00009e00ffee7b82 */ /* 0x000e620000000800 */
[----:B0-----:R-:W-:-:S07]  /*37170*/  IMAD R5, R5, 0x2b, RZ ;  /* 0x0000002b05057824 */ /* 0x001fce00078e02ff */
[----:B------:R-:W0:Y:S01]  /*37180*/  LDC R240, c[0x0][0x278] ;  /* 0x00009e00fff07b82 */ /* 0x000e220000000800 */
[----:B------:R-:W-:Y:S01]  /*37190*/  LEA.HI.X.SX32 R145, R5, R3, 0x1, P5 ;  /* 0x0000000305917211 */ /* 0x000fe200028f0eff */
[----:B---3--:R-:W-:-:S06]  /*371a0*/  IMAD R4, R4, 0x158, RZ ;  /* 0x0000015804047824 */ /* 0x008fcc00078e02ff */
[----:B------:R-:W3:Y:S01]  /*371b0*/  LDC R242, c[0x0][0x278] ;  /* 0x00009e00fff27b82 */ /* 0x000ee20000000800 */
[----:B------:R1:W-:Y:S01]  /*371c0*/  STL.64 [R1+0x2e8], R144 ;  /* 0x0002e89001007387 */ /* 0x0003e20000100a00 */
[----:B------:R-:W-:Y:S01]  /*371d0*/  IMAD R6, R6, 0x3, RZ ;  /* 0x0000000306067824 */ /* 0x000fe200078e02ff */
[----:B------:R-:W-:-:S04]  /*371e0*/  IADD3 R4, P5, R4, R2, RZ ;  /* 0x0000000204047210 */ /* 0x000fc80007fbe0ff */
[----:B------:R-:W-:Y:S01]  /*371f0*/  LEA.HI.X.SX32 R5, R15, R3, 0x1, P5 ;  /* 0x000000030f057211 */ /* 0x000fe200028f0eff */
[----:B------:R-:W3:Y:S01]  /*37200*/  LDC R247, c[0x0][0x278] ;  /* 0x00009e00fff77b82 */ /* 0x000ee20000000800 */
[----:B-1----:R-:W2:Y:S04]  /*37210*/  LDL.LU.64 R144, [R1+0x1080] ;  /* 0x0010800001907983 */ /* 0x002ea80000300a00 */
[----:B------:R1:W-:Y:S03]  /*37220*/  STL.64 [R1+0x190], R10 ;  /* 0x0001900a01007387 */ /* 0x0003e60000100a00 */
[----:B------:R-:W3:Y:S01]  /*37230*/  LDC R248, c[0x0][0x278] ;  /* 0x00009e00fff87b82 */ /* 0x000ee20000000800 */
[----:B------:R-:W-:Y:S07]  /*37240*/  STL.64 [R1+0x858], R4 ;  /* 0x0008580401007387 */ /* 0x000fee0000100a00 */
[----:B------:R-:W3:Y:S01]  /*37250*/  LDC R249, c[0x0][0x278] ;  /* 0x00009e00fff97b82 */ /* 0x000ee20000000800 */
[----:B-1----:R-:W-:-:S04]  /*37260*/  IADD3 R10, P6, R18, R2, RZ ;  /* 0x00000002120a7210 */ /* 0x002fc80007fde0ff */
[----:B------:R-:W-:-:S03]  /*37270*/  LEA.HI.X.SX32 R11, R6, R3, 0x1, P6 ;  /* 0x00000003060b7211 */ /* 0x000fc600030f0eff */
[----:B------:R-:W1:Y:S02]  /*37280*/  LDC R146, c[0x0][0x278] ;  /* 0x00009e00ff927b82 */ /* 0x000e640000000800 */
[----:B------:R0:W-:Y:S06]  /*37290*/  STL.64 [R1+0x428], R10 ;  /* 0x0004280a01007387 */ /* 0x0001ec0000100a00 */
[----:B------:R-:W3:Y:S08]  /*372a0*/  LDC R6, c[0x0][0x278] ;  /* 0x00009e00ff067b82 */ /* 0x000ef00000000800 */
[----:B0-----:R-:W0:Y:S01]  /*372b0*/  LDC R11, c[0x0][0x278] ;  /* 0x00009e00ff0b7b82 */ /* 0x001e220000000800 */
[----:B------:R-:W-:-:S07]  /*372c0*/  IADD3 R14, P6, R221, R2, RZ ;  /* 0x00000002dd0e7210 */ /* 0x000fce0007fde0ff */
[----:B------:R-:W1:Y:S08]  /*372d0*/  LDC R10, c[0x0][0x278] ;  /* 0x00009e00ff0a7b82 */ /* 0x000e700000000800 */
[----:B------:R-:W4:Y:S01]  /*372e0*/  LDC R141, c[0x0][0x278] ;  /* 0x00009e00ff8d7b82 */ /* 0x000f220000000800 */
[----:B0-----:R-:W-:-:S07]  /*372f0*/  IMAD R11, R11, 0x7, RZ ;  /* 0x000000070b0b7824 */ /* 0x001fce00078e02ff */
[----:B------:R-:W0:Y:S01]  /*37300*/  LDC R143, c[0x0][0x278] ;  /* 0x00009e00ff8f7b82 */ /* 0x000e220000000800 */
[----:B------:R-:W-:Y:S01]  /*37310*/  LEA.HI.X.SX32 R15, R11, R3, 0x1, P6 ;  /* 0x000000030b0f7211 */ /* 0x000fe200030f0eff */
[----:B---3--:R-:W-:-:S06]  /*37320*/  IMAD R11, R6, 0xcb, RZ ;  /* 0x000000cb060b7824 */ /* 0x008fcc00078e02ff */
[----:B------:R-:W3:Y:S01]  /*37330*/  LDC R6, c[0x0][0x278] ;  /* 0x00009e00ff067b82 */ /* 0x000ee20000000800 */
[----:B------:R-:W-:-:S04]  /*37340*/  IADD3 R4, P5, R19, R2, RZ ;  /* 0x0000000213047210 */ /* 0x000fc80007fbe0ff */
[----:B------:R-:W-:Y:S01]  /*37350*/  LEA.HI.X.SX32 R5, R18, R3, 0x1, P5 ;  /* 0x0000000312057211 */ /* 0x000fe200028f0eff */
[----:B-1----:R-:W-:Y:S02]  /*37360*/  IMAD R10, R10, 0xb, RZ ;  /* 0x0000000b0a0a7824 */ /* 0x002fe400078e02ff */
[----:B------:R-:W1:Y:S02]  /*37370*/  LDC R147, c[0x0][0x278] ;  /* 0x00009e00ff937b82 */ /* 0x000e640000000800 */
[----:B------:R0:W-:Y:S06]  /*37380*/  STL.64 [R1+0x410], R4 ;  /* 0x0004100401007387 */ /* 0x0001ec0000100a00 */
[----:B------:R-:W1:Y:S01]  /*37390*/  LDC R140, c[0x0][0x278] ;  /* 0x00009e00ff8c7b82 */ /* 0x000e620000000800 */
[----:B0-----:R-:W-:-:S07]  /*373a0*/  IADD3 R4, P5, R223, R2, RZ ;  /* 0x00000002df047210 */ /* 0x001fce0007fbe0ff */
[----:B------:R-:W0:Y:S01]  /*373b0*/  LDC R139, c[0x0][0x278] ;  /* 0x00009e00ff8b7b82 */ /* 0x000e220000000800 */
[----:B------:R-:W-:Y:S01]  /*373c0*/  LEA.HI.X.SX32 R5, R10, R3, 0x1, P5 ;  /* 0x000000030a057211 */ /* 0x000fe200028f0eff */
[----:B---3--:R-:W-:-:S06]  /*373d0*/  IMAD R10, R6, 0xd, RZ ;  /* 0x0000000d060a7824 */ /* 0x008fcc00078e02ff */
[----:B------:R-:W3:Y:S01]  /*373e0*/  LDC R6, c[0x0][0x278] ;  /* 0x00009e00ff067b82 */ /* 0x000ee20000000800 */
[----:B------:R-:W-:Y:S04]  /*373f0*/  STL.64 [R1+0x408], R14 ;  /* 0x0004080e01007387 */ /* 0x000fe80000100a00 */
[----:B------:R4:W-:Y:S03]  /*37400*/  STL.64 [R1+0x3e8], R4 ;  /* 0x0003e80401007387 */ /* 0x0009e60000100a00 */
[----:B------:R-:W0:Y:S08]  /*37410*/  LDC R142, c[0x0][0x278] ;  /* 0x00009e00ff8e7b82 */ /* 0x000e300000000800 */
[----:B------:R-:W2:Y:S01]  /*37420*/  LDC R137, c[0x0][0x278] ;  /* 0x00009e00ff897b82 */ /* 0x000ea20000000800 */
[----:B----4-:R-:W-:-:S04]  /*37430*/  IADD3 R4, P5, R227, R2, RZ ;  /* 0x00000002e3047210 */ /* 0x010fc80007fbe0ff */
[----:B------:R-:W-:Y:S01]  /*37440*/  LEA.HI.X.SX32 R5, R10, R3, 0x1, P5 ;  /* 0x000000030a057211 */ /* 0x000fe200028f0eff */
[----:B---3--:R-:W-:Y:S02]  /*37450*/  IMAD R10, R6, 0xf, RZ ;  /* 0x0000000f060a7824 */ /* 0x008fe400078e02ff */
[----:B------:R-:W3:Y:S08]  /*37460*/  LDC R131, c[0x0][0x278] ;  /* 0x00009e00ff837b82 */ /* 0x000ef00000000800 */
[----:B------:R-:W4:Y:S01]  /*37470*/  LDC R6, c[0x0][0x278] ;  /* 0x00009e00ff067b82 */ /* 0x000f220000000800 */
[----:B------:R-:W-:Y:S01]  /*37480*/  IADD3 R14, P6, R225, R2, RZ ;  /* 0x00000002e10e7210 */ /* 0x000fe20007fde0ff */
[----:B------:R-:W-:-:S03]  /*37490*/  IMAD R231, R231, 0x1e, RZ ;  /* 0x0000001ee7e77824 */ /* 0x000fc600078e02ff */
[----:B------:R-:W-:-:S03]  /*374a0*/  LEA.HI.X.SX32 R15, R19, R3, 0x1, P6 ;  /* 0x00000003130f7211 */ /* 0x000fc600030f0eff */
[----:B------:R-:W3:Y:S02]  /*374b0*/  LDC R133, c[0x0][0x278] ;  /* 0x00009e00ff857b82 */ /* 0x000ee40000000800 */
[----:B------:R-:W-:Y:S04]  /*374c0*/  STL.64 [R1+0x3e0], R14 ;  /* 0x0003e00e01007387 */ /* 0x000fe80000100a00 */
[----:B------:R1:W-:Y:S01]  /*374d0*/  STL.64 [R1+0x3d8], R4 ;  /* 0x0003d80401007387 */ /* 0x0003e20000100a00 */
[----:B------:R-:W-:Y:S01]  /*374e0*/  IMAD R229, R229, 0x1c, RZ ;  /* 0x0000001ce5e57824 */ /* 0x000fe200078e02ff */
[----:B------:R-:W3:Y:S08]  /*374f0*/  LDC R123, c[0x0][0x278] ;  /* 0x00009e00ff7b7b82 */ /* 0x000ef00000000800 */
[----:B------:R-:W3:Y:S01]  /*37500*/  LDC R127, c[0x0][0x278] ;  /* 0x00009e00ff7f7b82 */ /* 0x000ee20000000800 */
[----:B-1----:R-:W-:-:S04]  /*37510*/  IADD3 R4, P5, R231, R2, RZ ;  /* 0x00000002e7047210 */ /* 0x002fc80007fbe0ff */
[----:B------:R-:W-:Y:S01]  /*37520*/  LEA.HI.X.SX32 R5, R10, R3, 0x1, P5 ;  /* 0x000000030a057211 */ /* 0x000fe200028f0eff */
[----:B----4-:R-:W-:Y:S02]  /*37530*/  IMAD R10, R6, 0x17, RZ ;  /* 0x00000017060a7824 */ /* 0x010fe400078e02ff */
[----:B------:R-:W1:Y:S08]  /*37540*/  LDC R119, c[0x0][0x278] ;  /* 0x00009e00ff777b82 */ /* 0x000e700000000800 */
[----:B------:R-:W4:Y:S01]  /*37550*/  LDC R6, c[0x0][0x278] ;  /* 0x00009e00ff067b82 */ /* 0x000f220000000800 */
[----:B------:R-:W-:Y:S01]  /*37560*/  IADD3 R14, P6, R229, R2, RZ ;  /* 0x00000002e50e7210 */ /* 0x000fe20007fde0ff */
[----:B------:R-:W-:-:S03]  /*37570*/  IMAD R235, R235, 0x2e, RZ ;  /* 0x0000002eebeb7824 */ /* 0x000fc600078e02ff */
[----:B------:R-:W-:Y:S01]  /*37580*/  LEA.HI.X.SX32 R15, R221, R3, 0x1, P6 ;  /* 0x00000003dd0f7211 */ /* 0x000fe200030f0eff */
[----:B------:R-:W-:Y:S02]  /*37590*/  IMAD R232, R232, 0x2c, RZ ;  /* 0x0000002ce8e87824 */ /* 0x000fe400078e02ff */
[----:B------:R-:W-:Y:S01]  /*375a0*/  IMAD R237, R237, 0x32, RZ ;  /* 0x00000032eded7824 */ /* 0x000fe200078e02ff */
[----:B------:R-:W3:Y:S01]  /*375b0*/  LDC R221, c[0x0][0x278] ;  /* 0x00009e00ffdd7b82 */ /* 0x000ee20000000800 */
[----:B------:R-:W-:Y:S04]  /*375c0*/  STL.64 [R1+0x3d0], R14 ;  /* 0x0003d00e01007387 */ /* 0x000fe80000100a00 */
[----:B------:R0:W-:Y:S03]  /*375d0*/  STL.64 [R1+0x3c8], R4 ;  /* 0x0003c80401007387 */ /* 0x0001e60000100a00 */
[----:B------:R-:W1:Y:S08]  /*375e0*/  LDC R107, c[0x0][0x278] ;  /* 0x00009e00ff6b7b82 */ /* 0x000e700000000800 */
[----:B------:R-:W1:Y:S01]  /*375f0*/  LDC R111, c[0x0][0x278] ;  /* 0x00009e00ff6f7b82 */ /* 0x000e620000000800 */
[----:B0-----:R-:W-:-:S04]  /*37600*/  IADD3 R4, P5, R235, R2, RZ ;  /* 0x00000002eb047210 */ /* 0x001fc80007fbe0ff */
[----:B------:R-:W-:Y:S01]  /*37610*/  LEA.HI.X.SX32 R5, R10, R3, 0x1, P5 ;  /* 0x000000030a057211 */ /* 0x000fe200028f0eff */
[----:B----4-:R-:W-:Y:S02]  /*37620*/  IMAD R10, R6, 0x19, RZ ;  /* 0x00000019060a7824 */ /* 0x010fe400078e02ff */
[----:B------:R-:W0:Y:S01]  /*37630*/  LDC R6, c[0x0][0x278] ;  /* 0x00009e00ff067b82 */ /* 0x000e220000000800 */
[----:B------:R-:W-:-:S04]  /*37640*/  IADD3 R14, P6, R232, R2, RZ ;  /* 0x00000002e80e7210 */ /* 0x000fc80007fde0ff */
[----:B------:R-:W-:Y:S01]  /*37650*/  LEA.HI.X.SX32 R15, R223, R3, 0x1, P6 ;  /* 0x00000003df0f7211 */ /* 0x000fe200030f0eff */
[----:B------:R-:W-:Y:S02]  /*37660*/  IMAD R236, R236, 0x30, RZ ;  /* 0x00000030ecec7824 */ /* 0x000fe400078e02ff */
[----:B------:R-:W-:Y:S01]  /*37670*/  IMAD R239, R239, 0x36, RZ ;  /* 0x00000036efef7824 */ /* 0x000fe200078e02ff */
[----:B------:R-:W4:Y:S01]  /*37680*/  LDC R223, c[0x0][0x278] ;  /* 0x00009e00ffdf7b82 */ /* 0x000f220000000800 */
[----:B------:R-:W-:Y:S04]  /*37690*/  STL.64 [R1+0x390], R14 ;  /* 0x0003900e01007387 */ /* 0x000fe80000100a00 */
[----:B------:R2:W-:Y:S03]  /*376a0*/  STL.64 [R1+0x388], R4 ;  /* 0x0003880401007387 */ /* 0x0005e60000100a00 */
[----:B------:R-:W1:Y:S08]  /*376b0*/  LDC R99, c[0x0][0x278] ;  /* 0x00009e00ff637b82 */ /* 0x000e700000000800 */
[----:B------:R-:W1:Y:S01]  /*376c0*/  LDC R103, c[0x0][0x278] ;  /* 0x00009e00ff677b82 */ /* 0x000e620000000800 */
[----:B--2---:R-:W-:-:S04]  /*376d0*/  IADD3 R4, P5, R237, R2, RZ ;  /* 0x00000002ed047210 */ /* 0x004fc80007fbe0ff */
[----:B------:R-:W-:Y:S01]  /*376e0*/  LEA.HI.X.SX32 R5, R10, R3, 0x1, P5 ;  /* 0x000000030a057211 */ /* 0x000fe200028f0eff */
[----:B0-----:R-:W-:Y:S02]  /*376f0*/  IMAD R10, R6, 0x1b, RZ ;  /* 0x0000001b060a7824 */ /* 0x001fe400078e02ff */
[----:B------:R-:W0:Y:S01]  /*37700*/  LDC R6, c[0x0][0x278] ;  /* 0x00009e00ff067b82 */ /* 0x000e220000000800 */
[----:B------:R-:W-:-:S04]  /*37710*/  IADD3 R14, P6, R236, R2, RZ ;  /* 0x00000002ec0e7210 */ /* 0x000fc80007fde0ff */
[----:B------:R-:W-:-:S03]  /*37720*/  LEA.HI.X.SX32 R15, R225, R3, 0x1, P6 ;  /* 0x00000003e10f7211 */ /* 0x000fc600030f0eff */
[----:B------:R-:W2:Y:S02]  /*37730*/  LDC R95, c[0x0][0x278] ;  /* 0x00009e00ff5f7b82 */ /* 0x000ea40000000800 */
[----:B------:R-:W-:Y:S04]  /*37740*/  STL.64 [R1+0x380], R14 ;  /* 0x0003800e01007387 */ /* 0x000fe80000100a00 */
[----:B------:R3:W-:Y:S01]  /*37750*/  STL.64 [R1+0x378], R4 ;  /* 0x0003780401007387 */ /* 0x0007e20000100a00 */
[----:B------:R-:W-:Y:S01]  /*37760*/  IMAD R238, R238, 0x34, RZ ;  /* 0x00000034eeee7824 */ /* 0x000fe200078e02ff */
[----:B------:R-:W2:Y:S08]  /*37770*/  LDC R89, c[0x0][0x278] ;  /* 0x00009e00ff597b82 */ /* 0x000eb00000000800 */
[----:B------:R-:W2:Y:S01]  /*37780*/  LDC R85, c[0x0][0x278] ;  /* 0x00009e00ff557b82 */ /* 0x000ea20000000800 */
[----:B---3--:R-:W-:-:S04]  /*37790*/  IADD3 R4, P5, R239, R2, RZ ;  /* 0x00000002ef047210 */ /* 0x008fc80007fbe0ff */
[----:B------:R-:W-:Y:S01]  /*377a0*/  LEA.HI.X.SX32 R5, R10, R3, 0x1, P5 ;  /* 0x000000030a057211 */ /* 0x000fe200028f0eff */
[----:B0-----:R-:W-:Y:S02]  /*377b0*/  IMAD R10, R6, 0x1d, RZ ;  /* 0x0000001d060a7824 */ /* 0x001fe400078e02ff */
[----:B------:R-:W0:Y:S01]  /*377c0*/  LDC R79, c[0x0][0x278] ;  /* 0x00009e00ff4f7b82 */ /* 0x000e220000000800 */
[----:B------:R-:W-:-:S07]  /*377d0*/  IADD3 R14, P6, R238, R2, RZ ;  /* 0x00000002ee0e7210 */ /* 0x000fce0007fde0ff */
[----:B------:R-:W3:Y:S01]  /*377e0*/  LDC R6, c[0x0][0x278] ;  /* 0x00009e00ff067b82 */ /* 0x000ee20000000800 */
[----:B------:R-:W-:Y:S01]  /*377f0*/  LEA.HI.X.SX32 R15, R227, R3, 0x1, P6 ;  /* 0x00000003e30f7211 */ /* 0x000fe200030f0eff */
[----:B------:R-:W-:Y:S02]  /*37800*/  IMAD R240, R240, 0x38, RZ ;  /* 0x00000038f0f07824 */ /* 0x000fe400078e02ff */
[----:B------:R-:W-:Y:S02]  /*37810*/  IMAD R242, R242, 0x3a, RZ ;  /* 0x0000003af2f27824 */ /* 0x000fe400078e02ff */
[----:B------:R4:W-:Y:S02]  /*37820*/  STL.64 [R1+0x370], R14 ;  /* 0x0003700e01007387 */ /* 0x0009e40000100a00 */
[----:B------:R-:W0:Y:S02]  /*37830*/  LDC R75, c[0x0][0x278] ;  /* 0x00009e00ff4b7b82 */ /* 0x000e240000000800 */
[----:B------:R1:W-:Y:S01]  /*37840*/  STL.64 [R1+0x368], R4 ;  /* 0x0003680401007387 */ /* 0x0003e20000100a00 */
[----:B------:R-:W-:-:S05]  /*37850*/  IMAD R247, R247, 0x3c, RZ ;  /* 0x0000003cf7f77824 */ /* 0x000fca00078e02ff */
[----:B------:R-:W0:Y:S01]  /*37860*/  LDC R69, c[0x0][0x278] ;  /* 0x00009e00ff457b82 */ /* 0x000e220000000800 */
[-C--:B----4-:R-:W-:Y:S02]  /*37870*/  IADD3 R14, P6, R240, R2.reuse, RZ ;  /* 0x00000002f00e7210 */ /* 0x090fe40007fde0ff */
[-C--:B-1----:R-:W-:Y:S02]  /*37880*/  IADD3 R4, P5, R242, R2.reuse, RZ ;  /* 0x00000002f2047210 */ /* 0x082fe40007fbe0ff */
[-C--:B------:R-:W-:Y:S01]  /*37890*/  LEA.HI.X.SX32 R15, R229, R3.reuse, 0x1, P6 ;  /* 0x00000003e50f7211 */ /* 0x080fe200030f0eff */
[----:B------:R-:W-:Y:S01]  /*378a0*/  IMAD R248, R248, 0x3e, RZ ;  /* 0x0000003ef8f87824 */ /* 0x000fe200078e02ff */
[----:B------:R-:W-:Y:S01]  /*378b0*/  LEA.HI.X.SX32 R5, R10, R3, 0x1, P5 ;  /* 0x000000030a057211 */ /* 0x000fe200028f0eff */
[----:B---3--:R-:W-:Y:S01]  /*378c0*/  IMAD R6, R6, 0x1f, RZ ;  /* 0x0000001f06067824 */ /* 0x008fe200078e02ff */
[----:B------:R-:W1:Y:S01]  /*378d0*/  LDC R10, c[0x0][0x278] ;  /* 0x00009e00ff0a7b82 */ /* 0x000e620000000800 */
[----:B------:R3:W-:Y:S04]  /*378e0*/  STL.64 [R1+0x360], R14 ;  /* 0x0003600e01007387 */ /* 0x0007e80000100a00 */
[----:B------:R4:W-:Y:S03]  /*378f0*/  STL.64 [R1+0x358], R4 ;  /* 0x0003580401007387 */ /* 0x0009e60000100a00 */
[----:B------:R-:W0:Y:S01]  /*37900*/  LDC R65, c[0x0][0x278] ;  /* 0x00009e00ff417b82 */ /* 0x000e220000000800 */
[----:B---3--:R-:W-:-:S07]  /*37910*/  IADD3 R14, P6, R247, R2, RZ ;  /* 0x00000002f70e7210 */ /* 0x008fce0007fde0ff */
[----:B------:R-:W3:Y:S01]  /*37920*/  LDC R59, c[0x0][0x278] ;  /* 0x00009e00ff3b7b82 */ /* 0x000ee20000000800 */
[----:B----4-:R-:W-:Y:S02]  /*37930*/  IADD3 R4, P5, R248, R2, RZ ;  /* 0x00000002f8047210 */ /* 0x010fe40007fbe0ff */
[-C--:B------:R-:W-:Y:S02]  /*37940*/  LEA.HI.X.SX32 R15, R231, R3.reuse, 0x1, P6 ;  /* 0x00000003e70f7211 */ /* 0x080fe400030f0eff */
[----:B------:R-:W-:-:S03]  /*37950*/  LEA.HI.X.SX32 R5, R6, R3, 0x1, P5 ;  /* 0x0000000306057211 */ /* 0x000fc600028f0eff */
[----:B------:R-:W-:Y:S01]  /*37960*/  STL.64 [R1+0x350], R14 ;  /* 0x0003500e01007387 */ /* 0x000fe20000100a00 */
[----:B------:R-:W-:Y:S01]  /*37970*/  IMAD R249, R249, 0x58, RZ ;  /* 0x00000058f9f97824 */ /* 0x000fe200078e02ff */
[----:B------:R-:W4:Y:S02]  /*37980*/  LDC R6, c[0x0][0x278] ;  /* 0x00009e00ff067b82 */ /* 0x000f240000000800 */
[----:B------:R2:W-:Y:S06]  /*37990*/  STL.64 [R1+0x348], R4 ;  /* 0x0003480401007387 */ /* 0x0005ec0000100a00 */
[----:B------:R-:W3:Y:S08]  /*379a0*/  LDC R55, c[0x0][0x278] ;  /* 0x00009e00ff377b82 */ /* 0x000ef00000000800 */
[----:B--2---:R-:W2:Y:S08]  /*379b0*/  LDC R5, c[0x0][0x278] ;  /* 0x00009e00ff057b82 */ /* 0x004eb00000000800 */
[----:B------:R-:W1:Y:S01]  /*379c0*/  LDC R4, c[0x0][0x278] ;  /* 0x00009e00ff047b82 */ /* 0x000e620000000800 */
[-C--:B------:R-:W-:Y:S01]  /*379d0*/  IADD3 R14, P6, R249, R2.reuse, RZ ;  /* 0x00000002f90e7210 */ /* 0x080fe20007fde0ff */
[----:B------:R-:W-:Y:S01]  /*379e0*/  IMAD R251, R146, 0x5c, RZ ;  /* 0x0000005c92fb7824 */ /* 0x000fe200078e02ff */
[----:B------:R-:W-:-:S02]  /*379f0*/  IADD3 R18, P5, R250, R2, RZ ;  /* 0x00000002fa127210 */ /* 0x000fc40007fbe0ff */
[----:B------:R-:W-:Y:S01]  /*37a00*/  LEA.HI.X.SX32 R15, R232, R3, 0x1, P6 ;  /* 0x00000003e80f7211 */ /* 0x000fe200030f0eff */
[----:B------:R-:W-:Y:S02]  /*37a10*/  IMAD R141, R141, 0x2f, RZ ;  /* 0x0000002f8d8d7824 */ /* 0x000fe400078e02ff */
[----:B------:R-:W3:Y:S02]  /*37a20*/  LDC R51, c[0x0][0x278] ;  /* 0x00009e00ff337b82 */ /* 0x000ee40000000800 */
[----:B------:R0:W-:Y:S01]  /*37a30*/  STL.64 [R1+0x2e0], R14 ;  /* 0x0002e00e01007387 */ /* 0x0001e20000100a00 */
[----:B--2---:R-:W-:-:S05]  /*37a40*/  IMAD R5, R5, 0x2d, RZ ;  /* 0x0000002d05057824 */ /* 0x004fca00078e02ff */
[----:B------:R-:W2:Y:S01]  /*37a50*/  LDC R47, c[0x0][0x278] ;  /* 0x00009e00ff2f7b82 */ /* 0x000ea20000000800 */
[----:B-1----:R-:W-:Y:S01]  /*37a60*/  IMAD R4, R4, 0x5e, RZ ;  /* 0x0000005e04047824 */ /* 0x002fe200078e02ff */
[----:B0-----:R-:W-:-:S06]  /*37a70*/  IADD3 R14, P6, R251, R2, RZ ;  /* 0x00000002fb0e7210 */ /* 0x001fcc0007fde0ff */
[----:B------:R-:W0:Y:S01]  /*37a80*/  LDC R43, c[0x0][0x278] ;  /* 0x00009e00ff2b7b82 */ /* 0x000e220000000800 */
[-C--:B------:R-:W-:Y:S02]  /*37a90*/  LEA.HI.X.SX32 R19, R5, R3.reuse, 0x1, P5 ;  /* 0x0000000305137211 */ /* 0x080fe400028f0eff */
[----:B------:R-:W-:Y:S02]  /*37aa0*/  IADD3 R4, P5, R4, R2, RZ ;  /* 0x0000000204047210 */ /* 0x000fe40007fbe0ff */
[-C--:B------:R-:W-:Y:S02]  /*37ab0*/  LEA.HI.X.SX32 R15, R235, R3.reuse, 0x1, P6 ;  /* 0x00000003eb0f7211 */ /* 0x080fe400030f0eff */
[----:B------:R-:W-:Y:S01]  /*37ac0*/  LEA.HI.X.SX32 R5, R141, R3, 0x1, P5 ;  /* 0x000000038d057211 */ /* 0x000fe200028f0eff */
[----:B------:R-:W-:Y:S01]  /*37ad0*/  STL.64 [R1+0x2d8], R18 ;  /* 0x0002d81201007387 */ /* 0x000fe20000100a00 */
[----:B------:R-:W1:Y:S03]  /*37ae0*/  LDC R39, c[0x0][0x278] ;  /* 0x00009e00ff277b82 */ /* 0x000e660000000800 */
[----:B------:R-:W-:Y:S04]  /*37af0*/  STL.64 [R1+0x2d0], R14 ;  /* 0x0002d00e01007387 */ /* 0x000fe80000100a00 */
[----:B------:R4:W-:Y:S01]  /*37b00*/  STL.64 [R1+0x2c8], R4 ;  /* 0x0002c80401007387 */ /* 0x0009e20000100a00 */
[----:B------:R-:W1:Y:S08]  /*37b10*/  LDC R31, c[0x0][0x278] ;  /* 0x00009e00ff1f7b82 */ /* 0x000e700000000800 */
[----:B------:R-:W1:Y:S08]  /*37b20*/  LDC R23, c[0x0][0x278] ;  /* 0x00009e00ff177b82 */ /* 0x000e700000000800 */
[----:B----4-:R-:W4:Y:S01]  /*37b30*/  LDC R4, c[0x0][0x278] ;  /* 0x00009e00ff047b82 */ /* 0x010f220000000800 */
[----:B------:R-:W-:-:S07]  /*37b40*/  IMAD R14, R6, 0xd1, RZ ;  /* 0x000000d1060e7824 */ /* 0x000fce00078e02ff */
[----:B------:R-:W3:Y:S01]  /*37b50*/  LDC R6, c[0x0][0x278] ;  /* 0x00009e00ff067b82 */ /* 0x000ee20000000800 */
[----:B------:R-:W-:-:S07]  /*37b60*/  IMAD R146, R143, 0x60, RZ ;  /* 0x000000608f927824 */ /* 0x000fce00078e02ff */
[----:B------:R-:W1:Y:S01]  /*37b70*/  LDC R138, c[0x0][0x278] ;  /* 0x00009e00ff8a7b82 */ /* 0x000e620000000800 */
[----:B----4-:R-:W-:-:S07]  /*37b80*/  IMAD R5, R4, 0x31, RZ ;  /* 0x0000003104057824 */ /* 0x010fce00078e02ff */
[----:B------:R-:W4:Y:S08]  /*37b90*/  LDC R245, c[0x0][0x278] ;  /* 0x00009e00fff57b82 */ /* 0x000f300000000800 */
[----:B------:R-:W2:Y:S01]  /*37ba0*/  LDC R4, c[0x0][0x278] ;  /* 0x00009e00ff047b82 */ /* 0x000ea20000000800 */
[----:B------:R-:W-:Y:S01]  /*37bb0*/  IMAD R225, R147, 0x62, RZ ;  /* 0x0000006293e17824 */ /* 0x000fe200078e02ff */
[----:B------:R-:W-:Y:S01]  /*37bc0*/  IADD3 R146, P6, R146, R2, RZ ;  /* 0x0000000292927210 */ /* 0x000fe20007fde0ff */
[----:B------:R-:W-:-:S03]  /*37bd0*/  IMAD R140, R140, 0x64, RZ ;  /* 0x000000648c8c7824 */ /* 0x000fc600078e02ff */
[-C--:B------:R-:W-:Y:S02]  /*37be0*/  IADD3 R18, P5, R225, R2.reuse, RZ ;  /* 0x00000002e1127210 */ /* 0x080fe40007fbe0ff */
[-C--:B------:R-:W-:Y:S01]  /*37bf0*/  LEA.HI.X.SX32 R147, R236, R3.reuse, 0x1, P6 ;  /* 0x00000003ec937211 */ /* 0x080fe200030f0eff */
[----:B------:R-:W4:Y:S01]  /*37c00*/  LDC R136, c[0x0][0x278] ;  /* 0x00009e00ff887b82 */ /* 0x000f220000000800 */
[----:B------:R-:W-:Y:S02]  /*37c10*/  LEA.HI.X.SX32 R19, R5, R3, 0x1, P5 ;  /* 0x0000000305137211 */ /* 0x000fe400028f0eff */
[----:B------:R-:W-:Y:S01]  /*37c20*/  IADD3 R140, P6, R140, R2, RZ ;  /* 0x000000028c8c7210 */ /* 0x000fe20007fde0ff */
[----:B---3--:R-:W-:-:S03]  /*37c30*/  IMAD R6, R6, 0x66, RZ ;  /* 0x0000006606067824 */ /* 0x008fc600078e02ff */
[----:B------:R-:W-:Y:S01]  /*37c40*/  LEA.HI.X.SX32 R141, R237, R3, 0x1, P6 ;  /* 0x00000003ed8d7211 */ /* 0x000fe200030f0eff */
[----:B------:R-:W3:Y:S01]  /*37c50*/  LDC R135, c[0x0][0x278] ;  /* 0x00009e00ff877b82 */ /* 0x000ee20000000800 */
[----:B--2---:R-:W-:-:S07]  /*37c60*/  IMAD R5, R4, 0x68, RZ ;  /* 0x0000006804057824 */ /* 0x004fce00078e02ff */
[----:B------:R-:W2:Y:S01]  /*37c70*/  LDC R134, c[0x0][0x278] ;  /* 0x00009e00ff867b82 */ /* 0x000ea20000000800 */
[----:B------:R-:W-:-:S07]  /*37c80*/  IADD3 R236, P6, R5, R2, RZ ;  /* 0x0000000205ec7210 */ /* 0x000fce0007fde0ff */
[----:B------:R-:W0:Y:S01]  /*37c90*/  LDC R4, c[0x0][0x278] ;  /* 0x00009e00ff047b82 */ /* 0x000e220000000800 */
[----:B------:R1:W-:Y:S07]  /*37ca0*/  STL.64 [R1+0x2c0], R146 ;  /* 0x0002c09201007387 */ /* 0x0003ee0000100a00 */
[----:B------:R-:W4:Y:S01]  /*37cb0*/  LDC R5, c[0x0][0x278] ;  /* 0x00009e00ff057b82 */ /* 0x000f220000000800 */
[----:B-1----:R-:W2:Y:S07]  /*37cc0*/  LDL.LU.64 R146, [R1+0x1078] ;  /* 0x0010780001927983 */ /* 0x002eae0000300a00 */
[----:B------:R-:W1:Y:S01]  /*37cd0*/  LDC R132, c[0x0][0x278] ;  /* 0x00009e00ff847b82 */ /* 0x000e620000000800 */
[----:B------:R3:W-:Y:S01]  /*37ce0*/  STL.64 [R1+0x2b8], R18 ;  /* 0x0002b81201007387 */ /* 0x0007e20000100a00 */
[----:B------:R-:W-:-:S06]  /*37cf0*/  IMAD R143, R139, 0x33, RZ ;  /* 0x000000338b8f7824 */ /* 0x000fcc00078e02ff */
[----:B------:R-:W1:Y:S01]  /*37d00*/  LDC R129, c[0x0][0x278] ;  /* 0x00009e00ff817b82 */ /* 0x000e620000000800 */
[----:B---3--:R-:W-:-:S07]  /*37d10*/  IADD3 R18, P5, R6, R2, RZ ;  /* 0x0000000206127210 */ /* 0x008fce0007fbe0ff */
[----:B------:R-:W3:Y:S01]  /*37d20*/  LDC R6, c[0x0][0x278] ;  /* 0x00009e00ff067b82 */ /* 0x000ee20000000800 */
[----:B------:R-:W-:Y:S01]  /*37d30*/  LEA.HI.X.SX32 R19, R143, R3, 0x1, P5 ;  /* 0x000000038f137211 */ /* 0x000fe200028f0eff */
[----:B0-----:R-:W-:Y:S01]  /*37d40*/  IMAD R4, R4, 0x6a, RZ ;  /* 0x0000006a04047824 */ /* 0x001fe200078e02ff */
[----:B------:R0:W-:Y:S01]  /*37d50*/  STL.64 [R1+0x2b0], R140 ;  /* 0x0002b08c01007387 */ /* 0x0001e20000100a00 */
[----:B----4-:R-:W-:-:S04]  /*37d60*/  IMAD R5, R5, 0x35, RZ ;  /* 0x0000003505057824 */ /* 0x010fc800078e02ff */
[----:B------:R-:W4:Y:S01]  /*37d70*/  LDC R130, c[0x0][0x278] ;  /* 0x00009e00ff827b82 */ /* 0x000f220000000800 */
[----:B0-----:R-:W4:Y:S07]  /*37d80*/  LDL.LU.64 R140, [R1+0x1070] ;  /* 0x00107000018c7983 */ /* 0x001f2e0000300a00 */
[----:B------:R-:W0:Y:S01]  /*37d90*/  LDC R128, c[0x0][0x278] ;  /* 0x00009e00ff807b82 */ /* 0x000e220000000800 */
[----:B------:R1:W-:Y:S01]  /*37da0*/  STL.64 [R1+0x2a8], R18 ;  /* 0x0002a81201007387 */ /* 0x0003e20000100a00 */
[----:B---3--:R-:W-:-:S06]  /*37db0*/  IMAD R231, R6, 0xd3, RZ ;  /* 0x000000d306e77824 */ /* 0x008fcc00078e02ff */
[----:B------:R-:W3:Y:S01]  /*37dc0*/  LDC R125, c[0x0][0x278] ;  /* 0x00009e00ff7d7b82 */ /* 0x000ee20000000800 */
[----:B-1----:R-:W-:Y:S01]  /*37dd0*/  IMAD R19, R142, 0x6c, RZ ;  /* 0x0000006c8e137824 */ /* 0x002fe200078e02ff */
[----:B------:R-:W-:-:S06]  /*37de0*/  IADD3 R142, P5, R4, R2, RZ ;  /* 0x00000002048e7210 */ /* 0x000fcc0007fbe0ff */
[----:B------:R-:W1:Y:S01]  /*37df0*/  LDC R6, c[0x0][0x278] ;  /* 0x00009e00ff067b82 */ /* 0x000e620000000800 */
[----:B------:R-:W-:-:S07]  /*37e00*/  LEA.HI.X.SX32 R143, R5, R3, 0x1, P5 ;  /* 0x00000003058f7211 */ /* 0x000fce00028f0eff */
[----:B------:R-:W0:Y:S01]  /*37e10*/  LDC R5, c[0x0][0x278] ;  /* 0x00009e00ff057b82 */ /* 0x000e220000000800 */
[----:B------:R-:W-:Y:S01]  /*37e20*/  LEA.HI.X.SX32 R237, R238, R3, 0x1, P6 ;  /* 0x00000003eeed7211 */ /* 0x000fe200030f0eff */
[----:B------:R-:W-:-:S04]  /*37e30*/  IMAD R235, R10, 0x6e, RZ ;  /* 0x0000006e0aeb7824 */ /* 0x000fc800078e02ff */
[----:B------:R3:W-:Y:S02]  /*37e40*/  STL.64 [R1+0x2a0], R236 ;  /* 0x0002a0ec01007387 */ /* 0x0007e40000100a00 */
[----:B------:R-:W0:Y:S02]  /*37e50*/  LDC R10, c[0x0][0x278] ;  /* 0x00009e00ff0a7b82 */ /* 0x000e240000000800 */
[----:B------:R1:W-:Y:S06]  /*37e60*/  STL.64 [R1+0x298], R142 ;  /* 0x0002988e01007387 */ /* 0x0003ec0000100a00 */
[----:B------:R-:W4:Y:S01]  /*37e70*/  LDC R126, c[0x0][0x278] ;  /* 0x00009e00ff7e7b82 */ /* 0x000f220000000800 */
[-C--:B---3--:R-:W-:Y:S01]  /*37e80*/  IADD3 R236, P6, R19, R2.reuse, RZ ;  /* 0x0000000213ec7210 */ /* 0x088fe20007fde0ff */
[----:B-1----:R-:W-:Y:S01]  /*37e90*/  IMAD R6, R6, 0x70, RZ ;  /* 0x0000007006067824 */ /* 0x002fe200078e02ff */
[----:B------:R-:W-:Y:S01]  /*37ea0*/  IADD3 R142, P5, R235, R2, RZ ;  /* 0x00000002eb8e7210 */ /* 0x000fe20007fbe0ff */
[----:B0-----:R-:W-:Y:S01]  /*37eb0*/  IMAD R5, R5, 0x37, RZ ;  /* 0x0000003705057824 */ /* 0x001fe200078e02ff */
[----:B------:R-:W-:-:S03]  /*37ec0*/  LEA.HI.X.SX32 R237, R239, R3, 0x1, P6 ;  /* 0x00000003efed7211 */ /* 0x000fc600030f0eff */
[----:B------:R-:W0:Y:S01]  /*37ed0*/  LDC R124, c[0x0][0x278] ;  /* 0x00009e00ff7c7b82 */ /* 0x000e220000000800 */
[----:B------:R-:W-:Y:S01]  /*37ee0*/  LEA.HI.X.SX32 R143, R5, R3, 0x1, P5 ;  /* 0x00000003058f7211 */ /* 0x000fe200028f0eff */
[----:B------:R1:W-:Y:S06]  /*37ef0*/  STL.64 [R1+0x290], R236 ;  /* 0x000290ec01007387 */ /* 0x0003ec0000100a00 */
[----:B------:R-:W3:Y:S01]  /*37f00*/  LDC R5, c[0x0][0x278] ;  /* 0x00009e00ff057b82 */ /* 0x000ee20000000800 */
[----:B-1----:R-:W-:-:S07]  /*37f10*/  IADD3 R236, P6, R6, R2, RZ ;  /* 0x0000000206ec7210 */ /* 0x002fce0007fde0ff */
[----:B------:R-:W1:Y:S08]  /*37f20*/  LDC R121, c[0x0][0x278] ;  /* 0x00009e00ff797b82 */ /* 0x000e700000000800 */
[----:B------:R-:W0:Y:S01]  /*37f30*/  LDC R6, c[0x0][0x278] ;  /* 0x00009e00ff067b82 */ /* 0x000e220000000800 */
[----:B------:R-:W-:Y:S01]  /*37f40*/  IMAD R18, R10, 0x72, RZ ;  /* 0x000000720a127824 */ /* 0x000fe200078e02ff */
[----:B------:R3:W-:Y:S02]  /*37f50*/  STL.64 [R1+0x288], R142 ;  /* 0x0002888e01007387 */ /* 0x0007e40000100a00 */
[----:B---3--:R-:W-:-:S04]  /*37f60*/  IMAD R5, R5, 0x39, RZ ;  /* 0x0000003905057824 */ /* 0x008fc800078e02ff */
[----:B------:R-:W3:Y:S01]  /*37f70*/  LDC R10, c[0x0][0x278] ;  /* 0x00009e00ff0a7b82 */ /* 0x000ee20000000800 */
[----:B------:R-:W-:-:S07]  /*37f80*/  IADD3 R142, P5, R18, R2, RZ ;  /* 0x00000002128e7210 */ /* 0x000fce0007fbe0ff */
[----:B------:R-:W1:Y:S01]  /*37f90*/  LDC R122, c[0x0][0x278] ;  /* 0x00009e00ff7a7b82 */ /* 0x000e620000000800 */
[----:B------:R-:W-:Y:S01]  /*37fa0*/  LEA.HI.X.SX32 R143, R5, R3, 0x1, P5 ;  /* 0x00000003058f7211 */ /* 0x000fe200028f0eff */
[----:B0-----:R-:W-:-:S06]  /*37fb0*/  IMAD R15, R6, 0x78, RZ ;  /* 0x00000078060f7824 */ /* 0x001fcc00078e02ff */
[----:B------:R-:W0:Y:S08]  /*37fc0*/  LDC R5, c[0x0][0x278] ;  /* 0x00009e00ff057b82 */ /* 0x000e300000000800 */
[----:B------:R-:W1:Y:S01]  /*37fd0*/  LDC R6, c[0x0][0x278] ;  /* 0x00009e00ff067b82 */ /* 0x000e620000000800 */
[----:B---3--:R-:W-:Y:S01]  /*37fe0*/  IMAD R232, R10, 0x76, RZ ;  /* 0x000000760ae87824 */ /* 0x008fe200078e02ff */
[----:B------:R-:W-:Y:S01]  /*37ff0*/  LEA.HI.X.SX32 R237, R240, R3, 0x1, P6 ;  /* 0x00000003f0ed7211 */ /* 0x000fe200030f0eff */
[----:B------:R-:W-:-:S04]  /*38000*/  IMAD R137, R137, 0x74, RZ ;  /* 0x0000007489897824 */ /* 0x000fc800078e02ff */
[----:B------:R3:W-:Y:S01]  /*38010*/  STL.64 [R1+0x280], R236 ;  /* 0x000280ec01007387 */ /* 0x0007e20000100a00 */
[----:B------:R-:W-:Y:S01]  /*38020*/  IMAD R221, R221, 0x3b, RZ ;  /* 0x0000003bdddd7824 */ /* 0x000fe200078e02ff */
[----:B------:R-:W2:Y:S01]  /*38030*/  LDC R240, c[0x0][0x278] ;  /* 0x00009e00fff07b82 */ /* 0x000ea20000000800 */
[----:B0-----:R-:W-:-:S07]  /*38040*/  IMAD R229, R5, 0xd5, RZ ;  /* 0x000000d505e57824 */ /* 0x001fce00078e02ff */
[----:B------:R-:W0:Y:S01]  /*38050*/  LDC R120, c[0x0][0x278] ;  /* 0x00009e00ff787b82 */ /* 0x000e220000000800 */
[----:B-1----:R-:W-:-:S07]  /*38060*/  IMAD R10, R6, 0x7a, RZ ;  /* 0x0000007a060a7824 */ /* 0x002fce00078e02ff */
[----:B------:R-:W1:Y:S08]  /*38070*/  LDC R5, c[0x0][0x278] ;  /* 0x00009e00ff057b82 */ /* 0x000e700000000800 */
[----:B------:R-:W2:Y:S01]  /*38080*/  LDC R6, c[0x0][0x278] ;  /* 0x00009e00ff067b82 */ /* 0x000ea20000000800 */
[----:B---3--:R-:W-:-:S04]  /*38090*/  IADD3 R236, P6, R137, R2, RZ ;  /* 0x0000000289ec7210 */ /* 0x008fc80007fde0ff */
[----:B------:R-:W-:Y:S01]  /*380a0*/  LEA.HI.X.SX32 R237, R242, R3, 0x1, P6 ;  /* 0x00000003f2ed7211 */ /* 0x000fe200030f0eff */
[----:B------:R3:W-:Y:S02]  /*380b0*/  STL.64 [R1+0x278], R142 ;  /* 0x0002788e01007387 */ /* 0x0007e40000100a00 */
[----:B------:R-:W0:Y:S02]  /*380c0*/  LDC R117, c[0x0][0x278] ;  /* 0x00009e00ff757b82 */ /* 0x000e240000000800 */
[----:B------:R3:W-:Y:S06]  /*380d0*/  STL.64 [R1+0x270], R236 ;  /* 0x000270ec01007387 */ /* 0x0007ec0000100a00 */
[----:B------:R-:W0:Y:S01]  /*380e0*/  LDC R118, c[0x0][0x278] ;  /* 0x00009e00ff767b82 */ /* 0x000e220000000800 */
[----:B---3--:R-:W-:-:S02]  /*380f0*/  IADD3 R142, P5, R232, R2, RZ ;  /* 0x00000002e88e7210 */ /* 0x008fc40007fbe0ff */
[-C--:B------:R-:W-:Y:S02]  /*38100*/  IADD3 R236, P6, R15, R2.reuse, RZ ;  /* 0x000000020fec7210 */ /* 0x080fe40007fde0ff */
[-C--:B------:R-:W-:Y:S01]  /*38110*/  LEA.HI.X.SX32 R143, R221, R3.reuse, 0x1, P5 ;  /* 0x00000003dd8f7211 */ /* 0x080fe200028f0eff */
[----:B--2---:R-:W-:Y:S01]  /*38120*/  IMAD R6, R6, 0x7c, RZ ;  /* 0x0000007c06067824 */ /* 0x004fe200078e02ff */
[----:B------:R-:W-:Y:S01]  /*38130*/  LEA.HI.X.SX32 R237, R247, R3, 0x1, P6 ;  /* 0x00000003f7ed7211 */ /* 0x000fe200030f0eff */
[----:B-1----:R-:W-:Y:S01]  /*38140*/  IMAD R5, R5, 0x3d, RZ ;  /* 0x0000003d05057824 */ /* 0x002fe200078e02ff */
[----:B------:R-:W1:Y:S01]  /*38150*/  LDC R221, c[0x0][0x278] ;  /* 0x00009e00ffdd7b82 */ /* 0x000e620000000800 */
[----:B------:R2:W-:Y:S04]  /*38160*/  STL.64 [R1+0x268], R142 ;  /* 0x0002688e01007387 */ /* 0x0005e80000100a00 */
[----:B------:R3:W-:Y:S03]  /*38170*/  STL.64 [R1+0x260], R236 ;  /* 0x000260ec01007387 */ /* 0x0007e60000100a00 */
[----:B------:R-:W0:Y:S01]  /*38180*/  LDC R116, c[0x0][0x278] ;  /* 0x00009e00ff747b82 */ /* 0x000e220000000800 */
[----:B--2---:R-:W-:-:S07]  /*38190*/  IADD3 R142, P5, R10, R2, RZ ;  /* 0x000000020a8e7210 */ /* 0x004fce0007fbe0ff */
[----:B------:R-:W2:Y:S01]  /*381a0*/  LDC R115, c[0x0][0x278] ;  /* 0x00009e00ff737b82 */ /* 0x000ea20000000800 */
[----:B---3--:R-:W-:Y:S02]  /*381b0*/  IADD3 R236, P6, R6, R2, RZ ;  /* 0x0000000206ec7210 */ /* 0x008fe40007fde0ff */
[-C--:B------:R-:W-:Y:S02]  /*381c0*/  LEA.HI.X.SX32 R143, R5, R3.reuse, 0x1, P5 ;  /* 0x00000003058f7211 */ /* 0x080fe400028f0eff */
[----:B------:R-:W-:-:S03]  /*381d0*/  LEA.HI.X.SX32 R237, R248, R3, 0x1, P6 ;  /* 0x00000003f8ed7211 */ /* 0x000fc600030f0eff */
[----:B------:R-:W-:Y:S01]  /*381e0*/  STL.64 [R1+0x258], R142 ;  /* 0x0002588e01007387 */ /* 0x000fe20000100a00 */
[----:B------:R-:W3:Y:S03]  /*381f0*/  LDC R5, c[0x0][0x278] ;  /* 0x00009e00ff057b82 */ /* 0x000ee60000000800 */
[----:B------:R4:W-:Y:S05]  /*38200*/  STL.64 [R1+0x250], R236 ;  /* 0x000250ec01007387 */ /* 0x0009ea0000100a00 */
[----:B------:R-:W2:Y:S01]  /*38210*/  LDC R114, c[0x0][0x278] ;  /* 0x00009e00ff727b82 */ /* 0x000ea20000000800 */
[----:B----4-:R-:W-:-:S07]  /*38220*/  IMAD R236, R223, 0x1ac, RZ ;  /* 0x000001acdfec7824 */ /* 0x010fce00078e02ff */
[----:B------:R-:W4:Y:S08]  /*38230*/  LDC R237, c[0x0][0x278] ;  /* 0x00009e00ffed7b82 */ /* 0x000f300000000800 */
[----:B------:R-:W0:Y:S01]  /*38240*/  LDC R223, c[0x0][0x278] ;  /* 0x00009e00ffdf7b82 */ /* 0x000e220000000800 */
[----:B------:R-:W-:Y:S02]  /*38250*/  IMAD R131, R131, 0xae, RZ ;  /* 0x000000ae83837824 */ /* 0x000fe400078e02ff */
[----:B------:R-:W-:-:S02]  /*38260*/  IMAD R133, R133, 0x7e, RZ ;  /* 0x0000007e85857824 */ /* 0x000fc400078e02ff */
[----:B---3--:R-:W-:Y:S01]  /*38270*/  IMAD R5, R5, 0x57, RZ ;  /* 0x0000005705057824 */ /* 0x008fe200078e02ff */
[-C--:B------:R-:W-:Y:S01]  /*38280*/  IADD3 R238, P6, R131, R2.reuse, RZ ;  /* 0x0000000283ee7210 */ /* 0x080fe20007fde0ff */
[----:B-1----:R-:W-:Y:S01]  /*38290*/  IMAD R221, R221, 0x3f, RZ ;  /* 0x0000003fdddd7824 */ /* 0x002fe200078e02ff */
[----:B------:R-:W-:Y:S01]  /*382a0*/  IADD3 R142, P5, R133, R2, RZ ;  /* 0x00000002858e7210 */ /* 0x000fe20007fbe0ff */
[----:B------:R-:W1:Y:S01]  /*382b0*/  LDC R113, c[0x0][0x278] ;  /* 0x00009e00ff717b82 */ /* 0x000e620000000800 */
[----:B------:R-:W-:-:S07]  /*382c0*/  LEA.HI.X.SX32 R239, R5, R3, 0x1, P6 ;  /* 0x0000000305ef7211 */ /* 0x000fce00030f0eff */
[----:B------:R-:W3:Y:S01]  /*382d0*/  LDC R109, c[0x0][0x278] ;  /* 0x00009e00ff6d7b82 */ /* 0x000ee20000000800 */
[----:B0-----:R-:W-:-:S07]  /*382e0*/  IMAD R227, R223, 0x59, RZ ;  /* 0x00000059dfe37824 */ /* 0x001fce00078e02ff */
[----:B------:R-:W0:Y:S08]  /*382f0*/  LDC R5, c[0x0][0x278] ;  /* 0x00009e00ff057b82 */ /* 0x000e300000000800 */
[----:B------:R-:W2:Y:S01]  /*38300*/  LDC R223, c[0x0][0x278] ;  /* 0x00009e00ffdf7b82 */ /* 0x000ea20000000800 */
[----:B------:R-:W-:Y:S01]  /*38310*/  LEA.HI.X.SX32 R143, R221, R3, 0x1, P5 ;  /* 0x00000003dd8f7211 */ /* 0x000fe200028f0eff */
[----:B------:R-:W-:-:S04]  /*38320*/  IMAD R123, R123, 0xb2, RZ ;  /* 0x000000b27b7b7824 */ /* 0x000fc800078e02ff */
[----:B------:R-:W-:Y:S01]  /*38330*/  STL.64 [R1+0x248], R142 ;  /* 0x0002488e01007387 */ /* 0x000fe20000100a00 */
[----:B------:R-:W-:Y:S01]  /*38340*/  IMAD R127, R127, 0xb0, RZ ;  /* 0x000000b07f7f7824 */ /* 0x000fe200078e02ff */
[----:B------:R-:W1:Y:S02]  /*38350*/  LDC R108, c[0x0][0x278] ;  /* 0x00009e00ff6c7b82 */ /* 0x000e640000000800 */
[----:B------:R4:W-:Y:S01]  /*38360*/  STL.64 [R1+0x188], R238 ;  /* 0x000188ee01007387 */ /* 0x0009e20000100a00 */
[----:B------:R-:W-:Y:S02]  /*38370*/  IMAD R119, R119, 0xb4, RZ ;  /* 0x000000b477777824 */ /* 0x000fe400078e02ff */
[----:B0-----:R-:W-:-:S03]  /*38380*/  IMAD R5, R5, 0xb6, RZ ;  /* 0x000000b605057824 */ /* 0x001fc600078e02ff */
[----:B------:R-:W0:Y:S01]  /*38390*/  LDC R105, c[0x0][0x278] ;  /* 0x00009e00ff697b82 */ /* 0x000e220000000800 */
[-C--:B----4-:R-:W-:Y:S01]  /*383a0*/  IADD3 R238, P6, R123, R2.reuse, RZ ;  /* 0x000000027bee7210 */ /* 0x090fe20007fde0ff */
[----:B------:R-:W-:Y:S02]  /*383b0*/  IMAD R107, R107, 0xba, RZ ;  /* 0x000000ba6b6b7824 */ /* 0x000fe400078e02ff */
[----:B------:R-:W-:Y:S01]  /*383c0*/  IMAD R111, R111, 0xb8, RZ ;  /* 0x000000b86f6f7824 */ /* 0x000fe200078e02ff */
[----:B------:R-:W-:Y:S01]  /*383d0*/  LEA.HI.X.SX32 R239, R227, R3, 0x1, P6 ;  /* 0x00000003e3ef7211 */ /* 0x000fe200030f0eff */
[----:B--2---:R-:W-:Y:S02]  /*383e0*/  IMAD R227, R223, 0x5b, RZ ;  /* 0x0000005bdfe37824 */ /* 0x004fe400078e02ff */
[----:B------:R-:W2:Y:S01]  /*383f0*/  LDC R104, c[0x0][0x278] ;  /* 0x00009e00ff687b82 */ /* 0x000ea20000000800 */
[----:B------:R-:W-:-:S07]  /*38400*/  IADD3 R142, P5, R127, R2, RZ ;  /* 0x000000027f8e7210 */ /* 0x000fce0007fbe0ff */
[----:B------:R-:W4:Y:S01]  /*38410*/  LDC R223, c[0x0][0x278] ;  /* 0x00009e00ffdf7b82 */ /* 0x000f220000000800 */
[----:B------:R-:W-:Y:S02]  /*38420*/  LEA.HI.X.SX32 R143, R249, R3, 0x1, P5 ;  /* 0x00000003f98f7211 */ /* 0x000fe400028f0eff */
[----:B------:R-:W-:-:S03]  /*38430*/  IADD3 R248, P5, R119, R2, RZ ;  /* 0x0000000277f87210 */ /* 0x000fc60007fbe0ff */
[----:B------:R3:W-:Y:S01]  /*38440*/  STL.64 [R1+0x180], R142 ;  /* 0x0001808e01007387 */ /* 0x0007e20000100a00 */
[----:B------:R-:W-:Y:S01]  /*38450*/  LEA.HI.X.SX32 R249, R250, R3, 0x1, P5 ;  /* 0x00000003faf97211 */ /* 0x000fe200028f0eff */
[----:B------:R-:W-:Y:S01]  /*38460*/  IMAD R99, R99, 0xbe, RZ ;  /* 0x000000be63637824 */ /* 0x000fe200078e02ff */
[----:B------:R-:W2:Y:S01]  /*38470*/  LDC R101, c[0x0][0x278] ;  /* 0x00009e00ff657b82 */ /* 0x000ea20000000800 */
[----:B------:R-:W-:Y:S02]  /*38480*/  IMAD R103, R103, 0xbc, RZ ;  /* 0x000000bc67677824 */ /* 0x000fe400078e02ff */
[----:B------:R-:W-:Y:S02]  /*38490*/  IMAD R237, R237, 0x5e, RZ ;  /* 0x0000005eeded7824 */ /* 0x000fe400078e02ff */
[----:B------:R-:W-:Y:S02]  /*384a0*/  IMAD R95, R95, 0xc0, RZ ;  /* 0x000000c05f5f7824 */ /* 0x000fe400078e02ff */
[----:B------:R-:W-:Y:S01]  /*384b0*/  IMAD R89, R89, 0xc2, RZ ;  /* 0x000000c259597824 */ /* 0x000fe200078e02ff */
[----:B------:R-:W2:Y:S01]  /*384c0*/  LDC R100, c[0x0][0x278] ;  /* 0x00009e00ff647b82 */ /* 0x000ea20000000800 */
[----:B---3--:R-:W3:Y:S04]  /*384d0*/  LDL.LU.64 R142, [R1+0x1068] ;  /* 0x00106800018e7983 */ /* 0x008ee80000300a00 */
[----:B------:R1:W-:Y:S01]  /*384e0*/  STL.64 [R1+0x178], R238 ;  /* 0x000178ee01007387 */ /* 0x0003e20000100a00 */
[----:B----4-:R-:W-:-:S02]  /*384f0*/  IMAD R223, R223, 0x5d, RZ ;  /* 0x0000005ddfdf7824 */ /* 0x010fc400078e02ff */
[----:B------:R-:W4:Y:S01]  /*38500*/  LDC R112, c[0x0][0x278] ;  /* 0x00009e00ff707b82 */ /* 0x000f220000000800 */
[----:B------:R0:W-:Y:S01]  /*38510*/  STL.64 [R1+0x170], R248 ;  /* 0x000170f801007387 */ /* 0x0001e20000100a00 */
[----:B------:R-:W-:Y:S02]  /*38520*/  IMAD R240, R240, 0x60, RZ ;  /* 0x00000060f0f07824 */ /* 0x000fe400078e02ff */
[----:B------:R-:W-:Y:S02]  /*38530*/  IMAD R85, R85, 0xc6, RZ ;  /* 0x000000c655557824 */ /* 0x000fe400078e02ff */
[----:B------:R-:W-:Y:S02]  /*38540*/  IMAD R79, R79, 0xc8, RZ ;  /* 0x000000c84f4f7824 */ /* 0x000fe400078e02ff */
[----:B------:R-:W-:Y:S01]  /*38550*/  IMAD R75, R75, 0xcc, RZ ;  /* 0x000000cc4b4b7824 */ /* 0x000fe200078e02ff */
[----:B-1----:R-:W-:Y:S01]  /*38560*/  IADD3 R238, P6, R5, R2, RZ ;  /* 0x0000000205ee7210 */ /* 0x002fe20007fde0ff */
[----:B------:R-:W-:Y:S01]  /*38570*/  IMAD R69, R69, 0xd0, RZ ;  /* 0x000000d045457824 */ /* 0x000fe200078e02ff */
[----:B------:R-:W1:Y:S02]  /*38580*/  LDC R97, c[0x0][0x278] ;  /* 0x00009e00ff617b82 */ /* 0x000e640000000800 */
[----:B------:R-:W-:-:S05]  /*38590*/  LEA.HI.X.SX32 R239, R227, R3, 0x1, P6 ;  /* 0x00000003e3ef7211 */ /* 0x000fca00030f0eff */
[----:B------:R2:W-:Y:S01]  /*385a0*/  STL.64 [R1+0x168], R238 ;  /* 0x000168ee01007387 */ /* 0x0005e20000100a00 */
[-C--:B0-----:R-:W-:Y:S01]  /*385b0*/  IADD3 R248, P5, R111, R2.reuse, RZ ;  /* 0x000000026ff87210 */ /* 0x081fe20007fbe0ff */
[----:B------:R-:W-:Y:S01]  /*385c0*/  IMAD R65, R65, 0xd2, RZ ;  /* 0x000000d241417824 */ /* 0x000fe200078e02ff */
[----:B------:R-:W0:Y:S01]  /*385d0*/  LDC R96, c[0x0][0x278] ;  /* 0x00009e00ff607b82 */ /* 0x000e220000000800 */
[----:B------:R-:W-:Y:S02]  /*385e0*/  IMAD R59, R59, 0xd6, RZ ;  /* 0x000000d63b3b7824 */ /* 0x000fe400078e02ff */
[----:B------:R-:W-:Y:S02]  /*385f0*/  IMAD R55, R55, 0xd8, RZ ;  /* 0x000000d837377824 */ /* 0x000fe400078e02ff */
[----:B------:R-:W-:Y:S02]  /*38600*/  IMAD R51, R51, 0xda, RZ ;  /* 0x000000da33337824 */ /* 0x000fe400078e02ff */
[----:B------:R-:W-:Y:S01]  /*38610*/  IMAD R47, R47, 0xdc, RZ ;  /* 0x000000dc2f2f7824 */ /* 0x000fe200078e02ff */
[----:B------:R-:W0:Y:S01]  /*38620*/  LDC R110, c[0x0][0x278] ;  /* 0x00009e00ff6e7b82 */ /* 0x000e220000000800 */
[----:B--2---:R-:W-:-:S04]  /*38630*/  IADD3 R238, P6, R107, R2, RZ ;  /* 0x000000026bee7210 */ /* 0x004fc80007fde0ff */
[----:B------:R-:W-:-:S03]  /*38640*/  LEA.HI.X.SX32 R239, R223, R3, 0x1, P6 ;  /* 0x00000003dfef7211 */ /* 0x000fc600030f0eff */
[----:B------:R-:W2:Y:S01]  /*38650*/  LDC R223, c[0x0][0x278] ;  /* 0x00009e00ffdf7b82 */ /* 0x000ea20000000800 */
[----:B------:R-:W-:-:S05]  /*38660*/  LEA.HI.X.SX32 R249, R251, R3, 0x1, P5 ;  /* 0x00000003fbf97211 */ /* 0x000fca00028f0eff */
[----:B------:R4:W-:Y:S01]  /*38670*/  STL.64 [R1+0x160], R248 ;  /* 0x000160f801007387 */ /* 0x0009e20000100a00 */
[----:B------:R-:W-:Y:S01]  /*38680*/  IMAD R43, R43, 0xde, RZ ;  /* 0x000000de2b2b7824 */ /* 0x000fe200078e02ff */
[----:B------:R-:W0:Y:S02]  /*38690*/  LDC R93, c[0x0][0x278] ;  /* 0x00009e00ff5d7b82 */ /* 0x000e240000000800 */
[----:B------:R1:W-:Y:S01]  /*386a0*/  STL.64 [R1+0x158], R238 ;  /* 0x000158ee01007387 */ /* 0x0003e20000100a00 */
[----:B------:R-:W-:Y:S02]  /*386b0*/  IMAD R39, R39, 0xe0, RZ ;  /* 0x000000e027277824 */ /* 0x000fe400078e02ff */
[----:B------:R-:W-:Y:S02]  /*386c0*/  IMAD R31, R31, 0xe6, RZ ;  /* 0x000000e61f1f7824 */ /* 0x000fe400078e02ff */
[----:B------:R-:W-:Y:S01]  /*386d0*/  IMAD R23, R23, 0xe8, RZ ;  /* 0x000000e817177824 */ /* 0x000fe200078e02ff */
[----:B------:R-:W0:Y:S01]  /*386e0*/  LDC R106, c[0x0][0x278] ;  /* 0x00009e00ff6a7b82 */ /* 0x000e220000000800 */
[----:B----4-:R-:W-:-:S02]  /*386f0*/  IADD3 R248, P5, R103, R2, RZ ;  /* 0x0000000267f87210 */ /* 0x010fc40007fbe0ff */
[----:B-1----:R-:W-:Y:S01]  /*38700*/  IADD3 R238, P6, R99, R2, RZ ;  /* 0x0000000263ee7210 */ /* 0x002fe20007fde0ff */
[----:B--2---:R-:W-:Y:S01]  /*38710*/  IMAD R223, R223, 0x5f, RZ ;  /* 0x0000005fdfdf7824 */ /* 0x004fe200078e02ff */
[-C--:B------:R-:W-:Y:S01]  /*38720*/  LEA.HI.X.SX32 R249, R237, R3.reuse, 0x1, P5 ;  /* 0x00000003edf97211 */ /* 0x080fe200028f0eff */
[----:B------:R-:W-:Y:S02]  /*38730*/  IMAD R139, R138, 0x75, RZ ;  /* 0x000000758a8b7824 */ /* 0x000fe400078e02ff */
[----:B------:R-:W1:Y:S01]  /*38740*/  LDC R237, c[0x0][0x278] ;  /* 0x00009e00ffed7b82 */ /* 0x000e620000000800 */
[----:B------:R-:W-:-:S07]  /*38750*/  LEA.HI.X.SX32 R239, R223, R3, 0x1, P6 ;  /* 0x00000003dfef7211 */ /* 0x000fce00030f0eff */
[----:B------:R-:W2:Y:S01]  /*38760*/  LDC R223, c[0x0][0x278] ;  /* 0x00009e00ffdf7b82 */ /* 0x000ea20000000800 */
[----:B------:R4:W-:Y:S04]  /*38770*/  STL.64 [R1+0x150], R248 ;  /* 0x000150f801007387 */ /* 0x0009e80000100a00 */
[----:B------:R0:W-:Y:S01]  /*38780*/  STL.64 [R1+0x148], R238 ;  /* 0x000148ee01007387 */ /* 0x0001e20000100a00 */
[----:B------:R-:W-:Y:S02]  /*38790*/  IMAD R136, R136, 0xec, RZ ;  /* 0x000000ec88887824 */ /* 0x000fe400078e02ff */
[----:B------:R-:W-:Y:S01]  /*387a0*/  IMAD R135, R135, 0x7f, RZ ;  /* 0x0000007f87877824 */ /* 0x000fe200078e02ff */
[----:B------:R-:W3:Y:S01]  /*387b0*/  LDC R102, c[0x0][0x278] ;  /* 0x00009e00ff667b82 */ /* 0x000ee20000000800 */
[----:B----4-:R-:W-:-:S02]  /*387c0*/  IADD3 R248, P5, R95, R2, RZ ;  /* 0x000000025ff87210 */ /* 0x010fc40007fbe0ff */
[-C--:B0-----:R-:W-:Y:S01]  /*387d0*/  IADD3 R238, P6, R89, R2.reuse, RZ ;  /* 0x0000000259ee7210 */ /* 0x081fe20007fde0ff */
[----:B-1----:R-:W-:Y:S01]  /*387e0*/  IMAD R237, R237, 0xc4, RZ ;  /* 0x000000c4eded7824 */ /* 0x002fe200078e02ff */
[-C--:B------:R-:W-:Y:S01]  /*387f0*/  LEA.HI.X.SX32 R249, R240, R3.reuse, 0x1, P5 ;  /* 0x00000003f0f97211 */ /* 0x080fe200028f0eff */
[----:B------:R-:W-:Y:S02]  /*38800*/  IMAD R134, R134, 0x15c, RZ ;  /* 0x0000015c86867824 */ /* 0x000fe400078e02ff */
[----:B------:R-:W0:Y:S01]  /*38810*/  LDC R240, c[0x0][0x278] ;  /* 0x00009e00fff07b82 */ /* 0x000e220000000800 */
[----:B--2---:R-:W-:Y:S01]  /*38820*/  IMAD R223, R223, 0x61, RZ ;  /* 0x00000061dfdf7824 */ /* 0x004fe200078e02ff */
[----:B------:R1:W-:Y:S04]  /*38830*/  STL.64 [R1+0x140], R248 ;  /* 0x000140f801007387 */ /* 0x0003e80000100a00 */
[----:B------:R-:W-:Y:S01]  /*38840*/  LEA.HI.X.SX32 R239, R223, R3, 0x1, P6 ;  /* 0x00000003dfef7211 */ /* 0x000fe200030f0eff */
[----:B------:R-:W-:Y:S01]  /*38850*/  IMAD R132, R132, 0x15a, RZ ;  /* 0x0000015a84847824 */ /* 0x000fe200078e02ff */
[----:B------:R-:W2:Y:S01]  /*38860*/  LDC R223, c[0x0][0x278] ;  /* 0x00009e00ffdf7b82 */ /* 0x000ea20000000800 */
[----:B-1----:R-:W-:-:S07]  /*38870*/  IADD3 R248, P5, R237, R2, RZ ;  /* 0x00000002edf87210 */ /* 0x002fce0007fbe0ff */
[----:B------:R-:W1:Y:S01]  /*38880*/  LDC R237, c[0x0][0x278] ;  /* 0x00009e00ffed7b82 */ /* 0x000e620000000800 */
[----:B------:R4:W-:Y:S01]  /*38890*/  STL.64 [R1+0x138], R238 ;  /* 0x000138ee01007387 */ /* 0x0009e20000100a00 */
[----:B------:R-:W-:Y:S02]  /*388a0*/  IMAD R129, R129, 0xad, RZ ;  /* 0x000000ad81817824 */ /* 0x000fe400078e02ff */
[----:B------:R-:W-:Y:S02]  /*388b0*/  IMAD R130, R130, 0x160, RZ ;  /* 0x0000016082827824 */ /* 0x000fe400078e02ff */
[----:B------:R-:W-:Y:S02]  /*388c0*/  IMAD R128, R128, 0x15e, RZ ;  /* 0x0000015e80807824 */ /* 0x000fe400078e02ff */
[----:B------:R-:W-:Y:S01]  /*388d0*/  IMAD R125, R125, 0xaf, RZ ;  /* 0x000000af7d7d7824 */ /* 0x000fe200078e02ff */
[----:B------:R-:W3:Y:S01]  /*388e0*/  LDC R98, c[0x0][0x278] ;  /* 0x00009e00ff627b82 */ /* 0x000ee20000000800 */
[----:B----4-:R-:W-:Y:S01]  /*388f0*/  IADD3 R238, P6, R85, R2, RZ ;  /* 0x0000000255ee7210 */ /* 0x010fe20007fde0ff */
[----:B--2---:R-:W-:-:S06]  /*38900*/  IMAD R223, R223, 0x63, RZ ;  /* 0x00000063dfdf7824 */ /* 0x004fcc00078e02ff */
[----:B------:R-:W2:Y:S01]  /*38910*/  LDC R94, c[0x0][0x278] ;  /* 0x00009e00ff5e7b82 */ /* 0x000ea20000000800 */
[----:B------:R-:W-:Y:S01]  /*38920*/  LEA.HI.X.SX32 R239, R223, R3, 0x1, P6 ;  /* 0x00000003dfef7211 */ /* 0x000fe200030f0eff */
[----:B-1----:R-:W-:-:S06]  /*38930*/  IMAD R250, R237, 0xca, RZ ;  /* 0x000000caedfa7824 */ /* 0x002fcc00078e02ff */
[----:B------:R-:W1:Y:S08]  /*38940*/  LDC R223, c[0x0][0x278] ;  /* 0x00009e00ffdf7b82 */ /* 0x000e700000000800 */
[----:B------:R-:W4:Y:S01]  /*38950*/  LDC R237, c[0x0][0x278] ;  /* 0x00009e00ffed7b82 */ /* 0x000f220000000800 */
[----:B------:R-:W-:Y:S01]  /*38960*/  LEA.HI.X.SX32 R249, R225, R3, 0x1, P5 ;  /* 0x00000003e1f97211 */ /* 0x000fe200028f0eff */
[----:B------:R-:W-:-:S02]  /*38970*/  IMAD R126, R126, 0x164, RZ ;  /* 0x000001647e7e7824 */ /* 0x000fc400078e02ff */
[----:B------:R-:W-:Y:S02]  /*38980*/  IMAD R124, R124, 0x162, RZ ;  /* 0x000001627c7c7824 */ /* 0x000fe400078e02ff */
[----:B------:R-:W-:Y:S02]  /*38990*/  IMAD R121, R121, 0xb1, RZ ;  /* 0x000000b179797824 */ /* 0x000fe400078e02ff */
[----:B------:R-:W-:Y:S01]  /*389a0*/  IMAD R122, R122, 0x168, RZ ;  /* 0x000001687a7a7824 */ /* 0x000fe200078e02ff */
[----:B------:R-:W2:Y:S01]  /*389b0*/  LDC R92, c[0x0][0x278] ;  /* 0x00009e00ff5c7b82 */ /* 0x000ea20000000800 */
[----:B------:R-:W-:Y:S02]  /*389c0*/  IMAD R120, R120, 0x166, RZ ;  /* 0x0000016678787824 */ /* 0x000fe400078e02ff */
[----:B------:R-:W-:Y:S02]  /*389d0*/  IMAD R117, R117, 0xb3, RZ ;  /* 0x000000b375757824 */ /* 0x000fe400078e02ff */
[----:B------:R-:W-:-:S02]  /*389e0*/  IMAD R118, R118, 0x16c, RZ ;  /* 0x0000016c76767824 */ /* 0x000fc400078e02ff */
[----:B------:R-:W-:Y:S01]  /*389f0*/  IMAD R116, R116, 0x16a, RZ ;  /* 0x0000016a74747824 */ /* 0x000fe200078e02ff */
[----:B------:R-:W2:Y:S01]  /*38a00*/  LDC R88, c[0x0][0x278] ;  /* 0x00009e00ff587b82 */ /* 0x000ea20000000800 */
[----:B----4-:R-:W-:-:S07]  /*38a10*/  IMAD R251, R237, 0xce, RZ ;  /* 0x000000ceedfb7824 */ /* 0x010fce00078e02ff */
[----:B------:R-:W4:Y:S01]  /*38a20*/  LDC R91, c[0x0][0x278] ;  /* 0x00009e00ff5b7b82 */ /* 0x000f220000000800 */
[----:B-1----:R-:W-:-:S07]  /*38a30*/  IMAD R237, R223, 0x65, RZ ;  /* 0x00000065dfed7824 */ /* 0x002fce00078e02ff */
[----:B------:R-:W1:Y:S01]  /*38a40*/  LDC R223, c[0x0][0x278] ;  /* 0x00009e00ffdf7b82 */ /* 0x000e620000000800 */
[----:B------:R-:W-:Y:S04]  /*38a50*/  STL.64 [R1+0x130], R248 ;  /* 0x000130f801007387 */ /* 0x000fe80000100a00 */
[----:B------:R3:W-:Y:S01]  /*38a60*/  STL.64 [R1+0x128], R238 ;  /* 0x000128ee01007387 */ /* 0x0007e20000100a00 */
[----:B0-----:R-:W-:Y:S02]  /*38a70*/  IMAD R240, R240, 0x64, RZ ;  /* 0x00000064f0f07824 */ /* 0x001fe400078e02ff */
[----:B------:R-:W-:Y:S01]  /*38a80*/  IMAD R138, R245, 0xee, RZ ;  /* 0x000000eef58a7824 */ /* 0x000fe200078e02ff */
[----:B------:R-:W0:Y:S01]  /*38a90*/  LDC R87, c[0x0][0x278] ;  /* 0x00009e00ff577b82 */ /* 0x000e220000000800 */
[----:B---3--:R-:W-:Y:S01]  /*38aa0*/  IADD3 R238, P6, R250, R2, RZ ;  /* 0x00000002faee7210 */ /* 0x008fe20007fde0ff */
[----:B------:R-:W-:-:S06]  /*38ab0*/  IMAD R115, R115, 0xb5, RZ ;  /* 0x000000b573737824 */ /* 0x000fcc00078e02ff */
[----:B------:R-:W3:Y:S01]  /*38ac0*/  LDC R84, c[0x0][0x278] ;  /* 0x00009e00ff547b82 */ /* 0x000ee20000000800 */
[----:B------:R-:W-:Y:S01]  /*38ad0*/  LEA.HI.X.SX32 R239, R237, R3, 0x1, P6 ;  /* 0x00000003edef7211 */ /* 0x000fe200030f0eff */
[----:B-1----:R-:W-:-:S06]  /*38ae0*/  IMAD R237, R223, 0x66, RZ ;  /* 0x00000066dfed7824 */ /* 0x002fcc00078e02ff */
[----:B------:R-:W1:Y:S01]  /*38af0*/  LDC R223, c[0x0][0x278] ;  /* 0x00009e00ffdf7b82 */ /* 0x000e620000000800 */
[----:B------:R-:W-:-:S04]  /*38b00*/  IADD3 R248, P5, R79, R2, RZ ;  /* 0x000000024ff87210 */ /* 0x000fc80007fbe0ff */
[----:B------:R-:W-:Y:S01]  /*38b10*/  LEA.HI.X.SX32 R249, R240, R3, 0x1, P5 ;  /* 0x00000003f0f97211 */ /* 0x000fe200028f0eff */
[----:B------:R-:W-:Y:S02]  /*38b20*/  IMAD R114, R114, 0x16e, RZ ;  /* 0x0000016e72727824 */ /* 0x000fe400078e02ff */
[----:B------:R-:W-:Y:S01]  /*38b30*/  IMAD R109, R109, 0xb9, RZ ;  /* 0x000000b96d6d7824 */ /* 0x000fe200078e02ff */
[----:B------:R-:W3:Y:S01]  /*38b40*/  LDC R78, c[0x0][0x278] ;  /* 0x00009e00ff4e7b82 */ /* 0x000ee20000000800 */
[----:B------:R2:W-:Y:S01]  /*38b50*/  STL.64 [R1+0x120], R248 ;  /* 0x000120f801007387 */ /* 0x0005e20000100a00 */
[----:B------:R-:W-:Y:S02]  /*38b60*/  IMAD R108, R108, 0x176, RZ ;  /* 0x000001766c6c7824 */ /* 0x000fe400078e02ff */
[----:B------:R-:W-:Y:S02]  /*38b70*/  IMAD R105, R105, 0xbb, RZ ;  /* 0x000000bb69697824 */ /* 0x000fe400078e02ff */
[----:B------:R-:W-:-:S02]  /*38b80*/  IMAD R104, R104, 0x17a, RZ ;  /* 0x0000017a68687824 */ /* 0x000fc400078e02ff */
[----:B------:R-:W-:Y:S01]  /*38b90*/  IMAD R101, R101, 0xbd, RZ ;  /* 0x000000bd65657824 */ /* 0x000fe200078e02ff */
[----:B------:R-:W3:Y:S01]  /*38ba0*/  LDC R90, c[0x0][0x278] ;  /* 0x00009e00ff5a7b82 */ /* 0x000ee20000000800 */
[----:B-1----:R-:W-:-:S07]  /*38bb0*/  IMAD R240, R223, 0x67, RZ ;  /* 0x00000067dff07824 */ /* 0x002fce00078e02ff */
[----:B------:R-:W1:Y:S01]  /*38bc0*/  LDC R223, c[0x0][0x278] ;  /* 0x00009e00ffdf7b82 */ /* 0x000e620000000800 */
[----:B--2---:R-:W-:-:S04]  /*38bd0*/  IADD3 R248, P5, R75, R2, RZ ;  /* 0x000000024bf87210 */ /* 0x004fc80007fbe0ff */
[----:B------:R-:W-:-:S03]  /*38be0*/  LEA.HI.X.SX32 R249, R237, R3, 0x1, P5 ;  /* 0x00000003edf97211 */ /* 0x000fc600028f0eff */
[----:B------:R-:W2:Y:S01]  /*38bf0*/  LDC R237, c[0x0][0x278] ;  /* 0x00009e00ffed7b82 */ /* 0x000ea20000000800 */
[----:B------:R4:W-:Y:S01]  /*38c00*/  STL.64 [R1+0x118], R238 ;  /* 0x000118ee01007387 */ /* 0x0009e20000100a00 */
[----:B------:R-:W-:Y:S02]  /*38c10*/  IMAD R100, R100, 0x17e, RZ ;  /* 0x0000017e64647824 */ /* 0x000fe400078e02ff */
[----:B------:R-:W-:Y:S02]  /*38c20*/  IMAD R112, R112, 0x170, RZ ;  /* 0x0000017070707824 */ /* 0x000fe400078e02ff */
[----:B------:R-:W-:Y:S02]  /*38c30*/  IMAD R97, R97, 0xbf, RZ ;  /* 0x000000bf61617824 */ /* 0x000fe400078e02ff */
[----:B------:R-:W-:Y:S01]  /*38c40*/  IMAD R96, R96, 0x182, RZ ;  /* 0x0000018260607824 */ /* 0x000fe200078e02ff */
[----:B------:R-:W3:Y:S01]  /*38c50*/  LDC R86, c[0x0][0x278] ;  /* 0x00009e00ff567b82 */ /* 0x000ee20000000800 */
[----:B----4-:R-:W-:-:S04]  /*38c60*/  IADD3 R238, P6, R251, R2, RZ ;  /* 0x00000002fbee7210 */ /* 0x010fc80007fde0ff */
[----:B------:R-:W-:Y:S01]  /*38c70*/  LEA.HI.X.SX32 R239, R240, R3, 0x1, P6 ;  /* 0x00000003f0ef7211 */ /* 0x000fe200030f0eff */
[----:B-1----:R-:W-:Y:S02]  /*38c80*/  IMAD R240, R223, 0x68, RZ ;  /* 0x00000068dff07824 */ /* 0x002fe400078e02ff */
[----:B------:R-:W1:Y:S01]  /*38c90*/  LDC R83, c[0x0][0x278] ;  /* 0x00009e00ff537b82 */ /* 0x000e620000000800 */
[----:B------:R4:W-:Y:S07]  /*38ca0*/  STL.64 [R1+0x110], R248 ;  /* 0x000110f801007387 */ /* 0x0009ee0000100a00 */
[----:B------:R-:W0:Y:S01]  /*38cb0*/  LDC R223, c[0x0][0x278] ;  /* 0x00009e00ffdf7b82 */ /* 0x000e220000000800 */
[----:B----4-:R-:W-:Y:S01]  /*38cc0*/  IADD3 R248, P5, R69, R2, RZ ;  /* 0x0000000245f87210 */ /* 0x010fe20007fbe0ff */
[----:B--2---:R-:W-:-:S02]  /*38cd0*/  IMAD R237, R237, 0xd4, RZ ;  /* 0x000000d4eded7824 */ /* 0x004fc400078e02ff */
[----:B------:R-:W-:Y:S01]  /*38ce0*/  IMAD R110, R110, 0x174, RZ ;  /* 0x000001746e6e7824 */ /* 0x000fe200078e02ff */
[----:B------:R-:W-:Y:S01]  /*38cf0*/  LEA.HI.X.SX32 R249, R240, R3, 0x1, P5 ;  /* 0x00000003f0f97211 */ /* 0x000fe200028f0eff */
[----:B------:R-:W-:Y:S02]  /*38d00*/  IMAD R93, R93, 0xc1, RZ ;  /* 0x000000c15d5d7824 */ /* 0x000fe400078e02ff */
[----:B------:R-:W2:Y:S01]  /*38d10*/  LDC R240, c[0x0][0x278] ;  /* 0x00009e00fff07b82 */ /* 0x000ea20000000800 */
[----:B------:R-:W-:Y:S04]  /*38d20*/  STL.64 [R1+0x108], R238 ;  /* 0x000108ee01007387 */ /* 0x000fe80000100a00 */
[----:B------:R4:W-:Y:S01]  /*38d30*/  STL.64 [R1+0x100], R248 ;  /* 0x000100f801007387 */ /* 0x0009e20000100a00 */
[----:B------:R-:W-:-:S02]  /*38d40*/  IMAD R106, R106, 0x178, RZ ;  /* 0x000001786a6a7824 */ /* 0x000fc400078e02ff */
[----:B------:R-:W-:Y:S01]  /*38d50*/  IMAD R102, R102, 0x17c, RZ ;  /* 0x0000017c66667824 */ /* 0x000fe200078e02ff */
[----:B------:R-:W1:Y:S01]  /*38d60*/  LDC R82, c[0x0][0x278] ;  /* 0x00009e00ff527b82 */ /* 0x000e620000000800 */
[----:B----4-:R-:W-:Y:S01]  /*38d70*/  IADD3 R248, P5, R237, R2, RZ ;  /* 0x00000002edf87210 */ /* 0x010fe20007fbe0ff */
[----:B------:R-:W-:-:S06]  /*38d80*/  IMAD R98, R98, 0x180, RZ ;  /* 0x0000018062627824 */ /* 0x000fcc00078e02ff */
[----:B------:R-:W4:Y:S01]  /*38d90*/  LDC R81, c[0x0][0x278] ;  /* 0x00009e00ff517b82 */ /* 0x000f220000000800 */
[----:B------:R-:W-:Y:S01]  /*38da0*/  LEA.HI.X.SX32 R249, R4, R3, 0x1, P5 ;  /* 0x0000000304f97211 */ /* 0x000fe200028f0eff */
[----:B0-----:R-:W-:-:S06]  /*38db0*/  IMAD R242, R223, 0x69, RZ ;  /* 0x00000069dff27824 */ /* 0x001fcc00078e02ff */
[----:B------:R-:W0:Y:S01]  /*38dc0*/  LDC R4, c[0x0][0x278] ;  /* 0x00009e00ff047b82 */ /* 0x000e220000000800 */
[----:B------:R-:W-:-:S04]  /*38dd0*/  IADD3 R238, P6, R65, R2, RZ ;  /* 0x0000000241ee7210 */ /* 0x000fc80007fde0ff */
[----:B------:R-:W-:Y:S01]  /*38de0*/  LEA.HI.X.SX32 R239, R242, R3, 0x1, P6 ;  /* 0x00000003f2ef7211 */ /* 0x000fe200030f0eff */
[----:B--2---:R-:W-:Y:S02]  /*38df0*/  IMAD R240, R240, 0x6b, RZ ;  /* 0x0000006bf0f07824 */ /* 0x004fe400078e02ff */
[----:B------:R-:W-:Y:S01]  /*38e00*/  IMAD R94, R94, 0x184, RZ ;  /* 0x000001845e5e7824 */ /* 0x000fe200078e02ff */
[----:B------:R-:W2:Y:S01]  /*38e10*/  LDC R80, c[0x0][0x278] ;  /* 0x00009e00ff507b82 */ /* 0x000ea20000000800 */
[----:B------:R3:W-:Y:S04]  /*38e20*/  STL.64 [R1+0xf8], R238 ;  /* 0x0000f8ee01007387 */ /* 0x0007e80000100a00 */
[----:B------:R1:W-:Y:S01]  /*38e30*/  STL.64 [R1+0xf0], R248 ;  /* 0x0000f0f801007387 */ /* 0x0003e20000100a00 */
[----:B------:R-:W-:-:S02]  /*38e40*/  IMAD R92, R92, 0x186, RZ ;  /* 0x000001865c5c7824 */ /* 0x000fc400078e02ff */
[----:B------:R-:W-:Y:S01]  /*38e50*/  IMAD R88, R88, 0x188, RZ ;  /* 0x0000018858587824 */ /* 0x000fe200078e02ff */
[----:B------:R-:W2:Y:S01]  /*38e60*/  LDC R77, c[0x0][0x278] ;  /* 0x00009e00ff4d7b82 */ /* 0x000ea20000000800 */
[-C--:B---3--:R-:W-:Y:S02]  /*38e70*/  IADD3 R238, P6, R59, R2.reuse, RZ ;  /* 0x000000023bee7210 */ /* 0x088fe40007fde0ff */
[-C--:B-1----:R-:W-:Y:S01]  /*38e80*/  IADD3 R248, P5, R55, R2.reuse, RZ ;  /* 0x0000000237f87210 */ /* 0x082fe20007fbe0ff */
[----:B------:R-:W-:Y:S01]  /*38e90*/  IMAD R91, R91, 0xc3, RZ ;  /* 0x000000c35b5b7824 */ /* 0x000fe200078e02ff */
[-C--:B------:R-:W-:Y:S01]  /*38ea0*/  LEA.HI.X.SX32 R239, R240, R3.reuse, 0x1, P6 ;  /* 0x00000003f0ef7211 */ /* 0x080fe200030f0eff */
[----:B0-----:R-:W-:Y:S01]  /*38eb0*/  IMAD R4, R4, 0x6d, RZ ;  /* 0x0000006d04047824 */ /* 0x001fe200078e02ff */
[----:B------:R-:W-:Y:S01]  /*38ec0*/  LEA.HI.X.SX32 R249, R19, R3, 0x1, P5 ;  /* 0x0000000313f97211 */ /* 0x000fe200028f0eff */
[----:B------:R-:W0:Y:S02]  /*38ed0*/  LDC R240, c[0x0][0x278] ;  /* 0x00009e00fff07b82 */ /* 0x000e240000000800 */
[----:B------:R1:W-:Y:S06]  /*38ee0*/  STL.64 [R1+0xe8], R238 ;  /* 0x0000e8ee01007387 */ /* 0x0003ec0000100a00 */
[----:B------:R-:W3:Y:S01]  /*38ef0*/  LDC R19, c[0x0][0x278] ;  /* 0x00009e00ff137b82 */ /* 0x000ee20000000800 */
[----:B-1----:R-:W-:Y:S01]  /*38f00*/  IADD3 R238, P6, R51, R2, RZ ;  /* 0x0000000233ee7210 */ /* 0x002fe20007fde0ff */
[----:B------:R-:W-:-:S06]  /*38f10*/  IMAD R87, R87, 0x18c, RZ ;  /* 0x0000018c57577824 */ /* 0x000fcc00078e02ff */
[----:B------:R-:W1:Y:S01]  /*38f20*/  LDC R76, c[0x0][0x278] ;  /* 0x00009e00ff4c7b82 */ /* 0x000e620000000800 */
[----:B------:R-:W-:-:S07]  /*38f30*/  LEA.HI.X.SX32 R239, R4, R3, 0x1, P6 ;  /* 0x0000000304ef7211 */ /* 0x000fce00030f0eff */
[----:B------:R-:W4:Y:S01]  /*38f40*/  LDC R4, c[0x0][0x278] ;  /* 0x00009e00ff047b82 */ /* 0x000f220000000800 */
[----:B------:R2:W-:Y:S04]  /*38f50*/  STL.64 [R1+0xe0], R248 ;  /* 0x0000e0f801007387 */ /* 0x0005e80000100a00 */
[----:B------:R2:W-:Y:S01]  /*38f60*/  STL.64 [R1+0xd8], R238 ;  /* 0x0000d8ee01007387 */ /* 0x0005e20000100a00 */
[----:B---3--:R-:W-:Y:S02]  /*38f70*/  IMAD R19, R19, 0x6f, RZ ;  /* 0x0000006f13137824 */ /* 0x008fe400078e02ff */
[----:B------:R-:W3:Y:S01]  /*38f80*/  LDC R74, c[0x0][0x278] ;  /* 0x00009e00ff4a7b82 */ /* 0x000ee20000000800 */
[-C--:B--2---:R-:W-:Y:S02]  /*38f90*/  IADD3 R248, P5, R47, R2.reuse, RZ ;  /* 0x000000022ff87210 */ /* 0x084fe40007fbe0ff */
[----:B------:R-:W-:Y:S01]  /*38fa0*/  IADD3 R238, P6, R43, R2, RZ ;  /* 0x000000022bee7210 */ /* 0x000fe20007fde0ff */
[----:B------:R-:W-:Y:S01]  /*38fb0*/  IMAD R84, R84, 0x190, RZ ;  /* 0x0000019054547824 */ /* 0x000fe200078e02ff */
[-C--:B------:R-:W-:Y:S01]  /*38fc0*/  LEA.HI.X.SX32 R249, R235, R3.reuse, 0x1, P5 ;  /* 0x00000003ebf97211 */ /* 0x080fe200028f0eff */
[----:B------:R-:W-:Y:S01]  /*38fd0*/  IMAD R78, R78, 0x194, RZ ;  /* 0x000001944e4e7824 */ /* 0x000fe200078e02ff */
[----:B------:R-:W-:Y:S01]  /*38fe0*/  LEA.HI.X.SX32 R239, R19, R3, 0x1, P6 ;  /* 0x0000000313ef7211 */ /* 0x000fe200030f0eff */
[----:B------:R-:W2:Y:S01]  /*38ff0*/  LDC R235, c[0x0][0x278] ;  /* 0x00009e00ffeb7b82 */ /* 0x000ea20000000800 */
[----:B----4-:R-:W-:Y:S01]  /*39000*/  IMAD R4, R4, 0xe2, RZ ;  /* 0x000000e204047824 */ /* 0x010fe200078e02ff */
[----:B------:R-:W-:Y:S04]  /*39010*/  STL.64 [R1+0xd0], R248 ;  /* 0x0000d0f801007387 */ /* 0x000fe80000100a00 */
[----:B------:R4:W-:Y:S01]  /*39020*/  STL.64 [R1+0xc8], R238 ;  /* 0x0000c8ee01007387 */ /* 0x0009e20000100a00 */
[----:B0-----:R-:W-:Y:S01]  /*39030*/  IMAD R240, R240, 0x70, RZ ;  /* 0x00000070f0f07824 */ /* 0x001fe200078e02ff */
[----:B------:R-:W0:Y:S01]  /*39040*/  LDC R73, c[0x0][0x278] ;  /* 0x00009e00ff497b82 */ /* 0x000e220000000800 */
[----:B------:R-:W-:-:S02]  /*39050*/  IMAD R90, R90, 0x18a, RZ ;  /* 0x0000018a5a5a7824 */ /* 0x000fc400078e02ff */
[----:B------:R-:W-:-:S05]  /*39060*/  IMAD R86, R86, 0x18e, RZ ;  /* 0x0000018e56567824 */ /* 0x000fca00078e02ff */
[----:B------:R-:W0:Y:S01]  /*39070*/  LDC R72, c[0x0][0x278] ;  /* 0x00009e00ff487b82 */ /* 0x000e220000000800 */
[----:B----4-:R-:W-:-:S07]  /*39080*/  IADD3 R238, P6, R4, R2, RZ ;  /* 0x0000000204ee7210 */ /* 0x010fce0007fde0ff */
[----:B------:R-:W4:Y:S01]  /*39090*/  LDC R4, c[0x0][0x278] ;  /* 0x00009e00ff047b82 */ /* 0x000f220000000800 */
[----:B------:R-:W-:Y:S01]  /*390a0*/  IADD3 R248, P5, R39, R2, RZ ;  /* 0x0000000227f87210 */ /* 0x000fe20007fbe0ff */
[----:B--2---:R-:W-:-:S03]  /*390b0*/  IMAD R235, R235, 0xe4, RZ ;  /* 0x000000e4ebeb7824 */ /* 0x004fc600078e02ff */
[----:B------:R-:W-:-:S03]  /*390c0*/  LEA.HI.X.SX32 R249, R240, R3, 0x1, P5 ;  /* 0x00000003f0f97211 */ /* 0x000fc600028f0eff */
[----:B------:R-:W2:Y:S01]  /*390d0*/  LDC R240, c[0x0][0x278] ;  /* 0x00009e00fff07b82 */ /* 0x000ea20000000800 */
[----:B------:R-:W-:Y:S02]  /*390e0*/  IMAD R83, R83, 0xc7, RZ ;  /* 0x000000c753537824 */ /* 0x000fe400078e02ff */
[----:B------:R-:W-:-:S05]  /*390f0*/  IMAD R82, R82, 0x192, RZ ;  /* 0x0000019252527824 */ /* 0x000fca00078e02ff */
[----:B------:R-:W2:Y:S01]  /*39100*/  LDC R71, c[0x0][0x278] ;  /* 0x00009e00ff477b82 */ /* 0x000ea20000000800 */
[----:B----4-:R-:W-:-:S07]  /*39110*/  IMAD R4, R4, 0x71, RZ ;  /* 0x0000007104047824 */ /* 0x010fce00078e02ff */
[----:B------:R-:W4:Y:S01]  /*39120*/  LDC R70, c[0x0][0x278] ;  /* 0x00009e00ff467b82 */ /* 0x000f220000000800 */
[----:B------:R-:W-:-:S07]  /*39130*/  LEA.HI.X.SX32 R239, R4, R3, 0x1, P6 ;  /* 0x0000000304ef7211 */ /* 0x000fce00030f0eff */
[----:B------:R-:W1:Y:S01]  /*39140*/  LDC R4, c[0x0][0x278] ;  /* 0x00009e00ff047b82 */ /* 0x000e620000000800 */
[----:B------:R3:W-:Y:S04]  /*39150*/  STL.64 [R1+0xc0], R248 ;  /* 0x0000c0f801007387 */ /* 0x0007e80000100a00 */
[----:B------:R0:W-:Y:S01]  /*39160*/  STL.64 [R1+0x4d0], R238 ;  /* 0x0004d0ee01007387 */ /* 0x0001e20000100a00 */
[----:B------:R-:W-:Y:S02]  /*39170*/  IMAD R81, R81, 0xc9, RZ ;  /* 0x000000c951517824 */ /* 0x000fe400078e02ff */
[----:B------:R-:W4:Y:S01]  /*39180*/  LDC R68, c[0x0][0x278] ;  /* 0x00009e00ff447b82 */ /* 0x000f220000000800 */
[----:B---3--:R-:W-:-:S07]  /*39190*/  IADD3 R248, P5, R235, R2, RZ ;  /* 0x00000002ebf87210 */ /* 0x008fce0007fbe0ff */
[----:B------:R-:W3:Y:S01]  /*391a0*/  LDC R235, c[0x0][0x278] ;  /* 0x00009e00ffeb7b82 */ /* 0x000ee20000000800 */
[----:B0-----:R-:W-:Y:S01]  /*391b0*/  IADD3 R238, P6, R31, R2, RZ ;  /* 0x000000021fee7210 */ /* 0x001fe20007fde0ff */
[----:B-1----:R-:W-:-:S06]  /*391c0*/  IMAD R4, R4, 0x73, RZ ;  /* 0x0000007304047824 */ /* 0x002fcc00078e02ff */
[----:B------:R-:W0:Y:S01]  /*391d0*/  LDC R66, c[0x0][0x278] ;  /* 0x00009e00ff427b82 */ /* 0x000e220000000800 */
[----:B------:R-:W-:-:S07]  /*391e0*/  LEA.HI.X.SX32 R239, R4, R3, 0x1, P6 ;  /* 0x0000000304ef7211 */ /* 0x000fce00030f0eff */
[----:B------:R-:W1:Y:S01]  /*391f0*/  LDC R4, c[0x0][0x278] ;  /* 0x00009e00ff047b82 */ /* 0x000e620000000800 */
[----:B------:R-:W-:Y:S01]  /*39200*/  LEA.HI.X.SX32 R249, R18, R3, 0x1, P5 ;  /* 0x0000000312f97211 */ /* 0x000fe200028f0eff */
[----:B---3--:R-:W-:-:S04]  /*39210*/  IMAD R235, R235, 0xea, RZ ;  /* 0x000000eaebeb7824 */ /* 0x008fc800078e02ff */
[----:B------:R3:W-:Y:S02]  /*39220*/  STL.64 [R1+0x4c8], R248 ;  /* 0x0004c8f801007387 */ /* 0x0007e40000100a00 */
[----:B------:R-:W0:Y:S02]  /*39230*/  LDC R64, c[0x0][0x278] ;  /* 0x00009e00ff407b82 */ /* 0x000e240000000800 */
[----:B------:R2:W-:Y:S01]  /*39240*/  STL.64 [R1+0x4c0], R238 ;  /* 0x0004c0ee01007387 */ /* 0x0005e20000100a00 */
[----:B------:R-:W-:Y:S02]  /*39250*/  IMAD R80, R80, 0x196, RZ ;  /* 0x0000019650507824 */ /* 0x000fe400078e02ff */
[----:B------:R-:W-:-:S03]  /*39260*/  IMAD R77, R77, 0x198, RZ ;  /* 0x000001984d4d7824 */ /* 0x000fc600078e02ff */
[----:B------:R-:W0:Y:S01]  /*39270*/  LDC R62, c[0x0][0x278] ;  /* 0x00009e00ff3e7b82 */ /* 0x000e220000000800 */
[-C--:B---3--:R-:W-:Y:S02]  /*39280*/  IADD3 R248, P5, R23, R2.reuse, RZ ;  /* 0x0000000217f87210 */ /* 0x088fe40007fbe0ff */
[----:B--2---:R-:W-:Y:S01]  /*39290*/  IADD3 R238, P6, R235, R2, RZ ;  /* 0x00000002ebee7210 */ /* 0x004fe20007fde0ff */
[----:B-1----:R-:W-:Y:S01]  /*392a0*/  IMAD R4, R4, 0x77, RZ ;  /* 0x0000007704047824 */ /* 0x002fe200078e02ff */
[----:B------:R-:W-:-:S03]  /*392b0*/  LEA.HI.X.SX32 R249, R137, R3, 0x1, P5 ;  /* 0x0000000389f97211 */ /* 0x000fc600028f0eff */
[----:B------:R-:W1:Y:S01]  /*392c0*/  LDC R67, c[0x0][0x278] ;  /* 0x00009e00ff437b82 */ /* 0x000e620000000800 */
[-C--:B------:R-:W-:Y:S02]  /*392d0*/  LEA.HI.X.SX32 R239, R139, R3.reuse, 0x1, P6 ;  /* 0x000000038bef7211 */ /* 0x080fe400030f0eff */
[----:B------:R-:W-:Y:S01]  /*392e0*/  IADD3 R138, P6, R138, R2, RZ ;  /* 0x000000028a8a7210 */ /* 0x000fe20007fde0ff */
[----:B------:R-:W-:Y:S04]  /*392f0*/  STL.64 [R1+0x4b8], R248 ;  /* 0x0004b8f801007387 */ /* 0x000fe80000100a00 */
[----:B------:R2:W-:Y:S01]  /*39300*/  STL.64 [R1+0x4b0], R238 ;  /* 0x0004b0ee01007387 */ /* 0x0005e20000100a00 */
[----:B------:R-:W-:Y:S01]  /*39310*/  LEA.HI.X.SX32 R139, R4, R3, 0x1, P6 ;  /* 0x00000003048b7211 */ /* 0x000fe200030f0eff */
[----:B------:R-:W-:Y:S01]  /*39320*/  IMAD R76, R76, 0x19a, RZ ;  /* 0x0000019a4c4c7824 */ /* 0x000fe200078e02ff */
[----:B------:R-:W3:Y:S01]  /*39330*/  LDC R4, c[0x0][0x278] ;  /* 0x00009e00ff047b82 */ /* 0x000ee20000000800 */
[----:B------:R-:W-:-:S02]  /*39340*/  IMAD R74, R74, 0x19c, RZ ;  /* 0x0000019c4a4a7824 */ /* 0x000fc400078e02ff */
[----:B------:R-:W-:-:S05]  /*39350*/  IMAD R73, R73, 0xcd, RZ ;  /* 0x000000cd49497824 */ /* 0x000fca00078e02ff */
[----:B------:R-:W1:Y:S08]  /*39360*/  LDC R60, c[0x0][0x278] ;  /* 0x00009e00ff3c7b82 */ /* 0x000e700000000800 */
[----:B--2---:R-:W2:Y:S01]  /*39370*/  LDC R238, c[0x0][0x278] ;  /* 0x00009e00ffee7b82 */ /* 0x004ea20000000800 */
[----:B------:R-:W-:-:S04]  /*39380*/  IADD3 R136, P5, R136, R2, RZ ;  /* 0x0000000288887210 */ /* 0x000fc80007fbe0ff */
[----:B------:R-:W-:-:S03]  /*39390*/  LEA.HI.X.SX32 R137, R232, R3, 0x1, P5 ;  /* 0x00000003e8897211 */ /* 0x000fc600028f0eff */
[----:B------:R-:W4:Y:S01]  /*393a0*/  LDC R239, c[0x0][0x278] ;  /* 0x00009e00ffef7b82 */ /* 0x000f220000000800 */
[----:B---3--:R-:W-:Y:S01]  /*393b0*/  IMAD R4, R4, 0x79, RZ ;  /* 0x0000007904047824 */ /* 0x008fe200078e02ff */
[----:B------:R-:W-:Y:S04]  /*393c0*/  STL.64 [R1+0x4a8], R136 ;  /* 0x0004a88801007387 */ /* 0x000fe80000100a00 */
[----:B------:R3:W-:Y:S02]  /*393d0*/  STL.64 [R1+0x4a0], R138 ;  /* 0x0004a08a01007387 */ /* 0x0007e40000100a00 */
[----:B------:R-:W0:Y:S01]  /*393e0*/  LDC R232, c[0x0][0x278] ;  /* 0x00009e00ffe87b82 */ /* 0x000e220000000800 */
[----:B--2---:R-:W-:-:S07]  /*393f0*/  IMAD R238, R238, 0xf2, RZ ;  /* 0x000000f2eeee7824 */ /* 0x004fce00078e02ff */
[----:B------:R-:W2:Y:S01]  /*39400*/  LDC R63, c[0x0][0x278] ;  /* 0x00009e00ff3f7b82 */ /* 0x000ea20000000800 */
[----:B---3--:R-:W-:-:S04]  /*39410*/  IADD3 R138, P6, R238, R2, RZ ;  /* 0x00000002ee8a7210 */ /* 0x008fc80007fde0ff */
[----:B------:R-:W-:Y:S01]  /*39420*/  LEA.HI.X.SX32 R139, R4, R3, 0x1, P6 ;  /* 0x00000003048b7211 */ /* 0x000fe200030f0eff */
[----:B------:R-:W-:Y:S02]  /*39430*/  IMAD R72, R72, 0x19e, RZ ;  /* 0x0000019e48487824 */ /* 0x000fe400078e02ff */
[----:B------:R-:W3:Y:S01]  /*39440*/  LDC R4, c[0x0][0x278] ;  /* 0x00009e00ff047b82 */ /* 0x000ee20000000800 */
[----:B----4-:R-:W-:-:S05]  /*39450*/  IMAD R239, R239, 0xf0, RZ ;  /* 0x000000f0efef7824 */ /* 0x010fca00078e02ff */
[----:B------:R-:W-:Y:S01]  /*39460*/  IADD3 R136, P5, R239, R2, RZ ;  /* 0x00000002ef887210 */ /* 0x000fe20007fbe0ff */
[----:B0-----:R-:W-:Y:S01]  /*39470*/  IMAD R248, R232, 0xf6, RZ ;  /* 0x000000f6e8f87824 */ /* 0x001fe200078e02ff */
[----:B------:R-:W0:Y:S02]  /*39480*/  LDC R221, c[0x0][0x278] ;  /* 0x00009e00ffdd7b82 */ /* 0x000e240000000800 */
[----:B------:R-:W-:-:S05]  /*39490*/  LEA.HI.X.SX32 R137, R15, R3, 0x1, P5 ;  /* 0x000000030f897211 */ /* 0x000fca00028f0eff */
[----:B------:R-:W-:Y:S01]  /*394a0*/  STL.64 [R1+0x498], R136 ;  /* 0x0004988801007387 */ /* 0x000fe20000100a00 */
[----:B------:R-:W4:Y:S03]  /*394b0*/  LDC R15, c[0x0][0x278] ;  /* 0x00009e00ff0f7b82 */ /* 0x000f260000000800 */
[----:B------:R1:W-:Y:S01]  /*394c0*/  STL.64 [R1+0x490], R138 ;  /* 0x0004908a01007387 */ /* 0x0003e20000100a00 */
[----:B---3--:R-:W-:-:S04]  /*394d0*/  IMAD R4, R4, 0x7b, RZ ;  /* 0x0000007b04047824 */ /* 0x008fc800078e02ff */
[----:B------:R-:W3:Y:S01]  /*394e0*/  LDC R232, c[0x0][0x278] ;  /* 0x00009e00ffe87b82 */ /* 0x000ee20000000800 */
[----:B-1----:R-:W-:-:S07]  /*394f0*/  IADD3 R138, P6, R248, R2, RZ ;  /* 0x00000002f88a7210 */ /* 0x002fce0007fde0ff */
[----:B------:R-:W1:Y:S01]  /*39500*/  LDC R56, c[0x0][0x278] ;  /* 0x00009e00ff387b82 */ /* 0x000e620000000800 */
[----:B------:R-:W-:-:S07]  /*39510*/  LEA.HI.X.SX32 R139, R4, R3, 0x1, P6 ;  /* 0x00000003048b7211 */ /* 0x000fce00030f0eff */
[----:B------:R-:W2:Y:S01]  /*39520*/  LDC R4, c[0x0][0x278] ;  /* 0x00009e00ff047b82 */ /* 0x000ea20000000800 */
[----:B------:R-:W-:-:S05]  /*39530*/  IMAD R249, R240, 0xf4, RZ ;  /* 0x000000f4f0f97824 */ /* 0x000fca00078e02ff */
[----:B------:R-:W-:Y:S01]  /*39540*/  IADD3 R136, P5, R249, R2, RZ ;  /* 0x00000002f9887210 */ /* 0x000fe20007fbe0ff */
[----:B----4-:R-:W-:Y:S01]  /*39550*/  IMAD R240, R15, 0xfa, RZ ;  /* 0x000000fa0ff07824 */ /* 0x010fe200078e02ff */
[----:B------:R-:W4:Y:S02]  /*39560*/  LDC R61, c[0x0][0x278] ;  /* 0x00009e00ff3d7b82 */ /* 0x000f240000000800 */
[----:B------:R-:W-:-:S05]  /*39570*/  LEA.HI.X.SX32 R137, R10, R3, 0x1, P5 ;  /* 0x000000030a897211 */ /* 0x000fca00028f0eff */
[----:B------:R-:W-:Y:S01]  /*39580*/  STL.64 [R1+0x488], R136 ;  /* 0x0004888801007387 */ /* 0x000fe20000100a00 */
[----:B------:R-:W0:Y:S03]  /*39590*/  LDC R10, c[0x0][0x278] ;  /* 0x00009e00ff0a7b82 */ /* 0x000e260000000800 */
[----:B------:R3:W-:Y:S01]  /*395a0*/  STL.64 [R1+0x480], R138 ;  /* 0x0004808a01007387 */ /* 0x0007e20000100a00 */
[----:B--2---:R-:W-:-:S04]  /*395b0*/  IMAD R4, R4, 0x7d, RZ ;  /* 0x0000007d04047824 */ /* 0x004fc800078e02ff */
[----:B------:R-:W2:Y:S01]  /*395c0*/  LDC R227, c[0x0][0x278] ;  /* 0x00009e00ffe37b82 */ /* 0x000ea20000000800 */
[----:B---3--:R-:W-:Y:S01]  /*395d0*/  IADD3 R138, P6, R240, R2, RZ ;  /* 0x00000002f08a7210 */ /* 0x008fe20007fde0ff */
[----:B------:R-:W-:-:S06]  /*395e0*/  IMAD R242, R232, 0xf8, RZ ;  /* 0x000000f8e8f27824 */ /* 0x000fcc00078e02ff */
[----:B------:R-:W3:Y:S01]  /*395f0*/  LDC R52, c[0x0][0x278] ;  /* 0x00009e00ff347b82 */ /* 0x000ee20000000800 */
[----:B------:R-:W-:-:S07]  /*39600*/  LEA.HI.X.SX32 R139, R4, R3, 0x1, P6 ;  /* 0x00000003048b7211 */ /* 0x000fce00030f0eff */
[----:B------:R-:W1:Y:S01]  /*39610*/  LDC R4, c[0x0][0x278] ;  /* 0x00009e00ff047b82 */ /* 0x000e620000000800 */
[----:B0-----:R-:W-:-:S07]  /*39620*/  IMAD R247, R10, 0xfe, RZ ;  /* 0x000000fe0af77824 */ /* 0x001fce00078e02ff */
[----:B------:R-:W0:Y:S01]  /*39630*/  LDC R232, c[0x0][0x278] ;  /* 0x00009e00ffe87b82 */ /* 0x000e220000000800 */
[----:B------:R-:W-:Y:S01]  /*39640*/  IADD3 R136, P5, R242, R2, RZ ;  /* 0x00000002f2887210 */ /* 0x000fe20007fbe0ff */
[----:B------:R-:W-:Y:S02]  /*39650*/  IMAD R71, R71, 0xcf, RZ ;  /* 0x000000cf47477824 */ /* 0x000fe400078e02ff */
[----:B------:R-:W-:Y:S02]  /*39660*/  IMAD R70, R70, 0x1a2, RZ ;  /* 0x000001a246467824 */ /* 0x000fe400078e02ff */
[----:B------:R-:W-:Y:S02]  /*39670*/  IMAD R68, R68, 0x1a4, RZ ;  /* 0x000001a444447824 */ /* 0x000fe400078e02ff */
[----:B------:R-:W4:Y:S01]  /*39680*/  LDC R57, c[0x0][0x278] ;  /* 0x00009e00ff397b82 */ /* 0x000f220000000800 */
[----:B-1----:R-:W-:-:S07]  /*39690*/  IMAD R10, R4, 0xe5, RZ ;  /* 0x000000e5040a7824 */ /* 0x002fce00078e02ff */
[----:B------:R-:W1:Y:S08]  /*396a0*/  LDC R58, c[0x0][0x278] ;  /* 0x00009e00ff3a7b82 */ /* 0x000e700000000800 */
[----:B------:R-:W2:Y:S01]  /*396b0*/  LDC R4, c[0x0][0x278] ;  /* 0x00009e00ff047b82 */ /* 0x000ea20000000800 */
[----:B------:R-:W-:Y:S01]  /*396c0*/  LEA.HI.X.SX32 R137, R6, R3, 0x1, P5 ;  /* 0x0000000306897211 */ /* 0x000fe200028f0eff */
[----:B0-----:R-:W-:-:S04]  /*396d0*/  IMAD R232, R232, 0xfc, RZ ;  /* 0x000000fce8e87824 */ /* 0x001fc800078e02ff */
[----:B------:R0:W-:Y:S01]  /*396e0*/  STL.64 [R1+0x478], R136 ;  /* 0x0004788801007387 */ /* 0x0001e20000100a00 */
[----:B------:R-:W-:Y:S01]  /*396f0*/  IMAD R66, R66, 0x1a6, RZ ;  /* 0x000001a642427824 */ /* 0x000fe200078e02ff */
[----:B------:R-:W4:Y:S02]  /*39700*/  LDC R225, c[0x0][0x278] ;  /* 0x00009e00ffe17b82 */ /* 0x000f240000000800 */
[----:B------:R3:W-:Y:S01]  /*39710*/  STL.64 [R1+0x9d0], R138 ;  /* 0x0009d08a01007387 */ /* 0x0007e20000100a00 */
[----:B------:R-:W-:Y:S02]  /*39720*/  IMAD R64, R64, 0x1a8, RZ ;  /* 0x000001a840407824 */ /* 0x000fe400078e02ff */
[----:B------:R-:W-:-:S03]  /*39730*/  IMAD R62, R62, 0x1aa, RZ ;  /* 0x000001aa3e3e7824 */ /* 0x000fc600078e02ff */
[----:B------:R-:W4:Y:S01]  /*39740*/  LDC R53, c[0x0][0x278] ;  /* 0x00009e00ff357b82 */ /* 0x000f220000000800 */
[-C--:B0-----:R-:W-:Y:S02]  /*39750*/  IADD3 R136, P5, R232, R2.reuse, RZ ;  /* 0x00000002e8887210 */ /* 0x081fe40007fbe0ff */
[-C--:B---3--:R-:W-:Y:S02]  /*39760*/  IADD3 R138, P6, R247, R2.reuse, RZ ;  /* 0x00000002f78a7210 */ /* 0x088fe40007fde0ff */
[-C--:B------:R-:W-:Y:S01]  /*39770*/  LEA.HI.X.SX32 R137, R133, R3.reuse, 0x1, P5 ;  /* 0x0000000385897211 */ /* 0x080fe200028f0eff */
[----:B--2---:R-:W-:Y:S01]  /*39780*/  IMAD R6, R4, 0xe7, RZ ;  /* 0x000000e704067824 */ /* 0x004fe200078e02ff */
[----:B------:R-:W-:Y:S01]  /*39790*/  LEA.HI.X.SX32 R139, R135, R3, 0x1, P6 ;  /* 0x00000003878b7211 */ /* 0x000fe200030f0eff */
[----:B------:R-:W0:Y:S01]  /*397a0*/  LDC R4, c[0x0][0x278] ;  /* 0x00009e00ff047b82 */ /* 0x000e220000000800 */
[-C--:B------:R-:W-:Y:S02]  /*397b0*/  IADD3 R134, P6, R134, R2.reuse, RZ ;  /* 0x0000000286867210 */ /* 0x080fe40007fde0ff */
[----:B------:R-:W-:-:S02]  /*397c0*/  IADD3 R132, P5, R132, R2, RZ ;  /* 0x0000000284847210 */ /* 0x000fc40007fbe0ff */
[-C--:B------:R-:W-:Y:S02]  /*397d0*/  LEA.HI.X.SX32 R135, R131, R3.reuse, 0x1, P6 ;  /* 0x0000000383877211 */ /* 0x080fe400030f0eff */
[-C--:B------:R-:W-:Y:S01]  /*397e0*/  LEA.HI.X.SX32 R133, R129, R3.reuse, 0x1, P5 ;  /* 0x0000000381857211 */ /* 0x080fe200028f0eff */
[----:B------:R-:W2:Y:S01]  /*397f0*/  LDC R54, c[0x0][0x278] ;  /* 0x00009e00ff367b82 */ /* 0x000ea20000000800 */
[-C--:B------:R-:W-:Y:S02]  /*39800*/  IADD3 R130, P6, R130, R2.reuse, RZ ;  /* 0x0000000282827210 */ /* 0x080fe40007fde0ff */
[-C--:B------:R-:W-:Y:S02]  /*39810*/  IADD3 R128, P5, R128, R2.reuse, RZ ;  /* 0x0000000280807210 */ /* 0x080fe40007fbe0ff */
[-C--:B------:R-:W-:Y:S02]  /*39820*/  LEA.HI.X.SX32 R131, R127, R3.reuse, 0x1, P6 ;  /* 0x000000037f837211 */ /* 0x080fe400030f0eff */
[----:B------:R-:W-:Y:S01]  /*39830*/  LEA.HI.X.SX32 R129, R125, R3, 0x1, P5 ;  /* 0x000000037d817211 */ /* 0x000fe200028f0eff */
[----:B------:R-:W3:Y:S01]  /*39840*/  LDC R50, c[0x0][0x278] ;  /* 0x00009e00ff327b82 */ /* 0x000ee20000000800 */
[----:B------:R-:W-:-:S02]  /*39850*/  IADD3 R126, P6, R126, R2, RZ ;  /* 0x000000027e7e7210 */ /* 0x000fc40007fde0ff */
[-C--:B------:R-:W-:Y:S02]  /*39860*/  IADD3 R124, P5, R124, R2.reuse, RZ ;  /* 0x000000027c7c7210 */ /* 0x080fe40007fbe0ff */
[-C--:B------:R-:W-:Y:S02]  /*39870*/  LEA.HI.X.SX32 R127, R123, R3.reuse, 0x1, P6 ;  /* 0x000000037b7f7211 */ /* 0x080fe400030f0eff */
[-C--:B------:R-:W-:Y:S01]  /*39880*/  LEA.HI.X.SX32 R125, R121, R3.reuse, 0x1, P5 ;  /* 0x00000003797d7211 */ /* 0x080fe200028f0eff */
[----:B------:R-:W-:Y:S01]  /*39890*/  IMAD R60, R60, 0x1ae, RZ ;  /* 0x000001ae3c3c7824 */ /* 0x000fe200078e02ff */
[-C--:B------:R-:W-:Y:S01]  /*398a0*/  IADD3 R122, P6, R122, R2.reuse, RZ ;  /* 0x000000027a7a7210 */ /* 0x080fe20007fde0ff */
[----:B------:R-:W-:Y:S01]  /*398b0*/  IMAD R221, R221, 0xd7, RZ ;  /* 0x000000d7dddd7824 */ /* 0x000fe200078e02ff */
[----:B------:R-:W-:Y:S01]  /*398c0*/  IADD3 R120, P5, R120, R2, RZ ;  /* 0x0000000278787210 */ /* 0x000fe20007fbe0ff */
[----:B------:R-:W3:Y:S01]  /*398d0*/  LDC R46, c[0x0][0x278] ;  /* 0x00009e00ff2e7b82 */ /* 0x000ee20000000800 */
[----:B------:R-:W-:-:S02]  /*398e0*/  LEA.HI.X.SX32 R123, R119, R3, 0x1, P6 ;  /* 0x00000003777b7211 */ /* 0x000fc400030f0eff */
[-C--:B------:R-:W-:Y:S02]  /*398f0*/  LEA.HI.X.SX32 R121, R117, R3.reuse, 0x1, P5 ;  /* 0x0000000375797211 */ /* 0x080fe400028f0eff */
[-C--:B------:R-:W-:Y:S02]  /*39900*/  IADD3 R118, P6, R118, R2.reuse, RZ ;  /* 0x0000000276767210 */ /* 0x080fe40007fde0ff */
[-C--:B------:R-:W-:Y:S01]  /*39910*/  IADD3 R116, P5, R116, R2.reuse, RZ ;  /* 0x0000000274747210 */ /* 0x080fe20007fbe0ff */
[----:B------:R-:W-:Y:S01]  /*39920*/  IMAD R56, R56, 0x1b2, RZ ;  /* 0x000001b238387824 */ /* 0x000fe200078e02ff */
[-C--:B------:R-:W-:Y:S01]  /*39930*/  LEA.HI.X.SX32 R119, R5, R3.reuse, 0x1, P6 ;  /* 0x0000000305777211 */ /* 0x080fe200030f0eff */
[----:B0-----:R-:W-:Y:S01]  /*39940*/  IMAD R5, R4, 0xb7, RZ ;  /* 0x000000b704057824 */ /* 0x001fe200078e02ff */
[-C--:B------:R-:W-:Y:S01]  /*39950*/  LEA.HI.X.SX32 R117, R115, R3.reuse, 0x1, P5 ;  /* 0x0000000373757211 */ /* 0x080fe200028f0eff */
[----:B------:R-:W-:Y:S01]  /*39960*/  IMAD R4, R113, 0x172, RZ ;  /* 0x0000017271047824 */ /* 0x000fe200078e02ff */
[----:B------:R-:W-:Y:S01]  /*39970*/  IADD3 R114, P5, R114, R2, RZ ;  /* 0x0000000272727210 */ /* 0x000fe20007fbe0ff */
[----:B------:R-:W0:Y:S03]  /*39980*/  LDC R42, c[0x0][0x278] ;  /* 0x00009e00ff2a7b82 */ /* 0x000e260000000800 */
[----:B------:R-:W-:-:S02]  /*39990*/  LEA.HI.X.SX32 R115, R5, R3, 0x1, P5 ;  /* 0x0000000305737211 */ /* 0x000fc400028f0eff */
[----:B------:R-:W-:-:S03]  /*399a0*/  IADD3 R4, P5, R4, R2, RZ ;  /* 0x0000000204047210 */ /* 0x000fc60007fbe0ff */
[----:B------:R-:W0:Y:S01]  /*399b0*/  LDC R48, c[0x0][0x278] ;  /* 0x00009e00ff307b82 */ /* 0x000e220000000800 */
[-C--:B------:R-:W-:Y:S02]  /*399c0*/  LEA.HI.X.SX32 R5, R109, R3.reuse, 0x1, P5 ;  /* 0x000000036d057211 */ /* 0x080fe400028f0eff */
[-C--:B------:R-:W-:Y:S01]  /*399d0*/  IADD3 R108, P5, R108, R2.reuse, RZ ;  /* 0x000000026c6c7210 */ /* 0x080fe20007fbe0ff */
[----:B------:R1:W-:Y:S03]  /*399e0*/  STL.64 [R1+0x9c8], R136 ;  /* 0x0009c88801007387 */ /* 0x0003e60000100a00 */
[----:B------:R-:W-:Y:S01]  /*399f0*/  LEA.HI.X.SX32 R109, R105, R3, 0x1, P5 ;  /* 0x00000003696d7211 */ /* 0x000fe200028f0eff */
[----:B------:R-:W0:Y:S01]  /*39a00*/  LDC R223, c[0x0][0x278] ;  /* 0x00009e00ffdf7b82 */ /* 0x000e220000000800 */
[----:B------:R-:W-:-:S04]  /*39a10*/  IADD3 R104, P5, R104, R2, RZ ;  /* 0x0000000268687210 */ /* 0x000fc80007fbe0ff */
[-C--:B------:R-:W-:Y:S01]  /*39a20*/  LEA.HI.X.SX32 R105, R101, R3.reuse, 0x1, P5 ;  /* 0x0000000365697211 */ /* 0x080fe200028f0eff */
[----:B-1----:R-:W3:Y:S01]  /*39a30*/  LDL.LU.64 R136, [R1+0x1060] ;  /* 0x0010600001887983 */ /* 0x002ee20000300a00 */
[-C--:B------:R-:W-:Y:S01]  /*39a40*/  IADD3 R100, P5, R100, R2.reuse, RZ ;  /* 0x0000000264647210 */ /* 0x080fe20007fbe0ff */
[----:B------:R-:W1:Y:S02]  /*39a50*/  LDC R44, c[0x0][0x278] ;  /* 0x00009e00ff2c7b82 */ /* 0x000e640000000800 */
[----:B------:R4:W-:Y:S01]  /*39a60*/  STL.64 [R1+0x9c0], R138 ;  /* 0x0009c08a01007387 */ /* 0x0009e20000100a00 */
[-C--:B------:R-:W-:Y:S02]  /*39a70*/  IADD3 R112, P6, R112, R2.reuse, RZ ;  /* 0x0000000270707210 */ /* 0x080fe40007fde0ff */
[-C--:B------:R-:W-:Y:S02]  /*39a80*/  LEA.HI.X.SX32 R101, R97, R3.reuse, 0x1, P5 ;  /* 0x0000000361657211 */ /* 0x080fe400028f0eff */
[----:B------:R-:W-:Y:S01]  /*39a90*/  IADD3 R96, P5, R96, R2, RZ ;  /* 0x0000000260607210 */ /* 0x000fe20007fbe0ff */
[----:B------:R-:W1:Y:S01]  /*39aa0*/  LDC R49, c[0x0][0x278] ;  /* 0x00009e00ff317b82 */ /* 0x000e620000000800 */
[----:B----4-:R-:W4:Y:S07]  /*39ab0*/  LDL.LU.64 R138, [R1+0x1058] ;  /* 0x00105800018a7983 */ /* 0x010f2e0000300a00 */
[----:B------:R-:W1:Y:S01]  /*39ac0*/  LDC R19, c[0x0][0x278] ;  /* 0x00009e00ff137b82 */ /* 0x000e620000000800 */
[----:B------:R2:W-:Y:S01]  /*39ad0*/  STL.64 [R1+0x850], R132 ;  /* 0x0008508401007387 */ /* 0x0005e20000100a00 */
[----:B------:R-:W-:-:S02]  /*39ae0*/  LEA.HI.X.SX32 R113, R111, R3, 0x1, P6 ;  /* 0x000000036f717211 */ /* 0x000fc400030f0eff */
[----:B------:R-:W-:-:S04]  /*39af0*/  IADD3 R110, P6, R110, R2, RZ ;  /* 0x000000026e6e7210 */ /* 0x000fc80007fde0ff */
[----:B------:R-:W1:Y:S01]  /*39b00*/  LDC R40, c[0x0][0x278] ;  /* 0x00009e00ff287b82 */ /* 0x000e620000000800 */
[----:B--2---:R-:W2:Y:S07]  /*39b10*/  LDL.LU.64 R132, [R1+0x1050] ;  /* 0x0010500001847983 */ /* 0x004eae0000300a00 */
[----:B------:R-:W1:Y:S01]  /*39b20*/  LDC R38, c[0x0][0x278] ;  /* 0x00009e00ff267b82 */ /* 0x000e620000000800 */
[----:B------:R0:W-:Y:S01]  /*39b30*/  STL.64 [R1+0x848], R134 ;  /* 0x0008488601007387 */ /* 0x0001e20000100a00 */
[----:B------:R-:W-:-:S02]  /*39b40*/  LEA.HI.X.SX32 R97, R93, R3, 0x1, P5 ;  /* 0x000000035d617211 */ /* 0x000fc400028f0eff */
[----:B------:R-:W-:-:S04]  /*39b50*/  LEA.HI.X.SX32 R111, R107, R3, 0x1, P6 ;  /* 0x000000036b6f7211 */ /* 0x000fc800030f0eff */
[----:B------:R-:W1:Y:S01]  /*39b60*/  LDC R93, c[0x0][0x278] ;  /* 0x00009e00ff5d7b82 */ /* 0x000e620000000800 */
[----:B0-----:R-:W2:Y:S07]  /*39b70*/  LDL.LU.64 R134, [R1+0x1048] ;  /* 0x0010480001867983 */ /* 0x001eae0000300a00 */
[----:B------:R-:W0:Y:S01]  /*39b80*/  LDC R45, c[0x0][0x278] ;  /* 0x00009e00ff2d7b82 */ /* 0x000e220000000800 */
[----:B------:R1:W-:Y:S01]  /*39b90*/  STL.64 [R1+0x840], R128 ;  /* 0x0008408001007387 */ /* 0x0003e20000100a00 */
[----:B------:R-:W-:-:S06]  /*39ba0*/  IADD3 R106, P6, R106, R2, RZ ;  /* 0x000000026a6a7210 */ /* 0x000fcc0007fde0ff */
[----:B------:R-:W0:Y:S01]  /*39bb0*/  LDC R18, c[0x0][0x278] ;  /* 0x00009e00ff127b82 */ /* 0x000e220000000800 */
[----:B-1----:R-:W2:Y:S07]  /*39bc0*/  LDL.LU.64 R128, [R1+0x1040] ;  /* 0x0010400001807983 */ /* 0x002eae0000300a00 */
[----:B------:R-:W1:Y:S01]  /*39bd0*/  LDC R36, c[0x0][0x278] ;  /* 0x00009e00ff247b82 */ /* 0x000e620000000800 */
[----:B------:R0:W-:Y:S07]  /*39be0*/  STL.64 [R1+0x838], R130 ;  /* 0x0008388201007387 */ /* 0x0001ee0000100a00 */
[----:B------:R-:W1:Y:S01]  /*39bf0*/  LDC R41, c[0x0][0x278] ;  /* 0x00009e00ff297b82 */ /* 0x000e620000000800 */
[----:B0-----:R-:W2:Y:S07]  /*39c00*/  LDL.LU.64 R130, [R1+0x1038] ;  /* 0x0010380001827983 */ /* 0x001eae0000300a00 */
[----:B------:R-:W0:Y:S01]  /*39c10*/  LDC R15, c[0x0][0x278] ;  /* 0x00009e00ff0f7b82 */ /* 0x000e220000000800 */
[----:B------:R1:W-:Y:S01]  /*39c20*/  STL.64 [R1+0x830], R124 ;  /* 0x0008307c01007387 */ /* 0x0003e20000100a00 */
[----:B------:R-:W-:-:S06]  /*39c30*/  LEA.HI.X.SX32 R107, R103, R3, 0x1, P6 ;  /* 0x00000003676b7211 */ /* 0x000fcc00030f0eff */
[----:B------:R-:W0:Y:S01]  /*39c40*/  LDC R37, c[0x0][0x278] ;  /* 0x00009e00ff257b82 */ /* 0x000e220000000800 */
[----:B-1----:R-:W2:Y:S07]  /*39c50*/  LDL.LU.64 R124, [R1+0x1030] ;  /* 0x00103000017c7983 */ /* 0x002eae0000300a00 */
[----:B------:R-:W1:Y:S01]  /*39c60*/  LDC R35, c[0x0][0x278] ;  /* 0x00009e00ff237b82 */ /* 0x000e620000000800 */
[----:B------:R0:W-:Y:S01]  /*39c70*/  STL.64 [R1+0x828], R126 ;  /* 0x0008287e01007387 */ /* 0x0001e20000100a00 */
[----:B------:R-:W-:-:S06]  /*39c80*/  IADD3 R102, P6, R102, R2, RZ ;  /* 0x0000000266667210 */ /* 0x000fcc0007fde0ff */
[----:B------:R-:W1:Y:S01]  /*39c90*/  LDC R30, c[0x0][0x278] ;  /* 0x00009e00ff1e7b82 */ /* 0x000e620000000800 */
[----:B0-----:R-:W2:Y:S07]  /*39ca0*/  LDL.LU.64 R126, [R1+0x1028] ;  /* 0x00102800017e7983 */ /* 0x001eae0000300a00 */
[----:B------:R-:W0:Y:S01]  /*39cb0*/  LDC R22, c[0x0][0x278] ;  /* 0x00009e00ff167b82 */ /* 0x000e220000000800 */
[----:B------:R1:W-:Y:S01]  /*39cc0*/  STL.64 [R1+0x820], R120 ;  /* 0x0008207801007387 */ /* 0x0003e20000100a00 */
[----:B------:R-:W-:-:S06]  /*39cd0*/  LEA.HI.X.SX32 R103, R99, R3, 0x1, P6 ;  /* 0x0000000363677211 */ /* 0x000fcc00030f0eff */
[----:B------:R-:W4:Y:S01]  /*39ce0*/  LDC R34, c[0x0][0x278] ;  /* 0x00009e00ff227b82 */ /* 0x000f220000000800 */
[----:B-1----:R-:W2:Y:S07]  /*39cf0*/  LDL.LU.64 R120, [R1+0x1020] ;  /* 0x0010200001787983 */ /* 0x002eae0000300a00 */
[----:B------:R-:W1:Y:S01]  /*39d00*/  LDC R32, c[0x0][0x278] ;  /* 0x00009e00ff207b82 */ /* 0x000e620000000800 */
[----:B------:R0:W-:Y:S01]  /*39d10*/  STL.64 [R1+0x818], R122 ;  /* 0x0008187a01007387 */ /* 0x0001e20000100a00 */
[----:B------:R-:W-:-:S06]  /*39d20*/  IADD3 R98, P6, R98, R2, RZ ;  /* 0x0000000262627210 */ /* 0x000fcc0007fde0ff */
[----:B------:R-:W1:Y:S01]  /*39d30*/  LDC R26, c[0x0][0x278] ;  /* 0x00009e00ff1a7b82 */ /* 0x000e620000000800 */
[----:B0-----:R-:W2:Y:S07]  /*39d40*/  LDL.LU.64 R122, [R1+0x1018] ;  /* 0x00101800017a7983 */ /* 0x001eae0000300a00 */
[----:B------:R-:W0:Y:S01]  /*39d50*/  LDC R33, c[0x0][0x278] ;  /* 0x00009e00ff217b82 */ /* 0x000e220000000800 */
[----:B------:R1:W-:Y:S07]  /*39d60*/  STL.64 [R1+0x810], R116 ;  /* 0x0008107401007387 */ /* 0x0003ee0000100a00 */
[----:B------:R-:W0:Y:S01]  /*39d70*/  LDC R20, c[0x0][0x278] ;  /* 0x00009e00ff147b82 */ /* 0x000e220000000800 */
[----:B-1----:R-:W2:Y:S07]  /*39d80*/  LDL.LU.64 R116, [R1+0x1010] ;  /* 0x0010100001747983 */ /* 0x002eae0000300a00 */
[----:B------:R-:W1:Y:S01]  /*39d90*/  LDC R24, c[0x0][0x278] ;  /* 0x00009e00ff187b82 */ /* 0x000e620000000800 */
[----:B------:R0:W-:Y:S01]  /*39da0*/  STL.64 [R1+0x808], R118 ;  /* 0x0008087601007387 */ /* 0x0001e20000100a00 */
[----:B------:R-:W-:-:S06]  /*39db0*/  LEA.HI.X.SX32 R99, R95, R3, 0x1, P6 ;  /* 0x000000035f637211 */ /* 0x000fcc00030f0eff */
        /* <DEDUP_REMOVED lines=8> */
[----:B------:R0:W-:Y:S01]  /*39e40*/  STL.64 [R1+0x7f8], R112 ;  /* 0x0007f87001007387 */ /* 0x0001e20000100a00 */
[----:B------:R-:W-:-:S06]  /*39e50*/  IADD3 R92, P5, R92, R2, RZ ;  /* 0x000000025c5c7210 */ /* 0x000fcc0007fbe0ff */
[----:B------:R-:W1:Y:S01]  /*39e60*/  LDC R244, c[0x0][0x278] ;  /* 0x00009e00fff47b82 */ /* 0x000e620000000800 */
[----:B0-----:R-:W2:Y:S04]  /*39e70*/  LDL.LU.64 R112, [R1+0xff8] ;  /* 0x000ff80001707983 */ /* 0x001ea80000300a00 */
[----:B------:R0:W-:Y:S04]  /*39e80*/  STL.64 [R1+0x7f0], R4 ;  /* 0x0007f00401007387 */ /* 0x0001e80000100a00 */
[----:B------:R0:W-:Y:S01]  /*39e90*/  STL.64 [R1+0x7e8], R110 ;  /* 0x0007e86e01007387 */ /* 0x0001e20000100a00 */
[----:B------:R-:W-:Y:S01]  /*39ea0*/  LEA.HI.X.SX32 R95, R89, R3, 0x1, P6 ;  /* 0x00000003595f7211 */ /* 0x000fe200030f0eff */
[----:B------:R-:W-:-:S02]  /*39eb0*/  IMAD R89, R93, 0xc4, RZ ;  /* 0x000000c45d597824 */ /* 0x000fc400078e02ff */
[----:B------:R-:W-:Y:S02]  /*39ec0*/  IMAD R227, R227, 0xd9, RZ ;  /* 0x000000d9e3e37824 */ /* 0x000fe400078e02ff */
[----:B------:R-:W-:Y:S02]  /*39ed0*/  IMAD R52, R52, 0x1b6, RZ ;  /* 0x000001b634347824 */ /* 0x000fe400078e02ff */
[----:B------:R-:W-:Y:S01]  /*39ee0*/  IMAD R58, R58, 0x1b0, RZ ;  /* 0x000001b03a3a7824 */ /* 0x000fe200078e02ff */
[----:B0-----:R-:W0:Y:S01]  /*39ef0*/  LDC R4, c[0x0][0x278] ;  /* 0x00009e00ff047b82 */ /* 0x001e220000000800 */
[----:B------:R-:W2:Y:S04]  /*39f00*/  LDL.LU.64 R110, [R1+0xff0] ;  /* 0x000ff000016e7983 */ /* 0x000ea80000300a00 */
[----:B------:R1:W-:Y:S01]  /*39f10*/  STL.64 [R1+0x7e0], R108 ;  /* 0x0007e06c01007387 */ /* 0x0003e20000100a00 */
[----:B------:R-:W-:Y:S01]  /*39f20*/  IADD3 R88, P6, R88, R2, RZ ;  /* 0x0000000258587210 */ /* 0x000fe20007fde0ff */
[----:B------:R-:W-:Y:S01]  /*39f30*/  IMAD R225, R225, 0xdb, RZ ;  /* 0x000000dbe1e17824 */ /* 0x000fe200078e02ff */
[----:B------:R-:W0:Y:S01]  /*39f40*/  LDC R5, c[0x0][0x278] ;  /* 0x00009e00ff057b82 */ /* 0x000e220000000800 */
[----:B-1----:R-:W2:Y:S04]  /*39f50*/  LDL.LU.64 R108, [R1+0xfe8] ;  /* 0x000fe800016c7983 */ /* 0x002ea80000300a00 */
[----:B------:R1:W-:Y:S01]  /*39f60*/  STL.64 [R1+0x7d8], R106 ;  /* 0x0007d86a01007387 */ /* 0x0003e20000100a00 */
[----:B------:R-:W-:-:S03]  /*39f70*/  LEA.HI.X.SX32 R93, R91, R3, 0x1, P5 ;  /* 0x000000035b5d7211 */ /* 0x000fc600028f0eff */
[----:B-1----:R-:W2:Y:S04]  /*39f80*/  LDL.LU.64 R106, [R1+0xfe0] ;  /* 0x000fe000016a7983 */ /* 0x002ea80000300a00 */
[----:B------:R1:W-:Y:S01]  /*39f90*/  STL.64 [R1+0x7d0], R104 ;  /* 0x0007d06801007387 */ /* 0x0003e20000100a00 */
[----:B------:R-:W-:-:S03]  /*39fa0*/  LEA.HI.X.SX32 R89, R89, R3, 0x1, P6 ;  /* 0x0000000359597211 */ /* 0x000fc600030f0eff */
[----:B-1----:R-:W2:Y:S04]  /*39fb0*/  LDL.LU.64 R104, [R1+0xfd8] ;  /* 0x000fd80001687983 */ /* 0x002ea80000300a00 */
[----:B------:R1:W-:Y:S04]  /*39fc0*/  STL.64 [R1+0x7c8], R102 ;  /* 0x0007c86601007387 */ /* 0x0003e80000100a00 */
        /* <DEDUP_REMOVED lines=11> */
[----:B------:R1:W-:Y:S02]  /*3a080*/  STL.64 [R1+0x798], R88 ;  /* 0x0007985801007387 */ /* 0x0003e40000100a00 */
[----:B-1----:R-:W-:-:S04]  /*3a090*/  IADD3 R88, P6, R87, R2, RZ ;  /* 0x0000000257587210 */ /* 0x002fc80007fde0ff */
[----:B------:R-:W-:Y:S02]  /*3a0a0*/  LEA.HI.X.SX32 R89, R85, R3, 0x1, P6 ;  /* 0x0000000355597211 */ /* 0x000fe400030f0eff */
[----:B------:R-:W-:-:S04]  /*3a0b0*/  IADD3 R84, P6, R84, R2, RZ ;  /* 0x0000000254547210 */ /* 0x000fc80007fde0ff */
[-C--:B------:R-:W-:Y:S02]  /*3a0c0*/  LEA.HI.X.SX32 R85, R79, R3.reuse, 0x1, P6 ;  /* 0x000000034f557211 */ /* 0x080fe400030f0eff */
[-C--:B------:R-:W-:Y:S02]  /*3a0d0*/  IADD3 R78, P6, R78, R2.reuse, RZ ;  /* 0x000000024e4e7210 */ /* 0x080fe40007fde0ff */
[-C--:B------:R-:W-:Y:S02]  /*3a0e0*/  IADD3 R90, P5, R90, R2.reuse, RZ ;  /* 0x000000025a5a7210 */ /* 0x080fe40007fbe0ff */
[-C--:B------:R-:W-:Y:S02]  /*3a0f0*/  LEA.HI.X.SX32 R79, R250, R3.reuse, 0x1, P6 ;  /* 0x00000003fa4f7211 */ /* 0x080fe400030f0eff */
[----:B------:R-:W1:Y:S01]  /*3a100*/  LDC R250, c[0x0][0x278] ;  /* 0x00009e00fffa7b82 */ /* 0x000e620000000800 */
[----:B------:R-:W-:Y:S02]  /*3a110*/  LEA.HI.X.SX32 R91, R7, R3, 0x1, P5 ;  /* 0x00000003075b7211 */ /* 0x000fe400028f0eff */
[----:B------:R-:W-:-:S04]  /*3a120*/  IADD3 R86, P5, R86, R2, RZ ;  /* 0x0000000256567210 */ /* 0x000fc80007fbe0ff */
[-C--:B------:R-:W-:Y:S01]  /*3a130*/  LEA.HI.X.SX32 R87, R83, R3.reuse, 0x1, P5 ;  /* 0x0000000353577211 */ /* 0x080fe200028f0eff */
[----:B------:R3:W-:Y:S01]  /*3a140*/  STL.64 [R1+0x790], R90 ;  /* 0x0007905a01007387 */ /* 0x0007e20000100a00 */
[-C--:B------:R-:W-:Y:S01]  /*3a150*/  IADD3 R82, P5, R82, R2.reuse, RZ ;  /* 0x0000000252527210 */ /* 0x080fe20007fbe0ff */
[----:B------:R-:W-:Y:S01]  /*3a160*/  IMAD R54, R54, 0x1b4, RZ ;  /* 0x000001b436367824 */ /* 0x000fe200078e02ff */
[----:B------:R-:W0:Y:S02]  /*3a170*/  LDC R7, c[0x0][0x278] ;  /* 0x00009e00ff077b82 */ /* 0x000e240000000800 */
[----:B------:R-:W-:Y:S01]  /*3a180*/  LEA.HI.X.SX32 R83, R81, R3, 0x1, P5 ;  /* 0x0000000351537211 */ /* 0x000fe200028f0eff */
[----:B---3--:R-:W3:Y:S04]  /*3a190*/  LDL.LU.64 R90, [R1+0xfa0] ;  /* 0x000fa000015a7983 */ /* 0x008ee80000300a00 */
[----:B------:R4:W-:Y:S01]  /*3a1a0*/  STL.64 [R1+0x788], R88 ;  /* 0x0007885801007387 */ /* 0x0009e20000100a00 */
[----:B------:R-:W-:-:S03]  /*3a1b0*/  IADD3 R80, P5, R80, R2, RZ ;  /* 0x0000000250507210 */ /* 0x000fc60007fbe0ff */
[----:B----4-:R-:W4:Y:S04]  /*3a1c0*/  LDL.LU.64 R88, [R1+0xf98] ;  /* 0x000f980001587983 */ /* 0x010f280000300a00 */
[----:B------:R1:W-:Y:S01]  /*3a1d0*/  STL.64 [R1+0x780], R86 ;  /* 0x0007805601007387 */ /* 0x0003e20000100a00 */
[----:B------:R-:W-:Y:S02]  /*3a1e0*/  LEA.HI.X.SX32 R81, R11, R3, 0x1, P5 ;  /* 0x000000030b517211 */ /* 0x000fe400028f0eff */
[-C--:B------:R-:W-:Y:S01]  /*3a1f0*/  IADD3 R76, P5, R76, R2.reuse, RZ ;  /* 0x000000024c4c7210 */ /* 0x080fe20007fbe0ff */
[----:B-1----:R-:W-:Y:S01]  /*3a200*/  IMAD R250, R250, 0x1a0, RZ ;  /* 0x000001a0fafa7824 */ /* 0x002fe200078e02ff */
[----:B------:R-:W1:Y:S01]  /*3a210*/  LDC R11, c[0x0][0x278] ;  /* 0x00009e00ff0b7b82 */ /* 0x000e620000000800 */
[----:B------:R-:W4:Y:S04]  /*3a220*/  LDL.LU.64 R86, [R1+0xf90] ;  /* 0x000f900001567983 */ /* 0x000f280000300a00 */
[----:B------:R0:W-:Y:S04]  /*3a230*/  STL.64 [R1+0x778], R84 ;  /* 0x0007785401007387 */ /* 0x0001e80000100a00 */
[----:B0-----:R-:W4:Y:S04]  /*3a240*/  LDL.LU.64 R84, [R1+0xf88] ;  /* 0x000f880001547983 */ /* 0x001f280000300a00 */
[----:B------:R0:W-:Y:S04]  /*3a250*/  STL.64 [R1+0x770], R82 ;  /* 0x0007705201007387 */ /* 0x0001e80000100a00 */
[----:B0-----:R-:W4:Y:S04]  /*3a260*/  LDL.LU.64 R82, [R1+0xf80] ;  /* 0x000f800001527983 */ /* 0x001f280000300a00 */
[----:B------:R0:W-:Y:S02]  /*3a270*/  STL.64 [R1+0x768], R78 ;  /* 0x0007684e01007387 */ /* 0x0001e40000100a00 */
[----:B0-----:R-:W-:-:S02]  /*3a280*/  IADD3 R78, P6, R77, R2, RZ ;  /* 0x000000024d4e7210 */ /* 0x001fc40007fde0ff */
[-C--:B------:R-:W-:Y:S02]  /*3a290*/  LEA.HI.X.SX32 R77, R73, R3.reuse, 0x1, P5 ;  /* 0x00000003494d7211 */ /* 0x080fe400028f0eff */
[-C--:B------:R-:W-:Y:S02]  /*3a2a0*/  LEA.HI.X.SX32 R79, R75, R3.reuse, 0x1, P6 ;  /* 0x000000034b4f7211 */ /* 0x080fe400030f0eff */
[-C--:B------:R-:W-:Y:S02]  /*3a2b0*/  IADD3 R74, P6, R74, R2.reuse, RZ ;  /* 0x000000024a4a7210 */ /* 0x080fe40007fde0ff */
[-C--:B------:R-:W-:Y:S01]  /*3a2c0*/  IADD3 R72, P5, R72, R2.reuse, RZ ;  /* 0x0000000248487210 */ /* 0x080fe20007fbe0ff */
[----:B------:R0:W-:Y:S01]  /*3a2d0*/  STL.64 [R1+0x760], R80 ;  /* 0x0007605001007387 */ /* 0x0001e20000100a00 */
[----:B------:R-:W-:Y:S02]  /*3a2e0*/  LEA.HI.X.SX32 R75, R251, R3, 0x1, P6 ;  /* 0x00000003fb4b7211 */ /* 0x000fe400030f0eff */
[----:B------:R-:W-:-:S02]  /*3a2f0*/  IADD3 R250, P6, R250, R2, RZ ;  /* 0x00000002fafa7210 */ /* 0x000fc40007fde0ff */
[-C--:B------:R-:W-:Y:S02]  /*3a300*/  LEA.HI.X.SX32 R73, R71, R3.reuse, 0x1, P5 ;  /* 0x0000000347497211 */ /* 0x080fe400028f0eff */
[----:B------:R-:W-:Y:S01]  /*3a310*/  IADD3 R70, P5, R70, R2, RZ ;  /* 0x0000000246467210 */ /* 0x000fe20007fbe0ff */
[----:B0-----:R-:W4:Y:S01]  /*3a320*/  LDL.LU.64 R80, [R1+0xf78] ;  /* 0x000f780001507983 */ /* 0x001f220000300a00 */
[----:B------:R-:W-:-:S03]  /*3a330*/  LEA.HI.X.SX32 R251, R69, R3, 0x1, P6 ;  /* 0x0000000345fb7211 */ /* 0x000fc600030f0eff */
[----:B------:R0:W-:Y:S01]  /*3a340*/  STL.64 [R1+0x758], R78 ;  /* 0x0007584e01007387 */ /* 0x0001e20000100a00 */
[-C--:B------:R-:W-:Y:S02]  /*3a350*/  IADD3 R68, P6, R68, R2.reuse, RZ ;  /* 0x0000000244447210 */ /* 0x080fe40007fde0ff */
[-C--:B------:R-:W-:Y:S02]  /*3a360*/  LEA.HI.X.SX32 R71, R14, R3.reuse, 0x1, P5 ;  /* 0x000000030e477211 */ /* 0x080fe400028f0eff */
[----:B------:R-:W-:Y:S01]  /*3a370*/  IADD3 R66, P5, R66, R2, RZ ;  /* 0x0000000242427210 */ /* 0x000fe20007fbe0ff */
[----:B0-----:R-:W4:Y:S04]  /*3a380*/  LDL.LU.64 R78, [R1+0xf70] ;  /* 0x000f7000014e7983 */ /* 0x001f280000300a00 */
[----:B------:R0:W-:Y:S01]  /*3a390*/  STL.64 [R1+0x750], R76 ;  /* 0x0007504c01007387 */ /* 0x0001e20000100a00 */
[----:B------:R-:W-:-:S02]  /*3a3a0*/  LEA.HI.X.SX32 R69, R65, R3, 0x1, P6 ;  /* 0x0000000341457211 */ /* 0x000fc400030f0eff */
[-C--:B------:R-:W-:Y:S01]  /*3a3b0*/  IADD3 R64, P6, R64, R2.reuse, RZ ;  /* 0x0000000240407210 */ /* 0x080fe20007fde0ff */
[----:B0-----:R-:W4:Y:S04]  /*3a3c0*/  LDL.LU.64 R76, [R1+0xf68] ;  /* 0x000f6800014c7983 */ /* 0x001f280000300a00 */
[----:B------:R0:W-:Y:S01]  /*3a3d0*/  STL.64 [R1+0x748], R74 ;  /* 0x0007484a01007387 */ /* 0x0001e20000100a00 */
[-C--:B------:R-:W-:Y:S01]  /*3a3e0*/  LEA.HI.X.SX32 R65, R237, R3.reuse, 0x1, P6 ;  /* 0x00000003ed417211 */ /* 0x080fe200030f0eff */
[----:B------:R-:W-:Y:S01]  /*3a3f0*/  IMAD R14, R63, 0xf1, RZ ;  /* 0x000000f13f0e7824 */ /* 0x000fe200078e02ff */
[----:B------:R-:W-:Y:S01]  /*3a400*/  IADD3 R236, P6, R236, R2, RZ ;  /* 0x00000002ecec7210 */ /* 0x000fe20007fde0ff */
[----:B0-----:R-:W4:Y:S04]  /*3a410*/  LDL.LU.64 R74, [R1+0xf60] ;  /* 0x000f6000014a7983 */ /* 0x001f280000300a00 */
[----:B------:R0:W-:Y:S01]  /*3a420*/  STL.64 [R1+0x740], R72 ;  /* 0x0007404801007387 */ /* 0x0001e20000100a00 */
[----:B------:R-:W-:-:S03]  /*3a430*/  LEA.HI.X.SX32 R237, R59, R3, 0x1, P6 ;  /* 0x000000033bed7211 */ /* 0x000fc600030f0eff */
[----:B0-----:R-:W4:Y:S04]  /*3a440*/  LDL.LU.64 R72, [R1+0xf58] ;  /* 0x000f580001487983 */ /* 0x001f280000300a00 */
[----:B------:R0:W-:Y:S04]  /*3a450*/  STL.64 [R1+0x738], R250 ;  /* 0x000738fa01007387 */ /* 0x0001e80000100a00 */
[----:B------:R1:W-:Y:S01]  /*3a460*/  STL.64 [R1+0x730], R70 ;  /* 0x0007304601007387 */ /* 0x0003e20000100a00 */
[----:B0-----:R-:W-:Y:S01]  /*3a470*/  IMAD R251, R67, 0x1e0, RZ ;  /* 0x000001e043fb7824 */ /* 0x001fe200078e02ff */
[----:B------:R-:W-:-:S02]  /*3a480*/  LEA.HI.X.SX32 R67, R231, R3, 0x1, P5 ;  /* 0x00000003e7437211 */ /* 0x000fc400028f0eff */
[-C--:B------:R-:W-:Y:S01]  /*3a490*/  IADD3 R62, P5, R62, R2.reuse, RZ ;  /* 0x000000023e3e7210 */ /* 0x080fe20007fbe0ff */
[----:B-1----:R-:W4:Y:S03]  /*3a4a0*/  LDL.LU.64 R70, [R1+0xf50] ;  /* 0x000f500001467983 */ /* 0x002f260000300a00 */
[----:B------:R-:W-:Y:S01]  /*3a4b0*/  LEA.HI.X.SX32 R63, R229, R3, 0x1, P5 ;  /* 0x00000003e53f7211 */ /* 0x000fe200028f0eff */
[----:B------:R0:W-:Y:S01]  /*3a4c0*/  STL.64 [R1+0x728], R68 ;  /* 0x0007284401007387 */ /* 0x0001e20000100a00 */
[----:B------:R-:W-:Y:S01]  /*3a4d0*/  IADD3 R60, P5, R60, R2, RZ ;  /* 0x000000023c3c7210 */ /* 0x000fe20007fbe0ff */
[----:B------:R-:W-:-:S03]  /*3a4e0*/  IMAD R250, R61, 0x1e2, RZ ;  /* 0x000001e23dfa7824 */ /* 0x000fc600078e02ff */
[----:B------:R-:W-:Y:S02]  /*3a4f0*/  LEA.HI.X.SX32 R61, R221, R3, 0x1, P5 ;  /* 0x00000003dd3d7211 */ /* 0x000fe400028f0eff */
[----:B------:R-:W-:Y:S01]  /*3a500*/  IADD3 R56, P5, R56, R2, RZ ;  /* 0x0000000238387210 */ /* 0x000fe20007fbe0ff */
[----:B0-----:R-:W4:Y:S04]  /*3a510*/  LDL.LU.64 R68, [R1+0xf48] ;  /* 0x000f480001447983 */ /* 0x001f280000300a00 */
[----:B------:R0:W-:Y:S01]  /*3a520*/  STL.64 [R1+0x720], R66 ;  /* 0x0007204201007387 */ /* 0x0001e20000100a00 */
[----:B------:R-:W-:-:S03]  /*3a530*/  IMAD R221, R53, 0xf3, RZ ;  /* 0x000000f335dd7824 */ /* 0x000fc600078e02ff */
[----:B0-----:R-:W4:Y:S04]  /*3a540*/  LDL.LU.64 R66, [R1+0xf40] ;  /* 0x000f400001427983 */ /* 0x001f280000300a00 */
[----:B------:R0:W-:Y:S01]  /*3a550*/  STL.64 [R1+0x718], R64 ;  /* 0x0007184001007387 */ /* 0x0001e20000100a00 */
[----:B------:R-:W-:-:S03]  /*3a560*/  IADD3 R58, P6, R58, R2, RZ ;  /* 0x000000023a3a7210 */ /* 0x000fc60007fde0ff */
[----:B0-----:R-:W4:Y:S04]  /*3a570*/  LDL.LU.64 R64, [R1+0xf38] ;  /* 0x000f380001407983 */ /* 0x001f280000300a00 */
[----:B------:R0:W-:Y:S04]  /*3a580*/  STL.64 [R1+0x710], R62 ;  /* 0x0007103e01007387 */ /* 0x0001e80000100a00 */
[----:B0-----:R-:W4:Y:S04]  /*3a590*/  LDL.LU.64 R62, [R1+0xf30] ;  /* 0x000f3000013e7983 */ /* 0x001f280000300a00 */
[----:B------:R0:W-:Y:S01]  /*3a5a0*/  STL.64 [R1+0x708], R236 ;  /* 0x000708ec01007387 */ /* 0x0001e20000100a00 */
[-C--:B------:R-:W-:Y:S01]  /*3a5b0*/  LEA.HI.X.SX32 R59, R55, R3.reuse, 0x1, P6 ;  /* 0x00000003373b7211 */ /* 0x080fe200030f0eff */
[----:B0-----:R-:W-:Y:S01]  /*3a5c0*/  IMAD R237, R57, 0x1e4, RZ ;  /* 0x000001e439ed7824 */ /* 0x001fe200078e02ff */
[----:B------:R-:W-:-:S02]  /*3a5d0*/  LEA.HI.X.SX32 R57, R227, R3, 0x1, P5 ;  /* 0x00000003e3397211 */ /* 0x000fc400028f0eff */
[-C--:B------:R-:W-:Y:S01]  /*3a5e0*/  IADD3 R52, P5, R52, R2.reuse, RZ ;  /* 0x0000000234347210 */ /* 0x080fe20007fbe0ff */
[----:B------:R-:W-:Y:S01]  /*3a5f0*/  IMAD R50, R50, 0x1b8, RZ ;  /* 0x000001b832327824 */ /* 0x000fe200078e02ff */
[-C--:B------:R-:W-:Y:S01]  /*3a600*/  IADD3 R54, P6, R54, R2.reuse, RZ ;  /* 0x0000000236367210 */ /* 0x080fe20007fde0ff */
[----:B------:R-:W-:Y:S01]  /*3a610*/  IMAD R46, R46, 0x1bc, RZ ;  /* 0x000001bc2e2e7824 */ /* 0x000fe200078e02ff */
[-C--:B------:R-:W-:Y:S01]  /*3a620*/  LEA.HI.X.SX32 R53, R225, R3.reuse, 0x1, P5 ;  /* 0x00000003e1357211 */ /* 0x080fe200028f0eff */
[----:B------:R-:W-:Y:S01]  /*3a630*/  IMAD R42, R42, 0x1c0, RZ ;  /* 0x000001c02a2a7824 */ /* 0x000fe200078e02ff */
[----:B------:R-:W0:Y:S01]  /*3a640*/  LDC R225, c[0x0][0x278] ;  /* 0x00009e00ffe17b82 */ /* 0x000e220000000800 */
[----:B------:R-:W-:Y:S02]  /*3a650*/  LEA.HI.X.SX32 R55, R51, R3, 0x1, P6 ;  /* 0x0000000333377211 */ /* 0x000fe400030f0eff */
[----:B------:R-:W-:-:S04]  /*3a660*/  IADD3 R50, P6, R50, R2, RZ ;  /* 0x0000000232327210 */ /* 0x000fc80007fde0ff */
[----:B------:R-:W-:Y:S01]  /*3a670*/  LEA.HI.X.SX32 R51, R47, R3, 0x1, P6 ;  /* 0x000000032f337211 */ /* 0x000fe200030f0eff */
[----:B------:R-:W1:Y:S01]  /*3a680*/  LDC R227, c[0x0][0x278] ;  /* 0x00009e00ffe37b82 */ /* 0x000e620000000800 */
[----:B------:R-:W-:-:S04]  /*3a690*/  IADD3 R46, P6, R46, R2, RZ ;  /* 0x000000022e2e7210 */ /* 0x000fc80007fde0ff */
[----:B------:R-:W-:Y:S02]  /*3a6a0*/  LEA.HI.X.SX32 R47, R43, R3, 0x1, P6 ;  /* 0x000000032b2f7211 */ /* 0x000fe400030f0eff */
[----:B------:R-:W-:-:S04]  /*3a6b0*/  IADD3 R42, P6, R42, R2, RZ ;  /* 0x000000022a2a7210 */ /* 0x000fc80007fde0ff */
[----:B------:R-:W-:Y:S01]  /*3a6c0*/  LEA.HI.X.SX32 R43, R39, R3, 0x1, P6 ;  /* 0x00000003272b7211 */ /* 0x000fe200030f0eff */
[----:B------:R-:W-:Y:S02]  /*3a6d0*/  IMAD R48, R48, 0x1ba, RZ ;  /* 0x000001ba30307824 */ /* 0x000fe400078e02ff */
[----:B0-----:R-:W-:Y:S02]  /*3a6e0*/  IMAD R39, R225, 0xe2, RZ ;  /* 0x000000e2e1277824 */ /* 0x001fe400078e02ff */
[----:B------:R-:W0:Y:S01]  /*3a6f0*/  LDC R225, c[0x0][0x278] ;  /* 0x00009e00ffe17b82 */ /* 0x000e220000000800 */
[----:B------:R-:W-:Y:S01]  /*3a700*/  IMAD R223, R223, 0xdd, RZ ;  /* 0x000000dddfdf7824 */ /* 0x000fe200078e02ff */
[----:B------:R2:W-:Y:S01]  /*3a710*/  STL.64 [R1+0x700], R60 ;  /* 0x0007003c01007387 */ /* 0x0005e20000100a00 */
[----:B------:R-:W-:Y:S01]  /*3a720*/  IMAD R44, R44, 0x1be, RZ ;  /* 0x000001be2c2c7824 */ /* 0x000fe200078e02ff */
[----:B------:R-:W-:Y:S01]  /*3a730*/  IADD3 R48, P5, R48, R2, RZ ;  /* 0x0000000230307210 */ /* 0x000fe20007fbe0ff */
[----:B------:R-:W-:-:S02]  /*3a740*/  IMAD R236, R49, 0x1e6, RZ ;  /* 0x000001e631ec7824 */ /* 0x000fc400078e02ff */
[----:B------:R-:W-:Y:S01]  /*3a750*/  IMAD R19, R19, 0xdf, RZ ;  /* 0x000000df13137824 */ /* 0x000fe200078e02ff */
[----:B------:R-:W-:Y:S01]  /*3a760*/  LEA.HI.X.SX32 R49, R223, R3, 0x1, P5 ;  /* 0x00000003df317211 */ /* 0x000fe200028f0eff */
[----:B------:R-:W-:Y:S01]  /*3a770*/  IMAD R40, R40, 0x1c2, RZ ;  /* 0x000001c228287824 */ /* 0x000fe200078e02ff */
[----:B------:R-:W-:Y:S01]  /*3a780*/  IADD3 R44, P5, R44, R2, RZ ;  /* 0x000000022c2c7210 */ /* 0x000fe20007fbe0ff */
[----:B--2---:R-:W2:Y:S01]  /*3a790*/  LDL.LU.64 R60, [R1+0xf28] ;  /* 0x000f2800013c7983 */ /* 0x004ea20000300a00 */
[----:B------:R-:W-:-:S03]  /*3a7a0*/  IMAD R38, R38, 0x1c4, RZ ;  /* 0x000001c426267824 */ /* 0x000fc600078e02ff */
[----:B------:R3:W-:Y:S01]  /*3a7b0*/  STL.64 [R1+0x6f8], R58 ;  /* 0x0006f83a01007387 */ /* 0x0007e20000100a00 */
[----:B------:R-:W-:Y:S01]  /*3a7c0*/  IMAD R231, R45, 0x1e8, RZ ;  /* 0x000001e82de77824 */ /* 0x000fe200078e02ff */
[----:B------:R-:W-:Y:S01]  /*3a7d0*/  LEA.HI.X.SX32 R45, R19, R3, 0x1, P5 ;  /* 0x00000003132d7211 */ /* 0x000fe200028f0eff */
[----:B------:R-:W-:Y:S01]  /*3a7e0*/  IMAD R18, R18, 0xe1, RZ ;  /* 0x000000e112127824 */ /* 0x000fe200078e02ff */
[-C--:B------:R-:W-:Y:S01]  /*3a7f0*/  IADD3 R40, P5, R40, R2.reuse, RZ ;  /* 0x0000000228287210 */ /* 0x080fe20007fbe0ff */
[----:B------:R-:W-:Y:S01]  /*3a800*/  IMAD R36, R36, 0x1c6, RZ ;  /* 0x000001c624247824 */ /* 0x000fe200078e02ff */
[----:B---3--:R-:W3:Y:S04]  /*3a810*/  LDL.LU.64 R58, [R1+0xf20] ;  /* 0x000f2000013a7983 */ /* 0x008ee80000300a00 */
[----:B------:R0:W-:Y:S01]  /*3a820*/  STL.64 [R1+0x6f0], R56 ;  /* 0x0006f03801007387 */ /* 0x0001e20000100a00 */
[----:B------:R-:W-:Y:S01]  /*3a830*/  IADD3 R38, P6, R38, R2, RZ ;  /* 0x0000000226267210 */ /* 0x000fe20007fde0ff */
[----:B-1----:R-:W-:-:S02]  /*3a840*/  IMAD R19, R227, 0x1c8, RZ ;  /* 0x000001c8e3137824 */ /* 0x002fc400078e02ff */
[----:B------:R-:W-:Y:S01]  /*3a850*/  IMAD R223, R41, 0xf5, RZ ;  /* 0x000000f529df7824 */ /* 0x000fe200078e02ff */
[----:B0-----:R-:W3:Y:S01]  /*3a860*/  LDL.LU.64 R56, [R1+0xf18] ;  /* 0x000f180001387983 */ /* 0x001ee20000300a00 */
[----:B------:R-:W-:Y:S01]  /*3a870*/  IMAD R15, R15, 0xe3, RZ ;  /* 0x000000e30f0f7824 */ /* 0x000fe200078e02ff */
[-C--:B------:R-:W-:Y:S01]  /*3a880*/  LEA.HI.X.SX32 R39, R39, R3.reuse, 0x1, P6 ;  /* 0x0000000327277211 */ /* 0x080fe200030f0eff */
[----:B------:R-:W-:Y:S01]  /*3a890*/  IMAD R229, R37, 0x1ea, RZ ;  /* 0x000001ea25e57824 */ /* 0x000fe200078e02ff */
[----:B------:R0:W-:Y:S01]  /*3a8a0*/  STL.64 [R1+0x6e8], R54 ;  /* 0x0006e83601007387 */ /* 0x0001e20000100a00 */
[----:B------:R-:W-:Y:S01]  /*3a8b0*/  LEA.HI.X.SX32 R41, R18, R3, 0x1, P5 ;  /* 0x0000000312297211 */ /* 0x000fe200028f0eff */
[----:B------:R-:W-:Y:S01]  /*3a8c0*/  IMAD R30, R30, 0x1d0, RZ ;  /* 0x000001d01e1e7824 */ /* 0x000fe200078e02ff */
[-C--:B------:R-:W-:Y:S01]  /*3a8d0*/  IADD3 R36, P5, R36, R2.reuse, RZ ;  /* 0x0000000224247210 */ /* 0x080fe20007fbe0ff */
[----:B------:R-:W-:Y:S01]  /*3a8e0*/  IMAD R22, R22, 0x1d4, RZ ;  /* 0x000001d416167824 */ /* 0x000fe200078e02ff */
[----:B------:R-:W1:Y:S01]  /*3a8f0*/  LDC R227, c[0x0][0x278] ;  /* 0x00009e00ffe37b82 */ /* 0x000e620000000800 */
[----:B0-----:R-:W3:Y:S04]  /*3a900*/  LDL.LU.64 R54, [R1+0xf10] ;  /* 0x000f100001367983 */ /* 0x001ee80000300a00 */
[----:B------:R0:W-:Y:S01]  /*3a910*/  STL.64 [R1+0x6e0], R52 ;  /* 0x0006e03401007387 */ /* 0x0001e20000100a00 */
[----:B------:R-:W-:Y:S01]  /*3a920*/  IADD3 R18, P6, R19, R2, RZ ;  /* 0x0000000213127210 */ /* 0x000fe20007fde0ff */
[----:B------:R-:W-:-:S02]  /*3a930*/  IMAD R19, R225, 0xe4, RZ ;  /* 0x000000e4e1137824 */ /* 0x000fc400078e02ff */
[----:B0-----:R-:W3:Y:S04]  /*3a940*/  LDL.LU.64 R52, [R1+0xf08] ;  /* 0x000f080001347983 */ /* 0x001ee80000300a00 */
[----:B------:R0:W-:Y:S01]  /*3a950*/  STL.64 [R1+0x6d8], R50 ;  /* 0x0006d83201007387 */ /* 0x0001e20000100a00 */
[----:B------:R-:W-:-:S03]  /*3a960*/  LEA.HI.X.SX32 R37, R15, R3, 0x1, P5 ;  /* 0x000000030f257211 */ /* 0x000fc600028f0eff */
[----:B0-----:R-:W3:Y:S04]  /*3a970*/  LDL.LU.64 R50, [R1+0xf00] ;  /* 0x000f000001327983 */ /* 0x001ee80000300a00 */
[----:B------:R0:W-:Y:S01]  /*3a980*/  STL.64 [R1+0x6d0], R48 ;  /* 0x0006d03001007387 */ /* 0x0001e20000100a00 */
[-C--:B------:R-:W-:Y:S01]  /*3a990*/  LEA.HI.X.SX32 R19, R19, R3.reuse, 0x1, P6 ;  /* 0x0000000313137211 */ /* 0x080fe200030f0eff */
[----:B------:R-:W-:Y:S02]  /*3a9a0*/  IMAD R225, R35, 0x1cc, RZ ;  /* 0x000001cc23e17824 */ /* 0x000fe400078e02ff */
[----:B0-----:R-:W3:Y:S04]  /*3a9b0*/  LDL.LU.64 R48, [R1+0xef8] ;  /* 0x000ef80001307983 */ /* 0x001ee80000300a00 */
[----:B------:R0:W-:Y:S04]  /*3a9c0*/  STL.64 [R1+0x6c8], R46 ;  /* 0x0006c82e01007387 */ /* 0x0001e80000100a00 */
        /* <DEDUP_REMOVED lines=11> */
[----:B------:R0:W-:Y:S02]  /*3aa80*/  STL.64 [R1+0x698], R18 ;  /* 0x0006981201007387 */ /* 0x0001e40000100a00 */
[----:B0-----:R-:W-:Y:S01]  /*3aa90*/  IADD3 R18, P6, R225, R2, RZ ;  /* 0x00000002e1127210 */ /* 0x001fe20007fde0ff */
[----:B------:R-:W-:Y:S01]  /*3aaa0*/  IMAD R34, R34, 0x1ca, RZ ;  /* 0x000001ca22227824 */ /* 0x000fe200078e02ff */
[----:B------:R-:W0:Y:S02]  /*3aab0*/  LDC R225, c[0x0][0x278] ;  /* 0x00009e00ffe17b82 */ /* 0x000e240000000800 */
[----:B------:R-:W-:-:S02]  /*3aac0*/  LEA.HI.X.SX32 R19, R31, R3, 0x1, P6 ;  /* 0x000000031f137211 */ /* 0x000fc400030f0eff */
[----:B------:R-:W-:-:S04]  /*3aad0*/  IADD3 R30, P6, R30, R2, RZ ;  /* 0x000000021e1e7210 */ /* 0x000fc80007fde0ff */
[----:B------:R-:W-:Y:S02]  /*3aae0*/  LEA.HI.X.SX32 R31, R23, R3, 0x1, P6 ;  /* 0x00000003171f7211 */ /* 0x000fe400030f0eff */
[----:B------:R-:W-:-:S04]  /*3aaf0*/  IADD3 R22, P6, R22, R2, RZ ;  /* 0x0000000216167210 */ /* 0x000fc80007fde0ff */
[----:B------:R-:W-:Y:S02]  /*3ab00*/  LEA.HI.X.SX32 R23, R235, R3, 0x1, P6 ;  /* 0x00000003eb177211 */ /* 0x000fe400030f0eff */
[----:B------:R-:W1:Y:S01]  /*3ab10*/  LDC R235, c[0x0][0x278] ;  /* 0x00009e00ffeb7b82 */ /* 0x000e620000000800 */
[----:B------:R-:W-:Y:S01]  /*3ab20*/  IADD3 R34, P5, R34, R2, RZ ;  /* 0x0000000222227210 */ /* 0x000fe20007fbe0ff */
[----:B------:R-:W-:-:S03]  /*3ab30*/  IMAD R32, R32, 0x1ce, RZ ;  /* 0x000001ce20207824 */ /* 0x000fc600078e02ff */
[-C--:B------:R-:W-:Y:S01]  /*3ab40*/  LEA.HI.X.SX32 R35, R10, R3.reuse, 0x1, P5 ;  /* 0x000000030a237211 */ /* 0x080fe200028f0eff */
[----:B------:R-:W-:Y:S01]  /*3ab50*/  IMAD R26, R26, 0x1d2, RZ ;  /* 0x000001d21a1a7824 */ /* 0x000fe200078e02ff */
[-C--:B------:R-:W-:Y:S01]  /*3ab60*/  IADD3 R32, P5, R32, R2.reuse, RZ ;  /* 0x0000000220207210 */ /* 0x080fe20007fbe0ff */
[----:B------:R-:W-:Y:S02]  /*3ab70*/  IMAD R15, R33, 0xf7, RZ ;  /* 0x000000f7210f7824 */ /* 0x000fe400078e02ff */
[----:B------:R-:W-:Y:S01]  /*3ab80*/  IMAD R4, R4, 0xe9, RZ ;  /* 0x000000e904047824 */ /* 0x000fe200078e02ff */
[----:B------:R-:W-:Y:S01]  /*3ab90*/  LEA.HI.X.SX32 R33, R6, R3, 0x1, P5 ;  /* 0x0000000306217211 */ /* 0x000fe200028f0eff */
[----:B------:R-:W-:Y:S02]  /*3aba0*/  IMAD R20, R20, 0x1d6, RZ ;  /* 0x000001d614147824 */ /* 0x000fe400078e02ff */
[----:B-1----:R-:W-:Y:S02]  /*3abb0*/  IMAD R10, R235, 0xec, RZ ;  /* 0x000000eceb0a7824 */ /* 0x002fe400078e02ff */
[----:B------:R-:W1:Y:S01]  /*3abc0*/  LDC R235, c[0x0][0x278] ;  /* 0x00009e00ffeb7b82 */ /* 0x000e620000000800 */
[----:B------:R4:W-:Y:S01]  /*3abd0*/  STL.64 [R1+0x690], R34 ;  /* 0x0006902201007387 */ /* 0x0009e20000100a00 */
[----:B------:R-:W-:Y:S01]  /*3abe0*/  IADD3 R26, P5, R26, R2, RZ ;  /* 0x000000021a1a7210 */ /* 0x000fe20007fbe0ff */
[----:B------:R-:W-:-:S02]  /*3abf0*/  IMAD R24, R24, 0x1d8, RZ ;  /* 0x000001d818187824 */ /* 0x000fc400078e02ff */
[----:B------:R-:W-:Y:S02]  /*3ac00*/  IMAD R5, R5, 0xeb, RZ ;  /* 0x000000eb05057824 */ /* 0x000fe400078e02ff */
[----:B0-----:R-:W-:Y:S01]  /*3ac10*/  IMAD R6, R225, 0xf9, RZ ;  /* 0x000000f9e1067824 */ /* 0x001fe200078e02ff */
[----:B----4-:R-:W4:Y:S04]  /*3ac20*/  LDL.LU.64 R34, [R1+0xec0] ;  /* 0x000ec00001227983 */ /* 0x010f280000300a00 */
[----:B------:R0:W-:Y:S01]  /*3ac30*/  STL.64 [R1+0x688], R18 ;  /* 0x0006881201007387 */ /* 0x0001e20000100a00 */
[----:B------:R-:W-:Y:S01]  /*3ac40*/  IADD3 R24, P6, R24, R2, RZ ;  /* 0x0000000218187210 */ /* 0x000fe20007fde0ff */
[----:B------:R-:W-:Y:S02]  /*3ac50*/  IMAD R225, R29, 0x1dc, RZ ;  /* 0x000001dc1de17824 */ /* 0x000fe400078e02ff */
[----:B0-----:R-:W-:Y:S01]  /*3ac60*/  IMAD R19, R27, 0x1ee, RZ ;  /* 0x000001ee1b137824 */ /* 0x001fe200078e02ff */
[----:B------:R-:W-:-:S02]  /*3ac70*/  LEA.HI.X.SX32 R27, R4, R3, 0x1, P5 ;  /* 0x00000003041b7211 */ /* 0x000fc400028f0eff */
[----:B------:R-:W-:Y:S01]  /*3ac80*/  IADD3 R20, P5, R20, R2, RZ ;  /* 0x0000000214147210 */ /* 0x000fe20007fbe0ff */
[----:B------:R-:W-:Y:S01]  /*3ac90*/  IMAD R18, R21, 0x1f0, RZ ;  /* 0x000001f015127824 */ /* 0x000fe200078e02ff */
[----:B------:R-:W-:Y:S02]  /*3aca0*/  MOV R4, R24 ;  /* 0x0000001800047202 */ /* 0x000fe40000000f00 */
[----:B------:R-:W-:Y:S02]  /*3acb0*/  LEA.HI.X.SX32 R21, R5, R3, 0x1, P5 ;  /* 0x0000000305157211 */ /* 0x000fe400028f0eff */
[----:B------:R-:W-:Y:S02]  /*3acc0*/  MOV R5, R25 ;  /* 0x0000001900057202 */ /* 0x000fe40000000f00 */
[----:B------:R-:W-:Y:S02]  /*3acd0*/  LEA.HI.X.SX32 R5, R10, R3, 0x1, P6 ;  /* 0x000000030a057211 */ /* 0x000fe400030f0eff */
[----:B------:R-:W-:Y:S01]  /*3ace0*/  IADD3 R4, P6, R225, R2, RZ ;  /* 0x00000002e1047210 */ /* 0x000fe20007fde0ff */
[----:B-1----:R-:W-:-:S02]  /*3acf0*/  IMAD R225, R235, 0x1f2, RZ ;  /* 0x000001f2ebe17824 */ /* 0x002fc400078e02ff */
[----:B------:R-:W0:Y:S01]  /*3ad00*/  LDC R235, c[0x0][0x278] ;  /* 0x00009e00ffeb7b82 */ /* 0x000e220000000800 */
[----:B------:R-:W-:Y:S02]  /*3ad10*/  IMAD R28, R28, 0x1da, RZ ;  /* 0x000001da1c1c7824 */ /* 0x000fe400078e02ff */
[----:B------:R-:W-:Y:S01]  /*3ad20*/  IMAD R7, R7, 0xed, RZ ;  /* 0x000000ed07077824 */ /* 0x000fe200078e02ff */
[----:B------:R1:W-:Y:S02]  /*3ad30*/  STL.64 [R1+0x680], R32 ;  /* 0x0006802001007387 */ /* 0x0003e40000100a00 */
[----:B------:R-:W-:-:S04]  /*3ad40*/  IADD3 R28, P5, R28, R2, RZ ;  /* 0x000000021c1c7210 */ /* 0x000fc80007fbe0ff */
[----:B------:R-:W-:Y:S01]  /*3ad50*/  LEA.HI.X.SX32 R29, R7, R3, 0x1, P5 ;  /* 0x00000003071d7211 */ /* 0x000fe200028f0eff */
[----:B-1----:R-:W4:Y:S04]  /*3ad60*/  LDL.LU.64 R32, [R1+0xeb8] ;  /* 0x000eb80001207983 */ /* 0x002f280000300a00 */
[----:B------:R1:W-:Y:S01]  /*3ad70*/  STL.64 [R1+0x678], R30 ;  /* 0x0006781e01007387 */ /* 0x0003e20000100a00 */
[----:B0-----:R-:W-:Y:S02]  /*3ad80*/  IMAD R7, R235, 0x1f4, RZ ;  /* 0x000001f4eb077824 */ /* 0x001fe400078e02ff */
[----:B------:R-:W0:Y:S01]  /*3ad90*/  LDC R235, c[0x0][0x278] ;  /* 0x00009e00ffeb7b82 */ /* 0x000e220000000800 */
[----:B------:R-:W-:Y:S01]  /*3ada0*/  IMAD R10, R245, 0xee, RZ ;  /* 0x000000eef50a7824 */ /* 0x000fe200078e02ff */
[----:B-1----:R-:W4:Y:S04]  /*3adb0*/  LDL.LU.64 R30, [R1+0xeb0] ;  /* 0x000eb000011e7983 */ /* 0x002f280000300a00 */
[----:B------:R1:W-:Y:S01]  /*3adc0*/  STL.64 [R1+0x670], R26 ;  /* 0x0006701a01007387 */ /* 0x0003e20000100a00 */
[----:B------:R-:W-:-:S03]  /*3add0*/  IMAD R244, R244, 0x1de, RZ ;  /* 0x000001def4f47824 */ /* 0x000fc600078e02ff */
[----:B-1----:R-:W4:Y:S04]  /*3ade0*/  LDL.LU.64 R26, [R1+0xea8] ;  /* 0x000ea800011a7983 */ /* 0x002f280000300a00 */
[----:B------:R1:W-:Y:S01]  /*3adf0*/  STL.64 [R1+0x668], R22 ;  /* 0x0006681601007387 */ /* 0x0003e20000100a00 */
[----:B------:R-:W-:Y:S01]  /*3ae00*/  IMAD R11, R11, 0xef, RZ ;  /* 0x000000ef0b0b7824 */ /* 0x000fe200078e02ff */
[----:B------:R-:W-:Y:S02]  /*3ae10*/  IADD3 R244, P5, R244, R2, RZ ;  /* 0x00000002f4f47210 */ /* 0x000fe40007fbe0ff */
[----:B-1----:R-:W4:Y:S04]  /*3ae20*/  LDL.LU.64 R22, [R1+0xea0] ;  /* 0x000ea00001167983 */ /* 0x002f280000300a00 */
[----:B------:R1:W-:Y:S04]  /*3ae30*/  STL.64 [R1+0x660], R20 ;  /* 0x0006601401007387 */ /* 0x0003e80000100a00 */
[----:B-1----:R-:W4:Y:S04]  /*3ae40*/  LDL.LU.64 R20, [R1+0xe98] ;  /* 0x000e980001147983 */ /* 0x002f280000300a00 */
[----:B------:R1:W-:Y:S04]  /*3ae50*/  STL [R1+0x658], R24 ;  /* 0x0006581801007387 */ /* 0x0003e80000100800 */
[----:B-1----:R-:W4:Y:S04]  /*3ae60*/  LDL.LU.64 R24, [R1+0xe90] ;  /* 0x000e900001187983 */ /* 0x002f280000300a00 */
[----:B------:R1:W-:Y:S04]  /*3ae70*/  STL [R1+0x65c], R5 ;  /* 0x00065c0501007387 */ /* 0x0003e80000100800 */
[----:B------:R2:W-:Y:S01]  /*3ae80*/  STL.64 [R1+0x650], R28 ;  /* 0x0006501c01007387 */ /* 0x0005e20000100a00 */
[----:B-1----:R-:W-:-:S02]  /*3ae90*/  LEA.HI.X.SX32 R5, R10, R3, 0x1, P6 ;  /* 0x000000030a057211 */ /* 0x002fc400030f0eff */
[----:B------:R-:W-:Y:S01]  /*3aea0*/  LEA.HI.X.SX32 R245, R11, R3, 0x1, P5 ;  /* 0x000000030bf57211 */ /* 0x000fe200028f0eff */
[----:B--2---:R-:W2:Y:S04]  /*3aeb0*/  LDL.LU.64 R28, [R1+0xe88] ;  /* 0x000e8800011c7983 */ /* 0x004ea80000300a00 */
[----:B------:R1:W-:Y:S01]  /*3aec0*/  STL.64 [R1+0x648], R4 ;  /* 0x0006480401007387 */ /* 0x0003e20000100a00 */
[----:B------:R-:W-:-:S03]  /*3aed0*/  IADD3 R250, P5, R250, R2, RZ ;  /* 0x00000002fafa7210 */ /* 0x000fc60007fbe0ff */
[----:B------:R0:W-:Y:S01]  /*3aee0*/  STL.64 [R1+0x640], R244 ;  /* 0x000640f401007387 */ /* 0x0001e20000100a00 */
[----:B-1----:R-:W-:-:S04]  /*3aef0*/  IADD3 R4, P6, R251, R2, RZ ;  /* 0x00000002fb047210 */ /* 0x002fc80007fde0ff */
[-C--:B------:R-:W-:Y:S01]  /*3af00*/  LEA.HI.X.SX32 R5, R239, R3.reuse, 0x1, P6 ;  /* 0x00000003ef057211 */ /* 0x080fe200030f0eff */
[----:B0-----:R-:W2:Y:S04]  /*3af10*/  LDL.LU.64 R244, [R1+0xe80] ;  /* 0x000e800001f47983 */ /* 0x001ea80000300a00 */
[----:B------:R0:W-:Y:S01]  /*3af20*/  STL.64 [R1+0x638], R4 ;  /* 0x0006380401007387 */ /* 0x0001e20000100a00 */
[-C--:B------:R-:W-:Y:S02]  /*3af30*/  IADD3 R10, P6, R237, R2.reuse, RZ ;  /* 0x00000002ed0a7210 */ /* 0x080fe40007fde0ff */
[----:B------:R-:W-:Y:S02]  /*3af40*/  LEA.HI.X.SX32 R251, R14, R3, 0x1, P5 ;  /* 0x000000030efb7211 */ /* 0x000fe400028f0eff */
[----:B------:R-:W-:Y:S01]  /*3af50*/  IADD3 R236, P5, R236, R2, RZ ;  /* 0x00000002ecec7210 */ /* 0x000fe20007fbe0ff */
[----:B0-----:R-:W-:-:S02]  /*3af60*/  IMAD R5, R235, 0xfb, RZ ;  /* 0x000000fbeb057824 */ /* 0x001fc400078e02ff */
[----:B------:R-:W0:Y:S01]  /*3af70*/  LDC R235, c[0x0][0x278] ;  /* 0x00009e00ffeb7b82 */ /* 0x000e220000000800 */
[-C--:B------:R-:W-:Y:S02]  /*3af80*/  LEA.HI.X.SX32 R11, R238, R3.reuse, 0x1, P6 ;  /* 0x00000003ee0b7211 */ /* 0x080fe400030f0eff */
[----:B------:R-:W-:Y:S01]  /*3af90*/  LEA.HI.X.SX32 R237, R221, R3, 0x1, P5 ;  /* 0x00000003dded7211 */ /* 0x000fe200028f0eff */
[----:B------:R-:W-:Y:S01]  /*3afa0*/  STL.64 [R1+0x630], R250 ;  /* 0x000630fa01007387 */ /* 0x000fe20000100a00 */
[----:B------:R-:W-:-:S03]  /*3afb0*/  IADD3 R238, P6, R231, R2, RZ ;  /* 0x00000002e7ee7210 */ /* 0x000fc60007fde0ff */
[----:B------:R-:W-:Y:S01]  /*3afc0*/  STL.64 [R1+0x628], R10 ;  /* 0x0006280a01007387 */ /* 0x000fe20000100a00 */
[-C--:B------:R-:W-:Y:S01]  /*3afd0*/  LEA.HI.X.SX32 R239, R249, R3.reuse, 0x1, P6 ;  /* 0x00000003f9ef7211 */ /* 0x080fe200030f0eff */
[----:B------:R-:W-:Y:S01]  /*3afe0*/  IMAD R227, R227, 0x1ec, RZ ;  /* 0x000001ece3e37824 */ /* 0x000fe200078e02ff */
[----:B------:R-:W1:Y:S01]  /*3aff0*/  LDC R231, c[0x0][0x278] ;  /* 0x00009e00ffe77b82 */ /* 0x000e620000000800 */
[----:B------:R3:W-:Y:S04]  /*3b000*/  STL.64 [R1+0x620], R236 ;  /* 0x000620ec01007387 */ /* 0x0007e80000100a00 */
[----:B------:R0:W-:Y:S01]  /*3b010*/  STL.64 [R1+0x618], R238 ;  /* 0x000618ee01007387 */ /* 0x0001e20000100a00 */
[----:B---3--:R-:W-:Y:S01]  /*3b020*/  IADD3 R236, P5, R229, R2, RZ ;  /* 0x00000002e5ec7210 */ /* 0x008fe20007fbe0ff */
[----:B0-----:R-:W-:Y:S01]  /*3b030*/  IMAD R10, R235, 0x1f6, RZ ;  /* 0x000001f6eb0a7824 */ /* 0x001fe200078e02ff */
[----:B------:R-:W-:Y:S01]  /*3b040*/  F2FP.BF16.F32.PACK_AB R16, R228, R16 ;  /* 0x00000010e410723e */ /* 0x000fe200000010ff */
[----:B------:R-:W0:Y:S01]  /*3b050*/  LDC R235, c[0x0][0x278] ;  /* 0x00009e00ffeb7b82 */ /* 0x000e220000000800 */
[----:B------:R-:W-:-:S02]  /*3b060*/  LEA.HI.X.SX32 R237, R223, R3, 0x1, P5 ;  /* 0x00000003dfed7211 */ /* 0x000fc400028f0eff */
[----:B------:R-:W-:-:S03]  /*3b070*/  IADD3 R238, P6, R227, R2, RZ ;  /* 0x00000002e3ee7210 */ /* 0x000fc60007fde0ff */
[----:B------:R3:W-:Y:S01]  /*3b080*/  STL.64 [R1+0x610], R236 ;  /* 0x000610ec01007387 */ /* 0x0007e20000100a00 */
[----:B------:R-:W-:Y:S01]  /*3b090*/  LEA.HI.X.SX32 R239, R248, R3, 0x1, P6 ;  /* 0x00000003f8ef7211 */ /* 0x000fe200030f0eff */
[----:B------:R-:W4:Y:S01]  /*3b0a0*/  LDC R229, c[0x0][0x278] ;  /* 0x00009e00ffe57b82 */ /* 0x000f220000000800 */
[----:B---3--:R-:W-:-:S03]  /*3b0b0*/  IADD3 R236, P5, R19, R2, RZ ;  /* 0x0000000213ec7210 */ /* 0x008fc60007fbe0ff */
[----:B------:R3:W-:Y:S01]  /*3b0c0*/  STL.64 [R1+0x5f8], R238 ;  /* 0x0005f8ee01007387 */ /* 0x0007e20000100a00 */
[----:B------:R-:W-:-:S03]  /*3b0d0*/  LEA.HI.X.SX32 R237, R15, R3, 0x1, P5 ;  /* 0x000000030fed7211 */ /* 0x000fc600028f0eff */
[----:B---3--:R-:W3:Y:S04]  /*3b0e0*/  LDL R239, [R1+0x78] ;  /* 0x0000780001ef7983 */ /* 0x008ee80000100800 */
[----:B------:R-:W3:Y:S04]  /*3b0f0*/  LDL R238, [R1+0x70] ;  /* 0x0000700001ee7983 */ /* 0x000ee80000100800 */
[----:B------:R1:W-:Y:S04]  /*3b100*/  STL.64 [R1+0x5f0], R236 ;  /* 0x0005f0ec01007387 */ /* 0x0003e80000100a00 */
[----:B-1----:R-:W4:Y:S04]  /*3b110*/  LDL R237, [R1+0x528] ;  /* 0x0005280001ed7983 */ /* 0x002f280000100800 */
[----:B------:R-:W4:Y:S01]  /*3b120*/  LDL R236, [R1+0x520] ;  /* 0x0005200001ec7983 */ /* 0x000f220000100800 */
[----:B0-----:R-:W-:-:S02]  /*3b130*/  IMAD R14, R235, 0x1f8, RZ ;  /* 0x000001f8eb0e7824 */ /* 0x001fc400078e02ff */
[----:B------:R-:W0:Y:S01]  /*3b140*/  LDC R235, c[0x0][0x278] ;  /* 0x00009e00ffeb7b82 */ /* 0x000e220000000800 */
[----:B------:R-:W-:-:S04]  /*3b150*/  IADD3 R18, P6, R18, R2, RZ ;  /* 0x0000000212127210 */ /* 0x000fc80007fde0ff */
[----:B------:R-:W-:Y:S02]  /*3b160*/  LEA.HI.X.SX32 R19, R242, R3, 0x1, P6 ;  /* 0x00000003f2137211 */ /* 0x000fe400030f0eff */
[----:B------:R-:W-:Y:S01]  /*3b170*/  IADD3 R248, P5, R225, R2, RZ ;  /* 0x00000002e1f87210 */ /* 0x000fe20007fbe0ff */
[----:B------:R-:W1:Y:S01]  /*3b180*/  LDC R242, c[0x0][0x278] ;  /* 0x00009e00fff27b82 */ /* 0x000e620000000800 */
[----:B0-----:R-:W-:-:S07]  /*3b190*/  IMAD R4, R235, 0xfd, RZ ;  /* 0x000000fdeb047824 */ /* 0x001fce00078e02ff */
[----:B------:R-:W0:Y:S01]  /*3b1a0*/  LDC R235, c[0x0][0x278] ;  /* 0x00009e00ffeb7b82 */ /* 0x000e220000000800 */
[----:B------:R1:W-:Y:S02]  /*3b1b0*/  STL.64 [R1+0x5e8], R18 ;  /* 0x0005e81201007387 */ /* 0x0003e40000100a00 */
[----:B-1----:R-:W-:Y:S01]  /*3b1c0*/  IADD3 R18, P6, R7, R2, RZ ;  /* 0x0000000207127210 */ /* 0x002fe20007fde0ff */
[----:B0-----:R-:W-:-:S04]  /*3b1d0*/  IMAD R7, R235, 0x1fa, RZ ;  /* 0x000001faeb077824 */ /* 0x001fc800078e02ff */
[----:B------:R-:W0:Y:S01]  /*3b1e0*/  LDC R235, c[0x0][0x278] ;  /* 0x00009e00ffeb7b82 */ /* 0x000e220000000800 */
[-C--:B------:R-:W-:Y:S02]  /*3b1f0*/  LEA.HI.X.SX32 R249, R6, R3.reuse, 0x1, P5 ;  /* 0x0000000306f97211 */ /* 0x080fe400028f0eff */
[-C--:B------:R-:W-:Y:S02]  /*3b200*/  IADD3 R10, P5, R10, R2.reuse, RZ ;  /* 0x000000020a0a7210 */ /* 0x080fe40007fbe0ff */
[-C--:B------:R-:W-:Y:S02]  /*3b210*/  LEA.HI.X.SX32 R19, R240, R3.reuse, 0x1, P6 ;  /* 0x00000003f0137211 */ /* 0x080fe400030f0eff */
[----:B------:R-:W-:Y:S01]  /*3b220*/  IADD3 R14, P6, R14, R2, RZ ;  /* 0x000000020e0e7210 */ /* 0x000fe20007fde0ff */
[----:B------:R-:W-:Y:S01]  /*3b230*/  STL.64 [R1+0x5e0], R248 ;  /* 0x0005e0f801007387 */ /* 0x000fe20000100a00 */
[-C--:B------:R-:W-:Y:S01]  /*3b240*/  LEA.HI.X.SX32 R11, R5, R3.reuse, 0x1, P5 ;  /* 0x00000003050b7211 */ /* 0x080fe200028f0eff */
[----:B------:R-:W1:Y:S01]  /*3b250*/  LDC R240, c[0x0][0x278] ;  /* 0x00009e00fff07b82 */ /* 0x000e620000000800 */
[----:B------:R-:W-:Y:S01]  /*3b260*/  LEA.HI.X.SX32 R15, R232, R3, 0x1, P6 ;  /* 0x00000003e80f7211 */ /* 0x000fe200030f0eff */
[----:B------:R-:W-:Y:S04]  /*3b270*/  STL.64 [R1+0x5d8], R18 ;  /* 0x0005d81201007387 */ /* 0x000fe80000100a00 */
[----:B------:R0:W-:Y:S04]  /*3b280*/  STL.64 [R1+0x5d0], R10 ;  /* 0x0005d00a01007387 */ /* 0x0001e80000100a00 */
[----:B------:R-:W-:Y:S01]  /*3b290*/  STL.64 [R1+0x9e0], R14 ;  /* 0x0009e00e01007387 */ /* 0x000fe20000100a00 */
[----:B0-----:R-:W-:-:S03]  /*3b2a0*/  IMAD R6, R235, 0x1fc, RZ ;  /* 0x000001fceb067824 */ /* 0x001fc600078e02ff */
[----:B------:R-:W2:Y:S04]  /*3b2b0*/  LDL R232, [R1+0x80] ;  /* 0x0000800001e87983 */ /* 0x000ea80000100800 */
[----:B------:R-:W2:Y:S01]  /*3b2c0*/  LDL R235, [R1+0x88] ;  /* 0x0000880001eb7983 */ /* 0x000ea20000100800 */
[----:B------:R-:W-:-:S03]  /*3b2d0*/  IADD3 R10, P5, R7, R2, RZ ;  /* 0x00000002070a7210 */ /* 0x000fc60007fbe0ff */
[----:B------:R-:W2:Y:S01]  /*3b2e0*/  LDL R251, [R1+0x558] ;  /* 0x0005580001fb7983 */ /* 0x000ea20000100800 */
[----:B------:R-:W-:-:S03]  /*3b2f0*/  LEA.HI.X.SX32 R11, R4, R3, 0x1, P5 ;  /* 0x00000003040b7211 */ /* 0x000fc600028f0eff */
[----:B------:R-:W2:Y:S04]  /*3b300*/  LDL R250, [R1+0x550] ;  /* 0x0005500001fa7983 */ /* 0x000ea80000100800 */
[----:B------:R-:W2:Y:S04]  /*3b310*/  LDL R249, [R1+0x98] ;  /* 0x0000980001f97983 */ /* 0x000ea80000100800 */
[----:B------:R0:W-:Y:S04]  /*3b320*/  STL.64 [R1+0x9d8], R10 ;  /* 0x0009d80a01007387 */ /* 0x0001e80000100a00 */
[----:B------:R-:W2:Y:S01]  /*3b330*/  LDL R248, [R1+0x90] ;  /* 0x0000900001f87983 */ /* 0x000ea20000100800 */
[----:B------:R-:W-:-:S02]  /*3b340*/  IMAD R242, R242, 0x29a, RZ ;  /* 0x0000029af2f27824 */ /* 0x000fc400078e02ff */
[----:B-1----:R-:W-:Y:S02]  /*3b350*/  IMAD R5, R240, 0x1fe, RZ ;  /* 0x000001fef0057824 */ /* 0x002fe400078e02ff */
[----:B------:R-:W2:Y:S01]  /*3b360*/  LDL R240, [R1+0x560] ;  /* 0x0005600001f07983 */ /* 0x000ea20000100800 */
[----:B------:R-:W-:-:S03]  /*3b370*/  IADD3 RZ, P6, R242, R2, RZ ;  /* 0x00000002f2ff7210 */ /* 0x000fc60007fde0ff */
[----:B------:R-:W2:Y:S01]  /*3b380*/  LDL R242, [R1+0x568] ;  /* 0x0005680001f27983 */ /* 0x000ea20000100800 */
[----:B------:R-:W-:Y:S01]  /*3b390*/  IADD3 R6, P5, R6, R2, RZ ;  /* 0x0000000206067210 */ /* 0x000fe20007fbe0ff */
[----:B0-----:R-:W-:-:S03]  /*3b3a0*/  IMAD R11, R231, 0xff, RZ ;  /* 0x000000ffe70b7824 */ /* 0x001fc600078e02ff */
[----:B------:R-:W-:Y:S02]  /*3b3b0*/  LEA.HI.X.SX32 R7, R247, R3, 0x1, P5 ;  /* 0x00000003f7077211 */ /* 0x000fe400028f0eff */
[----:B------:R-:W-:-:S04]  /*3b3c0*/  IADD3 R14, P5, R5, R2, RZ ;  /* 0x00000002050e7210 */ /* 0x000fc80007fbe0ff */
[----:B------:R-:W-:Y:S01]  /*3b3d0*/  LEA.HI.X.SX32 R15, R11, R3, 0x1, P5 ;  /* 0x000000030b0f7211 */ /* 0x000fe200028f0eff */
[----:B------:R3:W-:Y:S04]  /*3b3e0*/  STL.64 [R1+0x9f8], R6 ;  /* 0x0009f80601007387 */ /* 0x0007e80000100a00 */
[----:B------:R-:W-:Y:S04]  /*3b3f0*/  STL.64 [R1+0x9f0], R14 ;  /* 0x0009f00e01007387 */ /* 0x000fe80000100a00 */
[----:B------:R-:W2:Y:S04]  /*3b400*/  LDL R231, [R1+0xa8] ;  /* 0x0000a80001e77983 */ /* 0x000ea80000100800 */
[----:B------:R-:W2:Y:S01]  /*3b410*/  LDL R247, [R1+0xa0] ;  /* 0x0000a00001f77983 */ /* 0x000ea20000100800 */
[----:B------:R-:W-:-:S02]  /*3b420*/  F2FP.BF16.F32.PACK_AB R4, R233, R234 ;  /* 0x000000eae904723e */ /* 0x000fc400000010ff */
[----:B------:R-:W-:Y:S02]  /*3b430*/  F2FP.BF16.F32.PACK_AB R5, R241, R243 ;  /* 0x000000f3f105723e */ /* 0x000fe400000010ff */
[----:B---3--:R-:W-:Y:S02]  /*3b440*/  F2FP.BF16.F32.PACK_AB R6, R239, R238 ;  /* 0x000000eeef06723e */ /* 0x008fe400000010ff */
[----:B----4-:R-:W-:Y:S01]  /*3b450*/  F2FP.BF16.F32.PACK_AB R7, R237, R236 ;  /* 0x000000eced07723e */ /* 0x010fe200000010ff */
[----:B------:R-:W-:Y:S06]  /*3b460*/  BAR.SYNC.DEFER_BLOCKING 0x0 ;  /* 0x0000000000007b1d */ /* 0x000fec0000010000 */
[----:B------:R-:W0:Y:S02]  /*3b470*/  LDS.128 R236, [R0] ;  /* 0x0000000000ec7984 */ /* 0x000e240000000c00 */
[----:B------:R-:W-:Y:S06]  /*3b480*/  BAR.SYNC.DEFER_BLOCKING 0x0 ;  /* 0x0000000000007b1d */ /* 0x000fec0000010000 */
[----:B0-----:R-:W-:Y:S04]  /*3b490*/  STL.64 [R1+0x10], R236 ;  /* 0x000010ec01007387 */ /* 0x001fe80000100a00 */
[----:B------:R0:W-:Y:S01]  /*3b4a0*/  STL.64 [R1+0x18], R238 ;  /* 0x000018ee01007387 */ /* 0x0001e20000100a00 */
[----:B--2---:R-:W-:-:S03]  /*3b4b0*/  F2FP.BF16.F32.PACK_AB R18, R235, R232 ;  /* 0x000000e8eb12723e */ /* 0x004fc600000010ff */
[----:B0-----:R-:W2:Y:S04]  /*3b4c0*/  LDL R239, [R1+0x598] ;  /* 0x0005980001ef7983 */ /* 0x001ea80000100800 */
[----:B------:R-:W2:Y:S04]  /*3b4d0*/  LDL R238, [R1+0x590] ;  /* 0x0005900001ee7983 */ /* 0x000ea80000100800 */
[----:B------:R-:W3:Y:S04]  /*3b4e0*/  LDL R237, [R1+0xb8] ;  /* 0x0000b80001ed7983 */ /* 0x000ee80000100800 */
[----:B------:R-:W3:Y:S04]  /*3b4f0*/  LDL R236, [R1+0xb0] ;  /* 0x0000b00001ec7983 */ /* 0x000ee80000100800 */
[----:B------:R-:W4:Y:S04]  /*3b500*/  LDL R235, [R1+0x5a8] ;  /* 0x0005a80001eb7983 */ /* 0x000f280000100800 */
[----:B------:R-:W4:Y:S04]  /*3b510*/  LDL R232, [R1+0x5a0] ;  /* 0x0005a00001e87983 */ /* 0x000f280000100800 */
[----:B------:R-:W-:Y:S04]  /*3b520*/  STSM.16.M88.4 [R252], R4 ;  /* 0x00000004fc007844 */ /* 0x000fe80000000200 */
[----:B------:R-:W4:Y:S04]  /*3b530*/  LDL R223, [R1+0x448] ;  /* 0x0004480001df7983 */ /* 0x000f280000100800 */
[----:B------:R-:W4:Y:S01]  /*3b540*/  LDL R221, [R1+0x440] ;  /* 0x0004400001dd7983 */ /* 0x000f220000100800 */
[----:B------:R-:W-:-:S02]  /*3b550*/  F2FP.BF16.F32.PACK_AB R19, R251, R250 ;  /* 0x000000fafb13723e */ /* 0x000fc400000010ff */
[----:B------:R-:W-:Y:S01]  /*3b560*/  F2FP.BF16.F32.PACK_AB R14, R249, R248 ;  /* 0x000000f8f90e723e */ /* 0x000fe200000010ff */
[----:B------:R-:W-:Y:S01]  /*3b570*/  BAR.SYNC.DEFER_BLOCKING 0x0 ;  /* 0x0000000000007b1d */ /* 0x000fe20000010000 */
[----:B------:R-:W-:-:S05]  /*3b580*/  F2FP.BF16.F32.PACK_AB R17, R230, R17 ;  /* 0x00000011e611723e */ /* 0x000fca00000010ff */
[----:B------:R-:W0:Y:S02]  /*3b590*/  LDS.128 R248, [R0] ;  /* 0x0000000000f87984 */ /* 0x000e240000000c00 */
[----:B------:R-:W-:Y:S06]  /*3b5a0*/  BAR.SYNC.DEFER_BLOCKING 0x0 ;  /* 0x0000000000007b1d */ /* 0x000fec0000010000 */
[----:B------:R-:W-:Y:S01]  /*3b5b0*/  STSM.16.M88.4 [R252], R16 ;  /* 0x00000010fc007844 */ /* 0x000fe20000000200 */
[----:B------:R-:W-:Y:S01]  /*3b5c0*/  F2FP.BF16.F32.PACK_AB R15, R242, R240 ;  /* 0x000000f0f20f723e */ /* 0x000fe200000010ff */
[----:B------:R-:W-:Y:S06]  /*3b5d0*/  BAR.SYNC.DEFER_BLOCKING 0x0 ;  /* 0x0000000000007b1d */ /* 0x000fec0000010000 */
[----:B------:R-:W1:Y:S01]  /*3b5e0*/  LDS.128 R240, [R0] ;  /* 0x0000000000f07984 */ /* 0x000e620000000c00 */
[----:B------:R-:W-:-:S03]  /*3b5f0*/  IMAD R10, R229, 0x29c, RZ ;  /* 0x0000029ce50a7824 */ /* 0x000fc600078e02ff */
[----:B0-----:R-:W-:Y:S02]  /*3b600*/  STL.64 [R1+0xe40], R248 ;  /* 0x000e40f801007387 */ /* 0x001fe40000100a00 */
[----:B------:R-:W-:Y:S02]  /*3b610*/  IADD3 RZ, P5, R10, R2, RZ ;  /* 0x000000020aff7210 */ /* 0x000fe40007fbe0ff */
[----:B------:R-:W-:Y:S01]  /*3b620*/  STL.64 [R1+0xe38], R250 ;  /* 0x000e38fa01007387 */ /* 0x000fe20000100a00 */
[----:B------:R-:W-:-:S03]  /*3b630*/  F2FP.BF16.F32.PACK_AB R10, R231, R247 ;  /* 0x000000f7e70a723e */ /* 0x000fc600000010ff */
[----:B-1----:R-:W-:Y:S04]  /*3b640*/  STL.64 [R1+0xe30], R240 ;  /* 0x000e30f001007387 */ /* 0x002fe80000100a00 */
[----:B------:R0:W-:Y:S04]  /*3b650*/  STL.64 [R1+0xe28], R242 ;  /* 0x000e28f201007387 */ /* 0x0001e80000100a00 */
[----:B------:R-:W4:Y:S04]  /*3b660*/  LDL R231, [R1+0xa08] ;  /* 0x000a080001e77983 */ /* 0x000f280000100800 */
[----:B------:R-:W4:Y:S01]  /*3b670*/  LDL R247, [R1+0xa00] ;  /* 0x000a000001f77983 */ /* 0x000f220000100800 */
[----:B------:R-:W-:-:S02]  /*3b680*/  F2FP.BF16.F32.PACK_AB R12, R224, R12 ;  /* 0x0000000ce00c723e */ /* 0x000fc400000010ff */
[----:B------:R-:W-:Y:S01]  /*3b690*/  F2FP.BF16.F32.PACK_AB R13, R226, R13 ;  /* 0x0000000de20d723e */ /* 0x000fe200000010ff */
[----:B------:R-:W-:Y:S06]  /*3b6a0*/  BAR.SYNC.DEFER_BLOCKING 0x0 ;  /* 0x0000000000007b1d */ /* 0x000fec0000010000 */
[----:B------:R-:W4:Y:S04]  /*3b6b0*/  LDL R228, [R1+0x9e8] ;  /* 0x0009e80001e47983 */ /* 0x000f280000100800 */
[----:B------:R-:W4:Y:S04]  /*3b6c0*/  LDL R225, [R1+0x9b8] ;  /* 0x0009b80001e17983 */ /* 0x000f280000100800 */
[----:B------:R-:W4:Y:S04]  /*3b6d0*/  LDL R227, [R1+0x458] ;  /* 0x0004580001e37983 */ /* 0x000f280000100800 */
[----:B------:R-:W4:Y:S04]  /*3b6e0*/  LDL R229, [R1+0x450] ;  /* 0x0004500001e57983 */ /* 0x000f280000100800 */
[----:B------:R-:W-:Y:S01]  /*3b6f0*/  STSM.16.M88.4 [R252], R12 ;  /* 0x0000000cfc007844 */ /* 0x000fe20000000200 */
[----:B------:R-:W-:-:S02]  /*3b700*/  F2FP.BF16.F32.PACK_AB R8, R220, R8 ;  /* 0x00000008dc08723e */ /* 0x000fc400000010ff */
[----:B------:R-:W-:Y:S01]  /*3b710*/  F2FP.BF16.F32.PACK_AB R9, R222, R9 ;  /* 0x00000009de09723e */ /* 0x000fe200000010ff */
[----:B0-----:R-:W4:Y:S04]  /*3b720*/  LDL R243, [R1+0x468] ;  /* 0x0004680001f37983 */ /* 0x001f280000100800 */
[----:B------:R-:W4:Y:S04]  /*3b730*/  LDL R240, [R1+0x460] ;  /* 0x0004600001f07983 */ /* 0x000f280000100800 */
[----:B------:R-:W4:Y:S04]  /*3b740*/  LDL R241, [R1+0xa38] ;  /* 0x000a380001f17983 */ /* 0x000f280000100800 */
[----:B------:R-:W4:Y:S01]  /*3b750*/  LDL R250, [R1+0xa30] ;  /* 0x000a300001fa7983 */ /* 0x000f220000100800 */
[----:B--2---:R-:W-:Y:S01]  /*3b760*/  F2FP.BF16.F32.PACK_AB R11, R239, R238 ;  /* 0x000000eeef0b723e */ /* 0x004fe200000010ff */
[----:B------:R-:W-:Y:S01]  /*3b770*/  BAR.SYNC.DEFER_BLOCKING 0x0 ;  /* 0x0000000000007b1d */ /* 0x000fe20000010000 */
[----:B---3--:R-:W-:-:S05]  /*3b780*/  F2FP.BF16.F32.PACK_AB R6, R237, R236 ;  /* 0x000000eced06723e */ /* 0x008fca00000010ff */
[----:B------:R-:W0:Y:S02]  /*3b790*/  LDS.128 R236, [R0] ;  /* 0x0000000000ec7984 */ /* 0x000e240000000c00 */
[----:B------:R-:W-:Y:S06]  /*3b7a0*/  BAR.SYNC.DEFER_BLOCKING 0x0 ;  /* 0x0000000000007b1d */ /* 0x000fec0000010000 */
[----:B------:R-:W-:Y:S01]  /*3b7b0*/  STSM.16.M88.4 [R252], R8 ;  /* 0x00000008fc007844 */ /* 0x000fe20000000200 */
[----:B----4-:R-:W-:Y:S01]  /*3b7c0*/  F2FP.BF16.F32.PACK_AB R7, R235, R232 ;  /* 0x000000e8eb07723e */ /* 0x010fe200000010ff */
[----:B------:R-:W-:Y:S06]  /*3b7d0*/  BAR.SYNC.DEFER_BLOCKING 0x0 ;  /* 0x0000000000007b1d */ /* 0x000fec0000010000 */
[----:B------:R-:W1:Y:S01]  /*3b7e0*/  LDS.128 R232, [R0] ;  /* 0x0000000000e87984 */ /* 0x000e620000000c00 */
[----:B------:R-:W-:-:S03]  /*3b7f0*/  F2FP.BF16.F32.PACK_AB R18, R223, R221 ;  /* 0x000000dddf12723e */ /* 0x000fc600000010ff */
[----:B0-----:R-:W-:Y:S04]  /*3b800*/  STL.64 [R1+0xe20], R236 ;  /* 0x000e20ec01007387 */ /* 0x001fe80000100a00 */
[----:B------:R-:W-:Y:S04]  /*3b810*/  STL.64 [R1+0xe18], R238 ;  /* 0x000e18ee01007387 */ /* 0x000fe80000100a00 */
[----:B-1----:R-:W-:Y:S04]  /*3b820*/  STL.64 [R1+0xe48], R232 ;  /* 0x000e48e801007387 */ /* 0x002fe80000100a00 */
[----:B------:R-:W-:Y:S04]  /*3b830*/  STL.64 [R1+0xe10], R234 ;  /* 0x000e10ea01007387 */ /* 0x000fe80000100a00 */
[----:B------:R-:W2:Y:S04]  /*3b840*/  LDL R223, [R1+0xa48] ;  /* 0x000a480001df7983 */ /* 0x000ea80000100800 */
[----:B------:R-:W2:Y:S04]  /*3b850*/  LDL R221, [R1+0xa40] ;  /* 0x000a400001dd7983 */ /* 0x000ea80000100800 */
[----:B------:R-:W3:Y:S04]  /*3b860*/  LDL R251, [R1+0x4d8] ;  /* 0x0004d80001fb7983 */ /* 0x000ee80000100800 */
[----:B------:R-:W3:Y:S04]  /*3b870*/  LDL R248, [R1+0x470] ;  /* 0x0004700001f87983 */ /* 0x000ee80000100800 */
[----:B------:R-:W4:Y:S01]  /*3b880*/  LDL R249, [R1+0x4e8] ;  /* 0x0004e80001f97983 */ /* 0x000f220000100800 */
[----:B------:R-:W-:-:S03]  /*3b890*/  F2FP.BF16.F32.PACK_AB R15, R231, R247 ;  /* 0x000000f7e70f723e */ /* 0x000fc600000010ff */
[----:B------:R-:W4:Y:S01]  /*3b8a0*/  LDL R247, [R1+0x4e0] ;  /* 0x0004e00001f77983 */ /* 0x000f220000100800 */
[----:B------:R-:W-:Y:S02]  /*3b8b0*/  F2FP.BF16.F32.PACK_AB R4, R216, R217 ;  /* 0x000000d9d804723e */ /* 0x000fe400000010ff */
[----:B------:R-:W-:Y:S01]  /*3b8c0*/  F2FP.BF16.F32.PACK_AB R5, R218, R219 ;  /* 0x000000dbda05723e */ /* 0x000fe200000010ff */
[----:B------:R-:W-:Y:S06]  /*3b8d0*/  BAR.SYNC.DEFER_BLOCKING 0x0 ;  /* 0x0000000000007b1d */ /* 0x000fec0000010000 */
[----:B------:R-:W-:Y:S01]  /*3b8e0*/  STSM.16.M88.4 [R252], R4 ;  /* 0x00000004fc007844 */ /* 0x000fe20000000200 */
[----:B------:R-:W-:-:S02]  /*3b8f0*/  F2FP.BF16.F32.PACK_AB R19, R228, R225 ;  /* 0x000000e1e413723e */ /* 0x000fc400000010ff */
[----:B------:R-:W-:Y:S01]  /*3b900*/  F2FP.BF16.F32.PACK_AB R14, R227, R229 ;  /* 0x000000e5e30e723e */ /* 0x000fe200000010ff */
[----:B------:R-:W-:Y:S01]  /*3b910*/  BAR.SYNC.DEFER_BLOCKING 0x0 ;  /* 0x0000000000007b1d */ /* 0x000fe20000010000 */
[----:B------:R-:W-:Y:S02]  /*3b920*/  F2FP.BF16.F32.PACK_AB R16, R212, R213 ;  /* 0x000000d5d410723e */ /* 0x000fe400000010ff */
[----:B------:R-:W-:-:S03]  /*3b930*/  F2FP.BF16.F32.PACK_AB R17, R214, R215 ;  /* 0x000000d7d611723e */ /* 0x000fc600000010ff */
[----:B------:R-:W0:Y:S02]  /*3b940*/  LDS.128 R228, [R0] ;  /* 0x0000000000e47984 */ /* 0x000e240000000c00 */
[----:B------:R-:W-:Y:S06]  /*3b950*/  BAR.SYNC.DEFER_BLOCKING 0x0 ;  /* 0x0000000000007b1d */ /* 0x000fec0000010000 */
[----:B------:R-:W-:Y:S02]  /*3b960*/  STSM.16.M88.4 [R252], R16 ;  /* 0x00000010fc007844 */ /* 0x000fe40000000200 */
[----:B------:R-:W-:Y:S01]  /*3b970*/  BAR.SYNC.DEFER_BLOCKING 0x0 ;  /* 0x0000000000007b1d */ /* 0x000fe20000010000 */
[----:B------:R-:W-:-:S02]  /*3b980*/  F2FP.BF16.F32.PACK_AB R12, R208, R209 ;  /* 0x000000d1d00c723e */ /* 0x000fc400000010ff */
[----:B------:R-:W-:-:S03]  /*3b990*/  F2FP.BF16.F32.PACK_AB R13, R210, R211 ;  /* 0x000000d3d20d723e */ /* 0x000fc600000010ff */
[----:B------:R-:W1:Y:S02]  /*3b9a0*/  LDS.128 R224, [R0] ;  /* 0x0000000000e07984 */ /* 0x000e640000000c00 */
[----:B------:R-:W-:Y:S06]  /*3b9b0*/  BAR.SYNC.DEFER_BLOCKING 0x0 ;  /* 0x0000000000007b1d */ /* 0x000fec0000010000 */
[----:B------:R-:W-:Y:S01]  /*3b9c0*/  STSM.16.M88.4 [R252], R12 ;  /* 0x0000000cfc007844 */ /* 0x000fe20000000200 */
[----:B------:R-:W-:-:S03]  /*3b9d0*/  F2FP.BF16.F32.PACK_AB R8, R204, R205 ;  /* 0x000000cdcc08723e */ /* 0x000fc600000010ff */
[----:B0-----:R-:W-:Y:S01]  /*3b9e0*/  STL.64 [R1+0xe00], R228 ;  /* 0x000e00e401007387 */ /* 0x001fe20000100a00 */
[----:B------:R-:W-:Y:S01]  /*3b9f0*/  F2FP.BF16.F32.PACK_AB R9, R206, R207 ;  /* 0x000000cfce09723e */ /* 0x000fe200000010ff */
[----:B------:R-:W-:Y:S01]  /*3ba00*/  BAR.SYNC.DEFER_BLOCKING 0x0 ;  /* 0x0000000000007b1d */ /* 0x000fe20000010000 */
[----:B------:R-:W-:Y:S02]  /*3ba10*/  F2FP.BF16.F32.PACK_AB R10, R243, R240 ;  /* 0x000000f0f30a723e */ /* 0x000fe400000010ff */
[----:B------:R-:W-:-:S03]  /*3ba20*/  F2FP.BF16.F32.PACK_AB R11, R241, R250 ;  /* 0x000000faf10b723e */ /* 0x000fc600000010ff */
[----:B------:R-:W-:Y:S04]  /*3ba30*/  STL.64 [R1+0xdf8], R230 ;  /* 0x000df8e601007387 */ /* 0x000fe80000100a00 */
[----:B-1----:R-:W-:Y:S04]  /*3ba40*/  STL.64 [R1+0xdf0], R224 ;  /* 0x000df0e001007387 */ /* 0x002fe80000100a00 */
[----:B------:R-:W-:Y:S04]  /*3ba50*/  STL.64 [R1+0xde0], R226 ;  /* 0x000de0e201007387 */ /* 0x000fe80000100a00 */
[----:B------:R-:W4:Y:S04]  /*3ba60*/  LDL R239, [R1+0xa78] ;  /* 0x000a780001ef7983 */ /* 0x000f280000100800 */
[----:B------:R-:W4:Y:S04]  /*3ba70*/  LDL R236, [R1+0xa70] ;  /* 0x000a700001ec7983 */ /* 0x000f280000100800 */
[----:B------:R-:W4:Y:S04]  /*3ba80*/  LDL R237, [R1+0x4f8] ;  /* 0x0004f80001ed7983 */ /* 0x000f280000100800 */
[----:B------:R-:W4:Y:S04]  /*3ba90*/  LDL R242, [R1+0x4f0] ;  /* 0x0004f00001f27983 */ /* 0x000f280000100800 */
[----:B------:R-:W4:Y:S04]  /*3baa0*/  LDL.LU R243, [R1+0xa98] ;  /* 0x000a980001f37983 */ /* 0x000f280000300800 */
[----:B------:R-:W4:Y:S01]  /*3bab0*/  LDL R240, [R1+0xa80] ;  /* 0x000a800001f07983 */ /* 0x000f220000100800 */
[----:B--2---:R-:W-:-:S03]  /*3bac0*/  F2FP.BF16.F32.PACK_AB R7, R223, R221 ;  /* 0x000000dddf07723e */ /* 0x004fc600000010ff */
[----:B------:R-:W0:Y:S01]  /*3bad0*/  LDS.128 R220, [R0] ;  /* 0x0000000000dc7984 */ /* 0x000e220000000c00 */
[----:B------:R-:W-:Y:S06]  /*3bae0*/  BAR.SYNC.DEFER_BLOCKING 0x0 ;  /* 0x0000000000007b1d */ /* 0x000fec0000010000 */
[----:B------:R-:W-:Y:S02]  /*3baf0*/  STSM.16.M88.4 [R252], R8 ;  /* 0x00000008fc007844 */ /* 0x000fe40000000200 */
[----:B------:R-:W-:Y:S06]  /*3bb00*/  BAR.SYNC.DEFER_BLOCKING 0x0 ;  /* 0x0000000000007b1d */ /* 0x000fec0000010000 */
[----:B------:R-:W1:Y:S04]  /*3bb10*/  LDS.128 R216, [R0] ;  /* 0x0000000000d87984 */ /* 0x000e680000000c00 */
[----:B0-----:R-:W-:Y:S04]  /*3bb20*/  STL.64 [R1+0xde8], R220 ;  /* 0x000de8dc01007387 */ /* 0x001fe80000100a00 */
[----:B------:R-:W-:Y:S04]  /*3bb30*/  STL [R1+0xe58], R220 ;  /* 0x000e58dc01007387 */ /* 0x000fe80000100800 */
[----:B------:R-:W-:Y:S01]  /*3bb40*/  STL.64 [R1+0xdd8], R222 ;  /* 0x000dd8de01007387 */ /* 0x000fe20000100a00 */
[----:B---3--:R-:W-:-:S02]  /*3bb50*/  F2FP.BF16.F32.PACK_AB R6, R251, R248 ;  /* 0x000000f8fb06723e */ /* 0x008fc400000010ff */
[----:B----4-:R-:W-:Y:S01]  /*3bb60*/  F2FP.BF16.F32.PACK_AB R18, R249, R247 ;  /* 0x000000f7f912723e */ /* 0x010fe200000010ff */
[----:B-1----:R-:W-:Y:S04]  /*3bb70*/  STL.64 [R1+0xe50], R216 ;  /* 0x000e50d801007387 */ /* 0x002fe80000100a00 */
[----:B------:R-:W-:Y:S04]  /*3bb80*/  STL.64 [R1+0xe08], R218 ;  /* 0x000e08da01007387 */ /* 0x000fe80000100a00 */
[----:B------:R-:W2:Y:S04]  /*3bb90*/  LDL R233, [R1+0x508] ;  /* 0x0005080001e97983 */ /* 0x000ea80000100800 */
[----:B------:R-:W2:Y:S04]  /*3bba0*/  LDL R238, [R1+0x500] ;  /* 0x0005000001ee7983 */ /* 0x000ea80000100800 */
[----:B------:R-:W3:Y:S04]  /*3bbb0*/  LDL.LU R241, [R1+0xab0] ;  /* 0x000ab00001f17983 */ /* 0x000ee80000300800 */
[----:B------:R-:W3:Y:S04]  /*3bbc0*/  LDL.LU R250, [R1+0xaac] ;  /* 0x000aac0001fa7983 */ /* 0x000ee80000300800 */
[----:B------:R-:W4:Y:S04]  /*3bbd0*/  LDL R251, [R1+0x518] ;  /* 0x0005180001fb7983 */ /* 0x000f280000100800 */
[----:B------:R-:W4:Y:S04]  /*3bbe0*/  LDL R248, [R1+0x510] ;  /* 0x0005100001f87983 */ /* 0x000f280000100800 */
[----:B------:R-:W4:Y:S04]  /*3bbf0*/  LDL.LU R249, [R1+0xab8] ;  /* 0x000ab80001f97983 */ /* 0x000f280000300800 */
[----:B------:R-:W4:Y:S01]  /*3bc00*/  LDL.LU R247, [R1+0xab4] ;  /* 0x000ab40001f77983 */ /* 0x000f220000300800 */
[----:B------:R-:W-:-:S02]  /*3bc10*/  F2FP.BF16.F32.PACK_AB R4, R200, R201 ;  /* 0x000000c9c804723e */ /* 0x000fc400000010ff */
[----:B------:R-:W-:Y:S01]  /*3bc20*/  F2FP.BF16.F32.PACK_AB R5, R202, R203 ;  /* 0x000000cbca05723e */ /* 0x000fe200000010ff */
[----:B------:R-:W-:Y:S01]  /*3bc30*/  BAR.SYNC.DEFER_BLOCKING 0x0 ;  /* 0x0000000000007b1d */ /* 0x000fe20000010000 */
[----:B------:R-:W-:Y:S02]  /*3bc40*/  F2FP.BF16.F32.PACK_AB R16, R196, R197 ;  /* 0x000000c5c410723e */ /* 0x000fe400000010ff */
[----:B------:R-:W-:-:S03]  /*3bc50*/  F2FP.BF16.F32.PACK_AB R17, R198, R199 ;  /* 0x000000c7c611723e */ /* 0x000fc600000010ff */
[----:B------:R-:W4:Y:S04]  /*3bc60*/  LDL R235, [R1+0x538] ;  /* 0x0005380001eb7983 */ /* 0x000f280000100800 */
[----:B------:R-:W4:Y:S04]  /*3bc70*/  LDL R232, [R1+0x530] ;  /* 0x0005300001e87983 */ /* 0x000f280000100800 */
[----:B------:R-:W-:Y:S01]  /*3bc80*/  STSM.16.M88.4 [R252], R4 ;  /* 0x00000004fc007844 */ /* 0x000fe20000000200 */
[----:B------:R-:W-:Y:S06]  /*3bc90*/  BAR.SYNC.DEFER_BLOCKING 0x0 ;  /* 0x0000000000007b1d */ /* 0x000fec0000010000 */
[----:B------:R-:W0:Y:S01]  /*3bca0*/  LDS.128 R212, [R0] ;  /* 0x0000000000d47984 */ /* 0x000e220000000c00 */
[----:B------:R-:W-:Y:S01]  /*3bcb0*/  F2FP.BF16.F32.PACK_AB R19, R239, R236 ;  /* 0x000000ecef13723e */ /* 0x000fe200000010ff */
[----:B------:R-:W-:Y:S01]  /*3bcc0*/  BAR.SYNC.DEFER_BLOCKING 0x0 ;  /* 0x0000000000007b1d */ /* 0x000fe20000010000 */
[----:B------:R-:W-:-:S05]  /*3bcd0*/  F2FP.BF16.F32.PACK_AB R14, R237, R242 ;  /* 0x000000f2ed0e723e */ /* 0x000fca00000010ff */
[----:B------:R-:W4:Y:S04]  /*3bce0*/  LDL.LU R239, [R1+0xad0] ;  /* 0x000ad00001ef7983 */ /* 0x000f280000300800 */
[----:B------:R-:W4:Y:S01]  /*3bcf0*/  LDL.LU R236, [R1+0xacc] ;  /* 0x000acc0001ec7983 */ /* 0x000f220000300800 */
[----:B------:R-:W-:-:S03]  /*3bd00*/  F2FP.BF16.F32.PACK_AB R15, R243, R240 ;  /* 0x000000f0f30f723e */ /* 0x000fc600000010ff */
[----:B------:R-:W4:Y:S04]  /*3bd10*/  LDL R237, [R1+0x548] ;  /* 0x0005480001ed7983 */ /* 0x000f280000100800 */
[----:B------:R-:W4:Y:S04]  /*3bd20*/  LDL R242, [R1+0x540] ;  /* 0x0005400001f27983 */ /* 0x000f280000100800 */
[----:B------:R-:W-:Y:S01]  /*3bd30*/  STSM.16.M88.4 [R252], R16 ;  /* 0x00000010fc007844 */ /* 0x000fe20000000200 */
[----:B------:R-:W-:Y:S06]  /*3bd40*/  BAR.SYNC.DEFER_BLOCKING 0x0 ;  /* 0x0000000000007b1d */ /* 0x000fec0000010000 */
[----:B------:R-:W4:Y:S04]  /*3bd50*/  LDL.LU R243, [R1+0xad8] ;  /* 0x000ad80001f37983 */ /* 0x000f280000300800 */
[----:B------:R-:W4:Y:S04]  /*3bd60*/  LDL.LU R240, [R1+0xad4] ;  /* 0x000ad40001f07983 */ /* 0x000f280000300800 */
[----:B------:R-:W1:Y:S04]  /*3bd70*/  LDS.128 R208, [R0] ;  /* 0x0000000000d07984 */ /* 0x000e680000000c00 */
[----:B0-----:R-:W-:Y:S04]  /*3bd80*/  STL [R1+0xe68], R213 ;  /* 0x000e68d501007387 */ /* 0x001fe80000100800 */
[----:B------:R-:W-:Y:S04]  /*3bd90*/  STL.64 [R1+0xe60], R214 ;  /* 0x000e60d601007387 */ /* 0x000fe80000100a00 */
[----:B-1----:R-:W-:Y:S04]  /*3bda0*/  STL.64 [R1+0xe78], R210 ;  /* 0x000e78d201007387 */ /* 0x002fe80000100a00 */
[----:B------:R-:W-:Y:S01]  /*3bdb0*/  STL.64 [R1+0xe70], R208 ;  /* 0x000e70d001007387 */ /* 0x000fe20000100a00 */
[----:B--2---:R-:W-:-:S03]  /*3bdc0*/  F2FP.BF16.F32.PACK_AB R10, R233, R238 ;  /* 0x000000eee90a723e */ /* 0x004fc600000010ff */
[----:B------:R-:W2:Y:S04]  /*3bdd0*/  LDL R233, [R1+0x578] ;  /* 0x0005780001e97983 */ /* 0x000ea80000100800 */
[----:B------:R-:W2:Y:S01]  /*3bde0*/  LDL R238, [R1+0x570] ;  /* 0x0005700001ee7983 */ /* 0x000ea20000100800 */
[----:B---3--:R-:W-:-:S03]  /*3bdf0*/  F2FP.BF16.F32.PACK_AB R11, R241, R250 ;  /* 0x000000faf10b723e */ /* 0x008fc600000010ff */
[----:B------:R-:W3:Y:S04]  /*3be00*/  LDL.LU R241, [R1+0xaf0] ;  /* 0x000af00001f17983 */ /* 0x000ee80000300800 */
[----:B------:R-:W3:Y:S01]  /*3be10*/  LDL.LU R250, [R1+0xaec] ;  /* 0x000aec0001fa7983 */ /* 0x000ee20000300800 */
[----:B----4-:R-:W-:-:S03]  /*3be20*/  F2FP.BF16.F32.PACK_AB R6, R251, R248 ;  /* 0x000000f8fb06723e */ /* 0x010fc600000010ff */
[----:B------:R-:W4:Y:S04]  /*3be30*/  LDL R251, [R1+0x588] ;  /* 0x0005880001fb7983 */ /* 0x000f280000100800 */
[----:B------:R-:W4:Y:S01]  /*3be40*/  LDL R248, [R1+0x580] ;  /* 0x0005800001f87983 */ /* 0x000f220000100800 */
[----:B------:R-:W-:-:S03]  /*3be50*/  F2FP.BF16.F32.PACK_AB R7, R249, R247 ;  /* 0x000000f7f907723e */ /* 0x000fc600000010ff */
[----:B------:R-:W4:Y:S04]  /*3be60*/  LDL.LU R249, [R1+0xaf8] ;  /* 0x000af80001f97983 */ /* 0x000f280000300800 */
[----:B------:R-:W4:Y:S01]  /*3be70*/  LDL.LU R247, [R1+0xaf4] ;  /* 0x000af40001f77983 */ /* 0x000f220000300800 */
[----:B------:R-:W-:Y:S02]  /*3be80*/  F2FP.BF16.F32.PACK_AB R12, R192, R193 ;  /* 0x000000c1c00c723e */ /* 0x000fe400000010ff */
[----:B------:R-:W-:Y:S01]  /*3be90*/  F2FP.BF16.F32.PACK_AB R13, R194, R195 ;  /* 0x000000c3c20d723e */ /* 0x000fe200000010ff */
[----:B------:R-:W-:Y:S06]  /*3bea0*/  BAR.SYNC.DEFER_BLOCKING 0x0 ;  /* 0x0000000000007b1d */ /* 0x000fec0000010000 */
[----:B------:R0:W-:Y:S02]  /*3beb0*/  STSM.16.M88.4 [R252], R12 ;  /* 0x0000000cfc007844 */ /* 0x0001e40000000200 */
[----:B------:R-:W-:Y:S01]  /*3bec0*/  BAR.SYNC.DEFER_BLOCKING 0x0 ;  /* 0x0000000000007b1d */ /* 0x000fe20000010000 */
[----:B------:R-:W-:-:S02]  /*3bed0*/  F2FP.BF16.F32.PACK_AB R8, R188, R189 ;  /* 0x000000bdbc08723e */ /* 0x000fc400000010ff */
[----:B------:R-:W-:-:S03]  /*3bee0*/  F2FP.BF16.F32.PACK_AB R9, R190, R191 ;  /* 0x000000bfbe09723e */ /* 0x000fc600000010ff */
[----:B------:R-:W1:Y:S02]  /*3bef0*/  LDS.128 R204, [R0] ;  /* 0x0000000000cc7984 */ /* 0x000e640000000c00 */
[----:B------:R-:W-:Y:S06]  /*3bf00*/  BAR.SYNC.DEFER_BLOCKING 0x0 ;  /* 0x0000000000007b1d */ /* 0x000fec0000010000 */
[----:B------:R2:W-:Y:S02]  /*3bf10*/  STSM.16.M88.4 [R252], R8 ;  /* 0x00000008fc007844 */ /* 0x0005e40000000200 */
[----:B------:R-:W-:Y:S01]  /*3bf20*/  BAR.SYNC.DEFER_BLOCKING 0x0 ;  /* 0x0000000000007b1d */ /* 0x000fe20000010000 */
[----:B------:R-:W-:-:S02]  /*3bf30*/  F2FP.BF16.F32.PACK_AB R18, R235, R232 ;  /* 0x000000e8eb12723e */ /* 0x000fc400000010ff */
[----:B------:R-:W-:Y:S02]  /*3bf40*/  F2FP.BF16.F32.PACK_AB R19, R239, R236 ;  /* 0x000000ecef13723e */ /* 0x000fe400000010ff */
[----:B0-----:R-:W-:Y:S01]  /*3bf50*/  F2FP.BF16.F32.PACK_AB R14, R237, R242 ;  /* 0x000000f2ed0e723e */ /* 0x001fe200000010ff */
[----:B------:R-:W4:Y:S04]  /*3bf60*/  LDL R235, [R1+0x5b8] ;  /* 0x0005b80001eb7983 */ /* 0x000f280000100800 */
[----:B------:R-:W4:Y:S04]  /*3bf70*/  LDL R232, [R1+0x5b0] ;  /* 0x0005b00001e87983 */ /* 0x000f280000100800 */
[----:B------:R-:W4:Y:S01]  /*3bf80*/  LDL.LU R239, [R1+0xb10] ;  /* 0x000b100001ef7983 */ /* 0x000f220000300800 */
[----:B------:R-:W-:-:S03]  /*3bf90*/  F2FP.BF16.F32.PACK_AB R15, R243, R240 ;  /* 0x000000f0f30f723e */ /* 0x000fc600000010ff */
[----:B------:R-:W4:Y:S04]  /*3bfa0*/  LDL.LU R236, [R1+0xb0c] ;  /* 0x000b0c0001ec7983 */ /* 0x000f280000300800 */
[----:B------:R-:W0:Y:S01]  /*3bfb0*/  LDS.128 R200, [R0] ;  /* 0x0000000000c87984 */ /* 0x000e220000000c00 */
[----:B------:R-:W-:-:S03]  /*3bfc0*/  F2FP.BF16.F32.PACK_AB R4, R184, R185 ;  /* 0x000000b9b804723e */ /* 0x000fc600000010ff */
[----:B------:R-:W4:Y:S01]  /*3bfd0*/  LDL R237, [R1+0x5c8] ;  /* 0x0005c80001ed7983 */ /* 0x000f220000100800 */
[----:B------:R-:W-:Y:S01]  /*3bfe0*/  F2FP.BF16.F32.PACK_AB R5, R186, R187 ;  /* 0x000000bbba05723e */ /* 0x000fe200000010ff */
[----:B------:R-:W-:Y:S06]  /*3bff0*/  BAR.SYNC.DEFER_BLOCKING 0x0 ;  /* 0x0000000000007b1d */ /* 0x000fec0000010000 */
[----:B------:R-:W4:Y:S04]  /*3c000*/  LDL R242, [R1+0x5c0] ;  /* 0x0005c00001f27983 */ /* 0x000f280000100800 */
[----:B------:R-:W4:Y:S04]  /*3c010*/  LDL.LU R243, [R1+0xb18] ;  /* 0x000b180001f37983 */ /* 0x000f280000300800 */
[----:B------:R-:W4:Y:S04]  /*3c020*/  LDL.LU R240, [R1+0xb14] ;  /* 0x000b140001f07983 */ /* 0x000f280000300800 */
[----:B------:R4:W-:Y:S01]  /*3c030*/  STSM.16.M88.4 [R252], R4 ;  /* 0x00000004fc007844 */ /* 0x0009e20000000200 */
[----:B------:R-:W-:Y:S01]  /*3c040*/  BAR.SYNC.DEFER_BLOCKING 0x0 ;  /* 0x0000000000007b1d */ /* 0x000fe20000010000 */
[----:B------:R-:W-:-:S02]  /*3c050*/  F2FP.BF16.F32.PACK_AB R16, R180, R181 ;  /* 0x000000b5b410723e */ /* 0x000fc400000010ff */
[----:B------:R-:W-:-:S03]  /*3c060*/  F2FP.BF16.F32.PACK_AB R17, R182, R183 ;  /* 0x000000b7b611723e */ /* 0x000fc600000010ff */
[----:B------:R-:W0:Y:S02]  /*3c070*/  LDS.128 R196, [R0] ;  /* 0x0000000000c47984 */ /* 0x000e240000000c00 */
[----:B------:R-:W-:Y:S01]  /*3c080*/  BAR.SYNC.DEFER_BLOCKING 0x0 ;  /* 0x0000000000007b1d */ /* 0x000fe20000010000 */
[----:B--2---:R-:W-:-:S05]  /*3c090*/  F2FP.BF16.F32.PACK_AB R10, R233, R238 ;  /* 0x000000eee90a723e */ /* 0x004fca00000010ff */
        /* <DEDUP_REMOVED lines=10> */
[----:B------:R-:W4:Y:S04]  /*3c140*/  LDL.LU R247, [R1+0xb34] ;  /* 0x000b340001f77983 */ /* 0x000f280000300800 */
[----:B------:R1:W-:Y:S01]  /*3c150*/  STSM.16.M88.4 [R252], R16 ;  /* 0x00000010fc007844 */ /* 0x0003e20000000200 */
[----:B------:R-:W-:Y:S01]  /*3c160*/  BAR.SYNC.DEFER_BLOCKING 0x0 ;  /* 0x0000000000007b1d */ /* 0x000fe20000010000 */
[----:B------:R-:W-:-:S02]  /*3c170*/  F2FP.BF16.F32.PACK_AB R12, R176, R177 ;  /* 0x000000b1b00c723e */ /* 0x000fc400000010ff */
[----:B------:R-:W-:-:S03]  /*3c180*/  F2FP.BF16.F32.PACK_AB R13, R178, R179 ;  /* 0x000000b3b20d723e */ /* 0x000fc600000010ff */
[----:B------:R-:W0:Y:S02]  /*3c190*/  LDS.128 R192, [R0] ;  /* 0x0000000000c07984 */ /* 0x000e240000000c00 */
[----:B------:R-:W-:Y:S06]  /*3c1a0*/  BAR.SYNC.DEFER_BLOCKING 0x0 ;  /* 0x0000000000007b1d */ /* 0x000fec0000010000 */
[----:B------:R0:W-:Y:S02]  /*3c1b0*/  STSM.16.M88.4 [R252], R12 ;  /* 0x0000000cfc007844 */ /* 0x0001e40000000200 */
[----:B------:R-:W-:Y:S01]  /*3c1c0*/  BAR.SYNC.DEFER_BLOCKING 0x0 ;  /* 0x0000000000007b1d */ /* 0x000fe20000010000 */
[----:B------:R-:W-:-:S02]  /*3c1d0*/  F2FP.BF16.F32.PACK_AB R8, R172, R173 ;  /* 0x000000adac08723e */ /* 0x000fc400000010ff */
[----:B------:R-:W-:-:S03]  /*3c1e0*/  F2FP.BF16.F32.PACK_AB R9, R174, R175 ;  /* 0x000000afae09723e */ /* 0x000fc600000010ff */
[----:B------:R-:W4:Y:S02]  /*3c1f0*/  LDS.128 R188, [R0] ;  /* 0x0000000000bc7984 */ /* 0x000f240000000c00 */
[----:B------:R-:W-:Y:S06]  /*3c200*/  BAR.SYNC.DEFER_BLOCKING 0x0 ;  /* 0x0000000000007b1d */ /* 0x000fec0000010000 */
[----:B------:R2:W-:Y:S02]  /*3c210*/  STSM.16.M88.4 [R252], R8 ;  /* 0x00000008fc007844 */ /* 0x0005e40000000200 */
[----:B------:R-:W-:Y:S01]  /*3c220*/  BAR.SYNC.DEFER_BLOCKING 0x0 ;  /* 0x0000000000007b1d */ /* 0x000fe20000010000 */
[----:B-1----:R-:W-:-:S02]  /*3c230*/  F2FP.BF16.F32.PACK_AB R18, R235, R232 ;  /* 0x000000e8eb12723e */ /* 0x002fc400000010ff */
[----:B------:R-:W-:Y:S02]  /*3c240*/  F2FP.BF16.F32.PACK_AB R19, R239, R236 ;  /* 0x000000ecef13723e */ /* 0x000fe400000010ff */
[----:B0-----:R-:W-:Y:S01]  /*3c250*/  F2FP.BF16.F32.PACK_AB R14, R237, R242 ;  /* 0x000000f2ed0e723e */ /* 0x001fe200000010ff */
[----:B------:R-:W4:Y:S04]  /*3c260*/  LDL R235, [R1+0xa58] ;  /* 0x000a580001eb7983 */ /* 0x000f280000100800 */
[----:B------:R-:W4:Y:S01]  /*3c270*/  LDL R232, [R1+0xa50] ;  /* 0x000a500001e87983 */ /* 0x000f220000100800 */
[----:B------:R-:W-:-:S03]  /*3c280*/  F2FP.BF16.F32.PACK_AB R15, R243, R240 ;  /* 0x000000f0f30f723e */ /* 0x000fc600000010ff */
[----:B------:R-:W4:Y:S04]  /*3c290*/  LDL.LU R239, [R1+0xb50] ;  /* 0x000b500001ef7983 */ /* 0x000f280000300800 */
        /* <DEDUP_REMOVED lines=13> */
[----:B------:R-:W1:Y:S02]  /*3c370*/  LDS.128 R180, [R0] ;  /* 0x0000000000b47984 */ /* 0x000e640000000c00 */
[----:B------:R-:W-:Y:S01]  /*3c380*/  BAR.SYNC.DEFER_BLOCKING 0x0 ;  /* 0x0000000000007b1d */ /* 0x000fe20000010000 */
[----:B--2---:R-:W-:-:S05]  /*3c390*/  F2FP.BF16.F32.PACK_AB R10, R233, R238 ;  /* 0x000000eee90a723e */ /* 0x004fca00000010ff */
[----:B------:R-:W2:Y:S04]  /*3c3a0*/  LDL.LU R233, [R1+0xaa0] ;  /* 0x000aa00001e97983 */ /* 0x000ea80000300800 */
[----:B------:R-:W2:Y:S01]  /*3c3b0*/  LDL.LU R238, [R1+0xa9c] ;  /* 0x000a9c0001ee7983 */ /* 0x000ea20000300800 */
[----:B---3--:R-:W-:-:S03]  /*3c3c0*/  F2FP.BF16.F32.PACK_AB R11, R241, R250 ;  /* 0x000000faf10b723e */ /* 0x008fc600000010ff */
[----:B------:R-:W3:Y:S04]  /*3c3d0*/  LDL.LU R241, [R1+0xb70] ;  /* 0x000b700001f17983 */ /* 0x000ee80000300800 */
[----:B------:R-:W3:Y:S01]  /*3c3e0*/  LDL.LU R250, [R1+0xb6c] ;  /* 0x000b6c0001fa7983 */ /* 0x000ee20000300800 */
[----:B----4-:R-:W-:-:S03]  /*3c3f0*/  F2FP.BF16.F32.PACK_AB R6, R251, R248 ;  /* 0x000000f8fb06723e */ /* 0x010fc600000010ff */
[----:B------:R-:W4:Y:S04]  /*3c400*/  LDL.LU R251, [R1+0xaa8] ;  /* 0x000aa80001fb7983 */ /* 0x000f280000300800 */
[----:B------:R-:W4:Y:S01]  /*3c410*/  LDL.LU R248, [R1+0xaa4] ;  /* 0x000aa40001f87983 */ /* 0x000f220000300800 */
[----:B------:R-:W-:-:S03]  /*3c420*/  F2FP.BF16.F32.PACK_AB R7, R249, R247 ;  /* 0x000000f7f907723e */ /* 0x000fc600000010ff */
[----:B------:R-:W4:Y:S04]  /*3c430*/  LDL.LU R249, [R1+0xb78] ;  /* 0x000b780001f97983 */ /* 0x000f280000300800 */
[----:B------:R-:W4:Y:S04]  /*3c440*/  LDL.LU R247, [R1+0xb74] ;  /* 0x000b740001f77983 */ /* 0x000f280000300800 */
[----:B------:R0:W-:Y:S01]  /*3c450*/  STSM.16.M88.4 [R252], R16 ;  /* 0x00000010fc007844 */ /* 0x0001e20000000200 */
        /* <DEDUP_REMOVED lines=13> */
[----:B0-----:R-:W-:-:S05]  /*3c530*/  F2FP.BF16.F32.PACK_AB R18, R235, R232 ;  /* 0x000000e8eb12723e */ /* 0x001fca00000010ff */
[----:B------:R-:W4:Y:S04]  /*3c540*/  LDL.LU R235, [R1+0xac0] ;  /* 0x000ac00001eb7983 */ /* 0x000f280000300800 */
[----:B------:R-:W4:Y:S04]  /*3c550*/  LDL.LU R232, [R1+0xabc] ;  /* 0x000abc0001e87983 */ /* 0x000f280000300800 */
[----:B------:R-:W0:Y:S01]  /*3c560*/  LDS.128 R168, [R0] ;  /* 0x0000000000a87984 */ /* 0x000e220000000c00 */
[----:B------:R-:W-:-:S03]  /*3c570*/  F2FP.BF16.F32.PACK_AB R19, R239, R236 ;  /* 0x000000ecef13723e */ /* 0x000fc600000010ff */
[----:B------:R-:W4:Y:S04]  /*3c580*/  LDL.LU R239, [R1+0xb90] ;  /* 0x000b900001ef7983 */ /* 0x000f280000300800 */
[----:B------:R-:W4:Y:S01]  /*3c590*/  LDL.LU R236, [R1+0xb8c] ;  /* 0x000b8c0001ec7983 */ /* 0x000f220000300800 */
[----:B-1----:R-:W-:-:S03]  /*3c5a0*/  F2FP.BF16.F32.PACK_AB R14, R237, R242 ;  /* 0x000000f2ed0e723e */ /* 0x002fc600000010ff */
[----:B------:R-:W4:Y:S01]  /*3c5b0*/  LDL.LU R237, [R1+0xac8] ;  /* 0x000ac80001ed7983 */ /* 0x000f220000300800 */
[----:B------:R-:W-:-:S03]  /*3c5c0*/  F2FP.BF16.F32.PACK_AB R4, R152, R153 ;  /* 0x000000999804723e */ /* 0x000fc600000010ff */
[----:B------:R-:W4:Y:S01]  /*3c5d0*/  LDL.LU R242, [R1+0xac4] ;  /* 0x000ac40001f27983 */ /* 0x000f220000300800 */
[----:B------:R-:W-:-:S03]  /*3c5e0*/  F2FP.BF16.F32.PACK_AB R15, R243, R240 ;  /* 0x000000f0f30f723e */ /* 0x000fc600000010ff */
[----:B------:R-:W4:Y:S01]  /*3c5f0*/  LDL.LU R243, [R1+0xb98] ;  /* 0x000b980001f37983 */ /* 0x000f220000300800 */
[----:B------:R-:W-:Y:S01]  /*3c600*/  F2FP.BF16.F32.PACK_AB R5, R154, R155 ;  /* 0x0000009b9a05723e */ /* 0x000fe200000010ff */
[----:B------:R-:W-:Y:S06]  /*3c610*/  BAR.SYNC.DEFER_BLOCKING 0x0 ;  /* 0x0000000000007b1d */ /* 0x000fec0000010000 */
        /* <DEDUP_REMOVED lines=44> */
[----:B------:R-:W-:Y:S01]  /*3c8e0*/  F2FP.BF16.F32.PACK_AB R5, R138, R139 ;  /* 0x0000008b8a05723e */ /* 0x000fe200000010ff */
[----:B------:R-:W-:Y:S01]  /*3c8f0*/  BAR.SYNC.DEFER_BLOCKING 0x0 ;  /* 0x0000000000007b1d */ /* 0x000fe20000010000 */
[----:B------:R-:W-:-:S05]  /*3c900*/  F2FP.BF16.F32.PACK_AB R15, R243, R240 ;  /* 0x000000f0f30f723e */ /* 0x000fca00000010ff */
        /* <DEDUP_REMOVED lines=183> */
[----:B------:R-:W4:Y:S01]  /*3d480*/  LDL.LU R239, [R1+0xd20] ;  /* 0x000d200001ef7983 */ /* 0x000f220000300800 */
[----:B------:R-:W-:-:S03]  /*3d490*/  F2FP.BF16.F32.PACK_AB R4, R74, R75 ;  /* 0x0000004b4a04723e */ /* 0x000fc600000010ff */
[----:B------:R-:W4:Y:S01]  /*3d4a0*/  LDL.LU R236, [R1+0xd18] ;  /* 0x000d180001ec7983 */ /* 0x000f220000300800 */
[----:B-1----:R-:W-:-:S03]  /*3d4b0*/  F2FP.BF16.F32.PACK_AB R14, R237, R242 ;  /* 0x000000f2ed0e723e */ /* 0x002fc600000010ff */
[----:B------:R-:W4:Y:S01]  /*3d4c0*/  LDL.LU R237, [R1+0xc38] ;  /* 0x000c380001ed7983 */ /* 0x000f220000300800 */
[----:B------:R-:W-:Y:S01]  /*3d4d0*/  F2FP.BF16.F32.PACK_AB R5, R72, R73 ;  /* 0x000000494805723e */ /* 0x000fe200000010ff */
[----:B------:R-:W-:Y:S06]  /*3d4e0*/  BAR.SYNC.DEFER_BLOCKING 0x0 ;  /* 0x0000000000007b1d */ /* 0x000fec0000010000 */
        /* <DEDUP_REMOVED lines=10> */
[----:B--2---:R-:W-:Y:S02]  /*3d590*/  F2FP.BF16.F32.PACK_AB R10, R233, R238 ;  /* 0x000000eee90a723e */ /* 0x004fe400000010ff */
[----:B---3--:R-:W-:-:S03]  /*3d5a0*/  F2FP.BF16.F32.PACK_AB R11, R241, R250 ;  /* 0x000000faf10b723e */ /* 0x008fc600000010ff */
[----:B------:R-:W2:Y:S04]  /*3d5b0*/  LDL.LU R241, [R1+0xc5c] ;  /* 0x000c5c0001f17983 */ /* 0x000ea80000300800 */
[----:B------:R-:W2:Y:S01]  /*3d5c0*/  LDL.LU R250, [R1+0xc58] ;  /* 0x000c580001fa7983 */ /* 0x000ea20000300800 */
[----:B----4-:R-:W-:-:S03]  /*3d5d0*/  F2FP.BF16.F32.PACK_AB R6, R251, R248 ;  /* 0x000000f8fb06723e */ /* 0x010fc600000010ff */
[----:B------:R-:W3:Y:S04]  /*3d5e0*/  LDL.LU R233, [R1+0xd40] ;  /* 0x000d400001e97983 */ /* 0x000ee80000300800 */
[----:B------:R-:W3:Y:S01]  /*3d5f0*/  LDL.LU R238, [R1+0xd3c] ;  /* 0x000d3c0001ee7983 */ /* 0x000ee20000300800 */
[----:B------:R-:W-:-:S03]  /*3d600*/  F2FP.BF16.F32.PACK_AB R7, R249, R247 ;  /* 0x000000f7f907723e */ /* 0x000fc600000010ff */
[----:B------:R-:W4:Y:S04]  /*3d610*/  LDL.LU R251, [R1+0xc68] ;  /* 0x000c680001fb7983 */ /* 0x000f280000300800 */
[----:B------:R-:W4:Y:S04]  /*3d620*/  LDL.LU R248, [R1+0xc60] ;  /* 0x000c600001f87983 */ /* 0x000f280000300800 */
[----:B------:R-:W3:Y:S04]  /*3d630*/  LDL.LU R249, [R1+0xd48] ;  /* 0x000d480001f97983 */ /* 0x000ee80000300800 */
[----:B------:R-:W3:Y:S04]  /*3d640*/  LDL.LU R247, [R1+0xd44] ;  /* 0x000d440001f77983 */ /* 0x000ee80000300800 */
        /* <DEDUP_REMOVED lines=17> */
[----:B------:R-:W-:Y:S01]  /*3d760*/  BAR.SYNC.DEFER_BLOCKING 0x0 ;  /* 0x0000000000007b1d */ /* 0x000fe20000010000 */
[----:B0-----:R-:W-:Y:S02]  /*3d770*/  F2FP.BF16.F32.PACK_AB R19, R239, R236 ;  /* 0x000000ecef13723e */ /* 0x001fe400000010ff */
[----:B------:R-:W-:-:S03]  /*3d780*/  F2FP.BF16.F32.PACK_AB R14, R237, R242 ;  /* 0x000000f2ed0e723e */ /* 0x000fc600000010ff */
[----:B------:R-:W3:Y:S04]  /*3d790*/  LDL.LU R239, [R1+0xc8c] ;  /* 0x000c8c0001ef7983 */ /* 0x000ee80000300800 */
[----:B------:R-:W3:Y:S01]  /*3d7a0*/  LDL.LU R236, [R1+0xc88] ;  /* 0x000c880001ec7983 */ /* 0x000ee20000300800 */
[----:B------:R-:W-:-:S03]  /*3d7b0*/  F2FP.BF16.F32.PACK_AB R15, R243, R240 ;  /* 0x000000f0f30f723e */ /* 0x000fc600000010ff */
[----:B------:R-:W3:Y:S04]  /*3d7c0*/  LDL.LU R237, [R1+0xd60] ;  /* 0x000d600001ed7983 */ /* 0x000ee80000300800 */
[----:B------:R-:W3:Y:S04]  /*3d7d0*/  LDL.LU R242, [R1+0xd5c] ;  /* 0x000d5c0001f27983 */ /* 0x000ee80000300800 */
[----:B------:R-:W3:Y:S04]  /*3d7e0*/  LDL.LU R243, [R1+0xc94] ;  /* 0x000c940001f37983 */ /* 0x000ee80000300800 */
[----:B------:R-:W3:Y:S04]  /*3d7f0*/  LDL.LU R240, [R1+0xc90] ;  /* 0x000c900001f07983 */ /* 0x000ee80000300800 */
[----:B------:R4:W-:Y:S01]  /*3d800*/  STSM.16.M88.4 [R252], R4 ;  /* 0x00000004fc007844 */ /* 0x0009e20000000200 */
[----:B------:R-:W-:Y:S01]  /*3d810*/  BAR.SYNC.DEFER_BLOCKING 0x0 ;  /* 0x0000000000007b1d */ /* 0x000fe20000010000 */
[----:B------:R-:W-:-:S02]  /*3d820*/  F2FP.BF16.F32.PACK_AB R16, R54, R55 ;  /* 0x000000373610723e */ /* 0x000fc400000010ff */
[----:B------:R-:W-:-:S03]  /*3d830*/  F2FP.BF16.F32.PACK_AB R17, R52, R53 ;  /* 0x000000353411723e */ /* 0x000fc600000010ff */
[----:B------:R-:W0:Y:S01]  /*3d840*/  LDS.128 R68, [R0] ;  /* 0x0000000000447984 */ /* 0x000e220000000c00 */
[----:B--2---:R-:W-:-:S03]  /*3d850*/  F2FP.BF16.F32.PACK_AB R10, R241, R250 ;  /* 0x000000faf10a723e */ /* 0x004fc600000010ff */
[----:B------:R-:W2:Y:S04]  /*3d860*/  LDL.LU R241, [R1+0xd68] ;  /* 0x000d680001f17983 */ /* 0x000ea80000300800 */
[----:B------:R-:W2:Y:S04]  /*3d870*/  LDL.LU R250, [R1+0xd64] ;  /* 0x000d640001fa7983 */ /* 0x000ea80000300800 */
[----:B------:R-:W2:Y:S04]  /*3d880*/  LDL R231, [R1+0x50] ;  /* 0x0000500001e77983 */ /* 0x000ea80000100800 */
[----:B------:R-:W2:Y:S01]  /*3d890*/  LDL R228, [R1+0x48] ;  /* 0x0000480001e47983 */ /* 0x000ea20000100800 */
[----:B----4-:R-:W-:-:S03]  /*3d8a0*/  F2FP.BF16.F32.PACK_AB R6, R251, R248 ;  /* 0x000000f8fb06723e */ /* 0x010fc600000010ff */
[----:B------:R-:W4:Y:S04]  /*3d8b0*/  LDL R251, [R1+0x60] ;  /* 0x0000600001fb7983 */ /* 0x000f280000100800 */
[----:B------:R-:W4:Y:S01]  /*3d8c0*/  LDL R248, [R1+0x58] ;  /* 0x0000580001f87983 */ /* 0x000f220000100800 */
[----:B---3--:R-:W-:-:S03]  /*3d8d0*/  F2FP.BF16.F32.PACK_AB R7, R249, R247 ;  /* 0x000000f7f907723e */ /* 0x008fc600000010ff */
[----:B------:R-:W3:Y:S04]  /*3d8e0*/  LDL.LU R249, [R1+0xcac] ;  /* 0x000cac0001f97983 */ /* 0x000ee80000300800 */
[----:B------:R-:W3:Y:S01]  /*3d8f0*/  LDL.LU R247, [R1+0xca8] ;  /* 0x000ca80001f77983 */ /* 0x000ee20000300800 */
[----:B------:R-:W-:Y:S01]  /*3d900*/  F2FP.BF16.F32.PACK_AB R18, R235, R232 ;  /* 0x000000e8eb12723e */ /* 0x000fe200000010ff */
[----:B------:R-:W-:Y:S01]  /*3d910*/  BAR.SYNC.DEFER_BLOCKING 0x0 ;  /* 0x0000000000007b1d */ /* 0x000fe20000010000 */
[----:B------:R-:W-:Y:S02]  /*3d920*/  F2FP.BF16.F32.PACK_AB R12, R50, R51 ;  /* 0x00000033320c723e */ /* 0x000fe400000010ff */
[----:B------:R-:W-:Y:S02]  /*3d930*/  F2FP.BF16.F32.PACK_AB R13, R48, R49 ;  /* 0x00000031300d723e */ /* 0x000fe400000010ff */
[----:B------:R-:W-:-:S02]  /*3d940*/  F2FP.BF16.F32.PACK_AB R8, R46, R47 ;  /* 0x0000002f2e08723e */ /* 0x000fc400000010ff */
[----:B------:R-:W-:Y:S01]  /*3d950*/  F2FP.BF16.F32.PACK_AB R9, R44, R45 ;  /* 0x0000002d2c09723e */ /* 0x000fe200000010ff */
[----:B------:R-:W3:Y:S01]  /*3d960*/  LDL.LU R229, [R1+0xd70] ;  /* 0x000d700001e57983 */ /* 0x000ee20000300800 */
[----:B------:R-:W-:-:S03]  /*3d970*/  F2FP.BF16.F32.PACK_AB R11, R233, R238 ;  /* 0x000000eee90b723e */ /* 0x000fc600000010ff */
[----:B------:R-:W3:Y:S04]  /*3d980*/  LDL.LU R234, [R1+0xd6c] ;  /* 0x000d6c0001ea7983 */ /* 0x000ee80000300800 */
[----:B------:R-:W3:Y:S04]  /*3d990*/  LDL.LU R235, [R1+0xcb4] ;  /* 0x000cb40001eb7983 */ /* 0x000ee80000300800 */
[----:B------:R-:W3:Y:S04]  /*3d9a0*/  LDL.LU R232, [R1+0xcb0] ;  /* 0x000cb00001e87983 */ /* 0x000ee80000300800 */
[----:B------:R1:W-:Y:S01]  /*3d9b0*/  STSM.16.M88.4 [R252], R16 ;  /* 0x00000010fc007844 */ /* 0x0003e20000000200 */
[----:B------:R-:W-:Y:S01]  /*3d9c0*/  BAR.SYNC.DEFER_BLOCKING 0x0 ;  /* 0x0000000000007b1d */ /* 0x000fe20000010000 */
[----:B------:R-:W-:-:S02]  /*3d9d0*/  F2FP.BF16.F32.PACK_AB R4, R42, R43 ;  /* 0x0000002b2a04723e */ /* 0x000fc400000010ff */
[----:B------:R-:W-:-:S03]  /*3d9e0*/  F2FP.BF16.F32.PACK_AB R5, R40, R41 ;  /* 0x000000292805723e */ /* 0x000fc600000010ff */
[----:B------:R-:W3:Y:S04]  /*3d9f0*/  LDL.LU R233, [R1+0xd78] ;  /* 0x000d780001e97983 */ /* 0x000ee80000300800 */
[----:B------:R-:W3:Y:S04]  /*3da00*/  LDL.LU R238, [R1+0xd74] ;  /* 0x000d740001ee7983 */ /* 0x000ee80000300800 */
[----:B------:R-:W0:Y:S01]  /*3da10*/  LDS.128 R64, [R0] ;  /* 0x0000000000407984 */ /* 0x000e220000000c00 */
[----:B------:R-:W-:Y:S06]  /*3da20*/  BAR.SYNC.DEFER_BLOCKING 0x0 ;  /* 0x0000000000007b1d */ /* 0x000fec0000010000 */
[----:B------:R1:W-:Y:S02]  /*3da30*/  STSM.16.M88.4 [R252], R12 ;  /* 0x0000000cfc007844 */ /* 0x0003e40000000200 */
[----:B------:R-:W-:Y:S06]  /*3da40*/  BAR.SYNC.DEFER_BLOCKING 0x0 ;  /* 0x0000000000007b1d */ /* 0x000fec0000010000 */
[----:B------:R-:W0:Y:S02]  /*3da50*/  LDS.128 R52, [R0] ;  /* 0x0000000000347984 */ /* 0x000e240000000c00 */
[----:B------:R-:W-:Y:S06]  /*3da60*/  BAR.SYNC.DEFER_BLOCKING 0x0 ;  /* 0x0000000000007b1d */ /* 0x000fec0000010000 */
[----:B------:R-:W-:Y:S02]  /*3da70*/  STSM.16.M88.4 [R252], R8 ;  /* 0x00000008fc007844 */ /* 0x000fe40000000200 */
[----:B------:R-:W-:Y:S06]  /*3da80*/  BAR.SYNC.DEFER_BLOCKING 0x0 ;  /* 0x0000000000007b1d */ /* 0x000fec0000010000 */
[----:B------:R-:W0:Y:S02]  /*3da90*/  LDS.128 R60, [R0] ;  /* 0x00000000003c7984 */ /* 0x000e240000000c00 */
[----:B------:R-:W-:Y:S01]  /*3daa0*/  BAR.SYNC.DEFER_BLOCKING 0x0 ;  /* 0x0000000000007b1d */ /* 0x000fe20000010000 */
[----:B-1----:R-:W-:-:S02]  /*3dab0*/  F2FP.BF16.F32.PACK_AB R18, R239, R236 ;  /* 0x000000ecef12723e */ /* 0x002fc400000010ff */
[----:B------:R-:W-:Y:S02]  /*3dac0*/  F2FP.BF16.F32.PACK_AB R19, R237, R242 ;  /* 0x000000f2ed13723e */ /* 0x000fe400000010ff */
[----:B------:R-:W-:Y:S01]  /*3dad0*/  F2FP.BF16.F32.PACK_AB R14, R243, R240 ;  /* 0x000000f0f30e723e */ /* 0x000fe200000010ff */
[----:B------:R-:W3:Y:S04]  /*3dae0*/  LDL.LU R239, [R1+0xbac] ;  /* 0x000bac0001ef7983 */ /* 0x000ee80000300800 */
[----:B------:R-:W3:Y:S04]  /*3daf0*/  LDL R236, [R1+0x68] ;  /* 0x0000680001ec7983 */ /* 0x000ee80000100800 */
        /* <DEDUP_REMOVED lines=13> */
[----:B----4-:R-:W-:-:S03]  /*3dbd0*/  F2FP.BF16.F32.PACK_AB R5, R251, R248 ;  /* 0x000000f8fb05723e */ /* 0x010fc600000010ff */
[----:B------:R-:W4:Y:S04]  /*3dbe0*/  LDL.LU R251, [R1+0xcd4] ;  /* 0x000cd40001fb7983 */ /* 0x000f280000300800 */
[----:B------:R-:W4:Y:S01]  /*3dbf0*/  LDL.LU R248, [R1+0xcd0] ;  /* 0x000cd00001f87983 */ /* 0x000f220000300800 */
[----:B---3--:R-:W-:-:S03]  /*3dc00*/  F2FP.BF16.F32.PACK_AB R10, R249, R247 ;  /* 0x000000f7f90a723e */ /* 0x008fc600000010ff */
[----:B------:R-:W3:Y:S04]  /*3dc10*/  LDL.LU R249, [R1+0xd88] ;  /* 0x000d880001f97983 */ /* 0x000ee80000300800 */
[----:B------:R-:W3:Y:S04]  /*3dc20*/  LDL.LU R247, [R1+0xd84] ;  /* 0x000d840001f77983 */ /* 0x000ee80000300800 */
[----:B------:R0:W-:Y:S01]  /*3dc30*/  STSM.16.M88.4 [R252], R16 ;  /* 0x00000010fc007844 */ /* 0x0001e20000000200 */
[----:B------:R-:W-:Y:S01]  /*3dc40*/  BAR.SYNC.DEFER_BLOCKING 0x0 ;  /* 0x0000000000007b1d */ /* 0x000fe20000010000 */
[----:B------:R-:W-:-:S05]  /*3dc50*/  F2FP.BF16.F32.PACK_AB R9, R231, R228 ;  /* 0x000000e4e709723e */ /* 0x000fca00000010ff */
[----:B------:R-:W3:Y:S04]  /*3dc60*/  LDL.LU R226, [R1+0xbdc] ;  /* 0x000bdc0001e27983 */ /* 0x000ee80000300800 */
[----:B------:R-:W3:Y:S04]  /*3dc70*/  LDL.LU R227, [R1+0xbd4] ;  /* 0x000bd40001e37983 */ /* 0x000ee80000300800 */
[----:B------:R-:W3:Y:S01]  /*3dc80*/  LDL.LU R224, [R1+0xbe4] ;  /* 0x000be40001e07983 */ /* 0x000ee20000300800 */
[----:B------:R-:W-:-:S03]  /*3dc90*/  F2FP.BF16.F32.PACK_AB R11, R229, R234 ;  /* 0x000000eae50b723e */ /* 0x000fc600000010ff */
[----:B------:R-:W3:Y:S04]  /*3dca0*/  LDL.LU R225, [R1+0xbe0] ;  /* 0x000be00001e17983 */ /* 0x000ee80000300800 */
[----:B------:R-:W1:Y:S04]  /*3dcb0*/  LDS.128 R48, [R0] ;  /* 0x0000000000307984 */ /* 0x000e680000000c00 */
[----:B------:R-:W3:Y:S01]  /*3dcc0*/  LDL.LU R230, [R1+0xcec] ;  /* 0x000cec0001e67983 */ /* 0x000ee20000300800 */
[----:B------:R-:W-:-:S03]  /*3dcd0*/  F2FP.BF16.F32.PACK_AB R12, R34, R35 ;  /* 0x00000023220c723e */ /* 0x000fc600000010ff */
[----:B------:R-:W3:Y:S01]  /*3dce0*/  LDL.LU R231, [R1+0xce8] ;  /* 0x000ce80001e77983 */ /* 0x000ee20000300800 */
[----:B------:R-:W-:Y:S01]  /*3dcf0*/  F2FP.BF16.F32.PACK_AB R13, R32, R33 ;  /* 0x00000021200d723e */ /* 0x000fe200000010ff */
[----:B------:R-:W-:Y:S01]  /*3dd00*/  BAR.SYNC.DEFER_BLOCKING 0x0 ;  /* 0x0000000000007b1d */ /* 0x000fe20000010000 */
[----:B------:R-:W-:Y:S02]  /*3dd10*/  F2FP.BF16.F32.PACK_AB R6, R235, R232 ;  /* 0x000000e8eb06723e */ /* 0x000fe400000010ff */
[----:B------:R-:W-:-:S03]  /*3dd20*/  F2FP.BF16.F32.PACK_AB R7, R233, R238 ;  /* 0x000000eee907723e */ /* 0x000fc600000010ff */
[----:B------:R-:W3:Y:S04]  /*3dd30*/  LDL.LU R228, [R1+0xd90] ;  /* 0x000d900001e47983 */ /* 0x000ee80000300800 */
[----:B------:R-:W3:Y:S04]  /*3dd40*/  LDL.LU R229, [R1+0xd8c] ;  /* 0x000d8c0001e57983 */ /* 0x000ee80000300800 */
[----:B------:R-:W3:Y:S04]  /*3dd50*/  LDL.LU R234, [R1+0xcf4] ;  /* 0x000cf40001ea7983 */ /* 0x000ee80000300800 */
[----:B------:R-:W3:Y:S04]  /*3dd60*/  LDL.LU R235, [R1+0xcf0] ;  /* 0x000cf00001eb7983 */ /* 0x000ee80000300800 */
[----:B------:R-:W3:Y:S04]  /*3dd70*/  LDL.LU R232, [R1+0xd98] ;  /* 0x000d980001e87983 */ /* 0x000ee80000300800 */
[----:B------:R-:W3:Y:S04]  /*3dd80*/  LDL.LU R233, [R1+0xd94] ;  /* 0x000d940001e97983 */ /* 0x000ee80000300800 */
[----:B------:R-:W3:Y:S04]  /*3dd90*/  LDL.LU R238, [R1+0xc0c] ;  /* 0x000c0c0001ee7983 */ /* 0x000ee80000300800 */
[----:B------:R1:W-:Y:S01]  /*3dda0*/  STSM.16.M88.4 [R252], R12 ;  /* 0x0000000cfc007844 */ /* 0x0003e20000000200 */
[----:B------:R-:W-:Y:S01]  /*3ddb0*/  BAR.SYNC.DEFER_BLOCKING 0x0 ;  /* 0x0000000000007b1d */ /* 0x000fe20000010000 */
[----:B------:R-:W-:-:S05]  /*3ddc0*/  F2FP.BF16.F32.PACK_AB R8, R30, R31 ;  /* 0x0000001f1e08723e */ /* 0x000fca00000010ff */
[----:B------:R-:W3:Y:S02]  /*3ddd0*/  LDS.128 R44, [R0] ;  /* 0x00000000002c7984 */ /* 0x000ee40000000c00 */
[----:B------:R-:W-:Y:S01]  /*3dde0*/  BAR.SYNC.DEFER_BLOCKING 0x0 ;  /* 0x0000000000007b1d */ /* 0x000fe20000010000 */
[----:B0-----:R-:W-:-:S05]  /*3ddf0*/  F2FP.BF16.F32.PACK_AB R17, R239, R236 ;  /* 0x000000ecef11723e */ /* 0x001fca00000010ff */
[----:B------:R-:W3:Y:S04]  /*3de00*/  LDL.LU R239, [R1+0xc04] ;  /* 0x000c040001ef7983 */ /* 0x000ee80000300800 */
[----:B------:R-:W3:Y:S01]  /*3de10*/  LDL.LU R236, [R1] ;  /* 0x0000000001ec7983 */ /* 0x000ee20000300800 */
[----:B-1----:R-:W-:-:S03]  /*3de20*/  F2FP.BF16.F32.PACK_AB R13, R237, R242 ;  /* 0x000000f2ed0d723e */ /* 0x002fc600000010ff */
[----:B------:R-:W3:Y:S04]  /*3de30*/  LDL.LU R237, [R1+0xc14] ;  /* 0x000c140001ed7983 */ /* 0x000ee80000300800 */
[----:B------:R-:W3:Y:S01]  /*3de40*/  LDL.LU R242, [R1+0xc10] ;  /* 0x000c100001f27983 */ /* 0x000ee20000300800 */
[----:B------:R-:W-:-:S03]  /*3de50*/  F2FP.BF16.F32.PACK_AB R18, R243, R240 ;  /* 0x000000f0f312723e */ /* 0x000fc600000010ff */
[----:B------:R-:W3:Y:S04]  /*3de60*/  LDL.LU R243, [R1+0xd0c] ;  /* 0x000d0c0001f37983 */ /* 0x000ee80000300800 */
[----:B------:R-:W3:Y:S01]  /*3de70*/  LDL.LU R240, [R1+0xd08] ;  /* 0x000d080001f07983 */ /* 0x000ee20000300800 */
[----:B--2---:R-:W-:-:S03]  /*3de80*/  F2FP.BF16.F32.PACK_AB R19, R241, R250 ;  /* 0x000000faf113723e */ /* 0x004fc600000010ff */
        /* <DEDUP_REMOVED lines=11> */
[----:B------:R-:W1:Y:S02]  /*3df40*/  LDS.128 R32, [R0] ;  /* 0x0000000000207984 */ /* 0x000e640000000c00 */
[----:B------:R-:W-:Y:S06]  /*3df50*/  BAR.SYNC.DEFER_BLOCKING 0x0 ;  /* 0x0000000000007b1d */ /* 0x000fec0000010000 */
[----:B------:R0:W-:Y:S02]  /*3df60*/  STSM.16.M88.4 [R252], R4 ;  /* 0x00000004fc007844 */ /* 0x0001e40000000200 */
[----:B------:R-:W-:Y:S01]  /*3df70*/  BAR.SYNC.DEFER_BLOCKING 0x0 ;  /* 0x0000000000007b1d */ /* 0x000fe20000010000 */
[----:B------:R-:W-:-:S05]  /*3df80*/  F2FP.BF16.F32.PACK_AB R16, R22, R23 ;  /* 0x000000171610723e */ /* 0x000fca00000010ff */
[----:B------:R-:W1:Y:S02]  /*3df90*/  LDS.128 R40, [R0] ;  /* 0x0000000000287984 */ /* 0x000e640000000c00 */
[----:B------:R-:W-:Y:S01]  /*3dfa0*/  BAR.SYNC.DEFER_BLOCKING 0x0 ;  /* 0x0000000000007b1d */ /* 0x000fe20000010000 */
[----:B0-----:R-:W-:-:S05]  /*3dfb0*/  F2FP.BF16.F32.PACK_AB R9, R226, R227 ;  /* 0x000000e3e209723e */ /* 0x001fca00000010ff */
[----:B------:R0:W-:Y:S01]  /*3dfc0*/  STSM.16.M88.4 [R252], R16 ;  /* 0x00000010fc007844 */ /* 0x0001e20000000200 */
[----:B------:R-:W-:Y:S02]  /*3dfd0*/  F2FP.BF16.F32.PACK_AB R5, R224, R225 ;  /* 0x000000e1e005723e */ /* 0x000fe400000010ff */
[----:B------:R-:W-:Y:S01]  /*3dfe0*/  F2FP.BF16.F32.PACK_AB R10, R230, R231 ;  /* 0x000000e7e60a723e */ /* 0x000fe200000010ff */
[----:B------:R-:W-:Y:S01]  /*3dff0*/  BAR.SYNC.DEFER_BLOCKING 0x0 ;  /* 0x0000000000007b1d */ /* 0x000fe20000010000 */
[----:B0-----:R-:W-:Y:S02]  /*3e000*/  F2FP.BF16.F32.PACK_AB R16, R245, R244 ;  /* 0x000000f4f510723e */ /* 0x001fe400000010ff */
[----:B------:R-:W-:Y:S02]  /*3e010*/  F2FP.BF16.F32.PACK_AB R11, R228, R229 ;  /* 0x000000e5e40b723e */ /* 0x000fe400000010ff */
[----:B------:R-:W-:Y:S02]  /*3e020*/  F2FP.BF16.F32.PACK_AB R6, R234, R235 ;  /* 0x000000ebea06723e */ /* 0x000fe400000010ff */
[----:B------:R-:W-:Y:S01]  /*3e030*/  F2FP.BF16.F32.PACK_AB R7, R232, R233 ;  /* 0x000000e9e807723e */ /* 0x000fe200000010ff */
[----:B------:R-:W0:Y:S01]  /*3e040*/  LDS.128 R36, [R0] ;  /* 0x0000000000247984 */ /* 0x000e220000000c00 */
[----:B------:R-:W-:-:S02]  /*3e050*/  F2FP.BF16.F32.PACK_AB R244, R236, R246 ;  /* 0x000000f6ecf4723e */ /* 0x000fc400000010ff */
[----:B------:R-:W-:Y:S02]  /*3e060*/  F2FP.BF16.F32.PACK_AB R17, R238, R239 ;  /* 0x000000efee11723e */ /* 0x000fe400000010ff */
[----:B------:R-:W-:Y:S02]  /*3e070*/  F2FP.BF16.F32.PACK_AB R245, R237, R242 ;  /* 0x000000f2edf5723e */ /* 0x000fe400000010ff */
[----:B----4-:R-:W-:Y:S02]  /*3e080*/  F2FP.BF16.F32.PACK_AB R246, R251, R248 ;  /* 0x000000f8fbf6723e */ /* 0x010fe400000010ff */
[----:B------:R-:W4:Y:S01]  /*3e090*/  LDL.LU R248, [R1+0x8] ;  /* 0x0000080001f87983 */ /* 0x000f220000300800 */
[----:B---3--:R-:W-:Y:S01]  /*3e0a0*/  F2FP.BF16.F32.PACK_AB R247, R249, R247 ;  /* 0x000000f7f9f7723e */ /* 0x008fe200000010ff */
[----:B------:R-:W-:Y:S06]  /*3e0b0*/  BAR.SYNC.DEFER_BLOCKING 0x0 ;  /* 0x0000000000007b1d */ /* 0x000fec0000010000 */
[----:B------:R-:W4:Y:S04]  /*3e0c0*/  LDL.LU R249, [R1+0x4] ;  /* 0x0000040001f97983 */ /* 0x000f280000300800 */
[----:B------:R-:W3:Y:S04]  /*3e0d0*/  LDL.LU R219, [R1+0xc3c] ;  /* 0x000c3c0001db7983 */ /* 0x000ee80000300800 */
[----:B------:R-:W3:Y:S04]  /*3e0e0*/  LDL.LU R216, [R1+0xc34] ;  /* 0x000c340001d87983 */ /* 0x000ee80000300800 */
[----:B------:R-:W3:Y:S04]  /*3e0f0*/  LDL R217, [R1+0x20] ;  /* 0x0000200001d97983 */ /* 0x000ee80000100800 */
        /* <DEDUP_REMOVED lines=11> */
[----:B------:R-:W3:Y:S04]  /*3e1b0*/  LDL R234, [R1+0x30] ;  /* 0x0000300001ea7983 */ /* 0x000ee80000100800 */
[----:B------:R-:W3:Y:S04]  /*3e1c0*/  LDL R235, [R1+0x28] ;  /* 0x0000280001eb7983 */ /* 0x000ee80000100800 */
[----:B------:R-:W3:Y:S04]  /*3e1d0*/  LDL.LU R232, [R1+0xc6c] ;  /* 0x000c6c0001e87983 */ /* 0x000ee80000300800 */
[----:B------:R-:W3:Y:S04]  /*3e1e0*/  LDL.LU R233, [R1+0xc64] ;  /* 0x000c640001e97983 */ /* 0x000ee80000300800 */
[----:B------:R-:W3:Y:S04]  /*3e1f0*/  LDL R238, [R1+0x40] ;  /* 0x0000400001ee7983 */ /* 0x000ee80000100800 */
[----:B------:R-:W3:Y:S04]  /*3e200*/  LDL R239, [R1+0x38] ;  /* 0x0000380001ef7983 */ /* 0x000ee80000100800 */
[----:B------:R-:W3:Y:S04]  /*3e210*/  LDL.LU R236, [R1+0xc74] ;  /* 0x000c740001ec7983 */ /* 0x000ee80000300800 */
[----:B------:R-:W3:Y:S01]  /*3e220*/  LDL.LU R242, [R1+0xc70] ;  /* 0x000c700001f27983 */ /* 0x000ee20000300800 */
[----:B------:R-:W-:-:S02]  /*3e230*/  F2FP.BF16.F32.PACK_AB R12, R21, R20 ;  /* 0x00000014150c723e */ /* 0x000fc400000010ff */
[----:B------:R-:W-:Y:S01]  /*3e240*/  F2FP.BF16.F32.PACK_AB R4, R29, R28 ;  /* 0x0000001c1d04723e */ /* 0x000fe200000010ff */
[----:B------:R-:W3:Y:S04]  /*3e250*/  LDL.LU R237, [R1+0xd50] ;  /* 0x000d500001ed7983 */ /* 0x000ee80000300800 */
[----:B------:R-:W-:Y:S01]  /*3e260*/  STSM.16.M88.4 [R252], R12 ;  /* 0x0000000cfc007844 */ /* 0x000fe20000000200 */
[----:B------:R-:W-:Y:S01]  /*3e270*/  BAR.SYNC.DEFER_BLOCKING 0x0 ;  /* 0x0000000000007b1d */ /* 0x000fe20000010000 */
[----:B------:R-:W-:Y:S02]  /*3e280*/  F2FP.BF16.F32.PACK_AB R18, R243, R240 ;  /* 0x000000f0f312723e */ /* 0x000fe400000010ff */
[----:B--2---:R-:W-:Y:S02]  /*3e290*/  F2FP.BF16.F32.PACK_AB R19, R241, R250 ;  /* 0x000000faf113723e */ /* 0x004fe400000010ff */
[----:B------:R-:W-:Y:S01]  /*3e2a0*/  F2FP.BF16.F32.PACK_AB R8, R25, R24 ;  /* 0x000000181908723e */ /* 0x000fe200000010ff */
[----:B------:R-:W2:Y:S04]  /*3e2b0*/  LDL.LU R243, [R1+0xd4c] ;  /* 0x000d4c0001f37983 */ /* 0x000ea80000300800 */
[----:B------:R-:W2:Y:S04]  /*3e2c0*/  LDL.LU R240, [R1+0xdc0] ;  /* 0x000dc00001f07983 */ /* 0x000ea80000300800 */
[----:B------:R-:W2:Y:S04]  /*3e2d0*/  LDL.LU R241, [R1+0xdbc] ;  /* 0x000dbc0001f17983 */ /* 0x000ea80000300800 */
[----:B------:R-:W2:Y:S04]  /*3e2e0*/  LDL.LU R250, [R1+0xd58] ;  /* 0x000d580001fa7983 */ /* 0x000ea80000300800 */
[----:B------:R-:W0:Y:S01]  /*3e2f0*/  LDS.128 R28, [R0] ;  /* 0x00000000001c7984 */ /* 0x000e220000000c00 */
[----:B------:R-:W-:Y:S06]  /*3e300*/  BAR.SYNC.DEFER_BLOCKING 0x0 ;  /* 0x0000000000007b1d */ /* 0x000fec0000010000 */
[----:B------:R-:W2:Y:S04]  /*3e310*/  LDL.LU R251, [R1+0xd54] ;  /* 0x000d540001fb7983 */ /* 0x000ea80000300800 */
[----:B------:R4:W-:Y:S01]  /*3e320*/  STSM.16.M88.4 [R252], R8 ;  /* 0x00000008fc007844 */ /* 0x0009e20000000200 */
[----:B------:R-:W-:Y:S06]  /*3e330*/  BAR.SYNC.DEFER_BLOCKING 0x0 ;  /* 0x0000000000007b1d */ /* 0x000fec0000010000 */
[----:B------:R-:W0:Y:S02]  /*3e340*/  LDS.128 R24, [R0] ;  /* 0x0000000000187984 */ /* 0x000e240000000c00 */
[----:B------:R-:W-:Y:S06]  /*3e350*/  BAR.SYNC.DEFER_BLOCKING 0x0 ;  /* 0x0000000000007b1d */ /* 0x000fec0000010000 */
[----:B------:R1:W-:Y:S02]  /*3e360*/  STSM.16.M88.4 [R252], R4 ;  /* 0x00000004fc007844 */ /* 0x0003e40000000200 */
[----:B------:R-:W-:Y:S06]  /*3e370*/  BAR.SYNC.DEFER_BLOCKING 0x0 ;  /* 0x0000000000007b1d */ /* 0x000fec0000010000 */
[----:B------:R-:W0:Y:S02]  /*3e380*/  LDS.128 R12, [R0] ;  /* 0x00000000000c7984 */ /* 0x000e240000000c00 */
[----:B------:R-:W-:Y:S01]  /*3e390*/  BAR.SYNC.DEFER_BLOCKING 0x0 ;  /* 0x0000000000007b1d */ /* 0x000fe20000010000 */
[----:B----4-:R-:W-:-:S05]  /*3e3a0*/  F2FP.BF16.F32.PACK_AB R8, R248, R249 ;  /* 0x000000f9f808723e */ /* 0x010fca00000010ff */
[----:B------:R-:W4:Y:S04]  /*3e3b0*/  LDL.LU R248, [R1+0xdc8] ;  /* 0x000dc80001f87983 */ /* 0x000f280000300800 */
[----:B------:R-:W4:Y:S04]  /*3e3c0*/  LDL.LU R249, [R1+0xdc4] ;  /* 0x000dc40001f97983 */ /* 0x000f280000300800 */
[----:B------:R-:W4:Y:S04]  /*3e3d0*/  LDL.LU R213, [R1+0x10] ;  /* 0x0000100001d57983 */ /* 0x000f280000300800 */
[----:B------:R-:W-:Y:S01]  /*3e3e0*/  STSM.16.M88.4 [R252], R16 ;  /* 0x00000010fc007844 */ /* 0x000fe20000000200 */
[----:B------:R-:W-:Y:S06]  /*3e3f0*/  BAR.SYNC.DEFER_BLOCKING 0x0 ;  /* 0x0000000000007b1d */ /* 0x000fec0000010000 */
[----:B------:R-:W0:Y:S02]  /*3e400*/  LDS.128 R20, [R0] ;  /* 0x0000000000147984 */ /* 0x000e240000000c00 */
[----:B------:R-:W-:Y:S01]  /*3e410*/  BAR.SYNC.DEFER_BLOCKING 0x0 ;  /* 0x0000000000007b1d */ /* 0x000fe20000010000 */
[----:B---3--:R-:W-:-:S05]  /*3e420*/  F2FP.BF16.F32.PACK_AB R209, R236, R242 ;  /* 0x000000f2ecd1723e */ /* 0x008fca00000010ff */
[----:B------:R-:W3:Y:S04]  /*3e430*/  LDL.LU R242, [R1+0x14] ;  /* 0x0000140001f27983 */ /* 0x000ee80000300800 */
[----:B------:R-:W3:Y:S04]  /*3e440*/  LDL.LU.64 R214, [R1+0x438] ;  /* 0x0004380001d67983 */ /* 0x000ee80000300a00 */
[----:B------:R0:W-:Y:S01]  /*3e450*/  STSM.16.M88.4 [R252], R244 ;  /* 0x000000f4fc007844 */ /* 0x0001e20000000200 */
[----:B------:R-:W-:Y:S01]  /*3e460*/  BAR.SYNC.DEFER_BLOCKING 0x0 ;  /* 0x0000000000007b1d */ /* 0x000fe20000010000 */
[----:B------:R-:W-:-:S02]  /*3e470*/  F2FP.BF16.F32.PACK_AB R9, R219, R216 ;  /* 0x000000d8db09723e */ /* 0x000fc400000010ff */
[----:B------:R-:W-:-:S03]  /*3e480*/  F2FP.BF16.F32.PACK_AB R10, R226, R227 ;  /* 0x000000e3e20a723e */ /* 0x000fc600000010ff */
[----:B------:R-:W3:Y:S01]  /*3e490*/  LDS.128 R16, [R0] ;  /* 0x0000000000107984 */ /* 0x000ee20000000c00 */
[----:B------:R-:W-:Y:S01]  /*3e4a0*/  F2FP.BF16.F32.PACK_AB R11, R224, R225 ;  /* 0x000000e1e00b723e */ /* 0x000fe200000010ff */
[----:B------:R-:W-:Y:S06]  /*3e4b0*/  BAR.SYNC.DEFER_BLOCKING 0x0 ;  /* 0x0000000000007b1d */ /* 0x000fec0000010000 */
[----:B------:R-:W-:Y:S02]  /*3e4c0*/  STSM.16.M88.4 [R252], R8 ;  /* 0x00000008fc007844 */ /* 0x000fe40000000200 */
[----:B------:R-:W-:Y:S01]  /*3e4d0*/  BAR.SYNC.DEFER_BLOCKING 0x0 ;  /* 0x0000000000007b1d */ /* 0x000fe20000010000 */
[----:B-1----:R-:W-:-:S02]  /*3e4e0*/  F2FP.BF16.F32.PACK_AB R4, R217, R222 ;  /* 0x000000ded904723e */ /* 0x002fc400000010ff */
[----:B------:R-:W-:-:S03]  /*3e4f0*/  F2FP.BF16.F32.PACK_AB R5, R223, R221 ;  /* 0x000000dddf05723e */ /* 0x000fc600000010ff */
[----:B------:R-:W1:Y:S01]  /*3e500*/  LDS.128 R8, [R0] ;  /* 0x0000000000087984 */ /* 0x000e620000000c00 */
[----:B------:R-:W-:Y:S02]  /*3e510*/  F2FP.BF16.F32.PACK_AB R6, R230, R231 ;  /* 0x000000e7e606723e */ /* 0x000fe400000010ff */
[----:B------:R-:W-:Y:S01]  /*3e520*/  F2FP.BF16.F32.PACK_AB R7, R228, R229 ;  /* 0x000000e5e407723e */ /* 0x000fe200000010ff */
[----:B------:R-:W-:Y:S06]  /*3e530*/  BAR.SYNC.DEFER_BLOCKING 0x0 ;  /* 0x0000000000007b1d */ /* 0x000fec0000010000 */
[----:B------:R-:W-:Y:S02]  /*3e540*/  STSM.16.M88.4 [R252], R4 ;  /* 0x00000004fc007844 */ /* 0x000fe40000000200 */
[----:B------:R-:W-:Y:S01]  /*3e550*/  BAR.SYNC.DEFER_BLOCKING 0x0 ;  /* 0x0000000000007b1d */ /* 0x000fe20000010000 */
[----:B0-----:R-:W-:-:S02]  /*3e560*/  F2FP.BF16.F32.PACK_AB R244, R234, R235 ;  /* 0x000000ebeaf4723e */ /* 0x001fc400000010ff */
[----:B------:R-:W-:Y:S02]  /*3e570*/  F2FP.BF16.F32.PACK_AB R245, R232, R233 ;  /* 0x000000e9e8f5723e */ /* 0x000fe400000010ff */
[----:B--2---:R-:W-:Y:S02]  /*3e580*/  F2FP.BF16.F32.PACK_AB R246, R237, R243 ;  /* 0x000000f3edf6723e */ /* 0x004fe400000010ff */
[----:B------:R-:W-:Y:S01]  /*3e590*/  F2FP.BF16.F32.PACK_AB R247, R240, R241 ;  /* 0x000000f1f0f7723e */ /* 0x000fe200000010ff */
[----:B------:R-:W2:Y:S01]  /*3e5a0*/  LDL.LU.64 R234, [R1+0x430] ;  /* 0x0004300001ea7983 */ /* 0x000ea20000300a00 */
[----:B------:R-:W-:Y:S02]  /*3e5b0*/  F2FP.BF16.F32.PACK_AB R208, R238, R239 ;  /* 0x000000efeed0723e */ /* 0x000fe400000010ff */
[----:B------:R-:W-:Y:S01]  /*3e5c0*/  F2FP.BF16.F32.PACK_AB R210, R250, R251 ;  /* 0x000000fbfad2723e */ /* 0x000fe200000010ff */
[----:B------:R-:W2:Y:S04]  /*3e5d0*/  LDL.LU.64 R216, [R1+0x428] ;  /* 0x0004280001d87983 */ /* 0x000ea80000300a00 */
[----:B------:R-:W2:Y:S04]  /*3e5e0*/  LDL.LU R243, [R1+0x18] ;  /* 0x0000180001f37983 */ /* 0x000ea80000300800 */
[----:B------:R-:W2:Y:S04]  /*3e5f0*/  LDL.LU.64 R224, [R1+0x420] ;  /* 0x0004200001e07983 */ /* 0x000ea80000300a00 */
[----:B------:R-:W0:Y:S01]  /*3e600*/  LDS.128 R4, [R0] ;  /* 0x0000000000047984 */ /* 0x000e220000000c00 */
[----:B------:R-:W-:Y:S06]  /*3e610*/  BAR.SYNC.DEFER_BLOCKING 0x0 ;  /* 0x0000000000007b1d */ /* 0x000fec0000010000 */
[----:B------:R-:W2:Y:S04]  /*3e620*/  LDL.LU R221, [R1+0x1c] ;  /* 0x00001c0001dd7983 */ /* 0x000ea80000300800 */
[----:B------:R-:W2:Y:S04]  /*3e630*/  LDL.LU.64 R232, [R1+0x418] ;  /* 0x0004180001e87983 */ /* 0x000ea80000300a00 */
[----:B------:R-:W-:Y:S01]  /*3e640*/  STSM.16.M88.4 [R252], R244 ;  /* 0x000000f4fc007844 */ /* 0x000fe20000000200 */
[----:B------:R-:W-:Y:S06]  /*3e650*/  BAR.SYNC.DEFER_BLOCKING 0x0 ;  /* 0x0000000000007b1d */ /* 0x000fec0000010000 */
[----:B------:R-:W0:Y:S01]  /*3e660*/  LDS.128 R244, [R0] ;  /* 0x0000000000f47984 */ /* 0x000e220000000c00 */
[----:B----4-:R-:W-:Y:S01]  /*3e670*/  F2FP.BF16.F32.PACK_AB R211, R248, R249 ;  /* 0x000000f9f8d3723e */ /* 0x010fe200000010ff */
[----:B------:R-:W-:Y:S06]  /*3e680*/  BAR.SYNC.DEFER_BLOCKING 0x0 ;  /* 0x0000000000007b1d */ /* 0x000fec0000010000 */
[----:B------:R-:W4:Y:S04]  /*3e690*/  LDL.LU.64 R248, [R1+0x410] ;  /* 0x0004100001f87983 */ /* 0x000f280000300a00 */
[----:B------:R-:W4:Y:S04]  /*3e6a0*/  LDL.LU.64 R226, [R1+0x408] ;  /* 0x0004080001e27983 */ /* 0x000f280000300a00 */
[----:B------:R-:W4:Y:S04]  /*3e6b0*/  LDL.LU.64 R236, [R1+0x400] ;  /* 0x0004000001ec7983 */ /* 0x000f280000300a00 */
[----:B------:R-:W4:Y:S04]  /*3e6c0*/  LDL.LU.64 R218, [R1+0x3f8] ;  /* 0x0003f80001da7983 */ /* 0x000f280000300a00 */
[----:B------:R1:W-:Y:S01]  /*3e6d0*/  STSM.16.M88.4 [R252], R208 ;  /* 0x000000d0fc007844 */ /* 0x0003e20000000200 */
[----:B------:R-:W-:Y:S01]  /*3e6e0*/  BAR.SYNC.DEFER_BLOCKING 0x0 ;  /* 0x0000000000007b1d */ /* 0x000fe20000010000 */
[----:B------:R-:W-:-:S05]  /*3e6f0*/  PRMT R220, R213, 0x7632, R220 ;  /* 0x00007632d5dc7816 */ /* 0x000fca00000000dc */
[----:B------:R-:W4:Y:S04]  /*3e700*/  LDL.LU.64 R228, [R1+0x3f0] ;  /* 0x0003f00001e47983 */ /* 0x000f280000300a00 */
[----:B-1----:R-:W4:Y:S04]  /*3e710*/  LDL.LU.64 R210, [R1+0xe78] ;  /* 0x000e780001d27983 */ /* 0x002f280000300a00 */
[----:B------:R-:W4:Y:S04]  /*3e720*/  LDL.LU.64 R208, [R1+0xe70] ;  /* 0x000e700001d07983 */ /* 0x000f280000300a00 */
[----:B------:R-:W4:Y:S04]  /*3e730*/  LDL.LU.64 R250, [R1+0x3e8] ;  /* 0x0003e80001fa7983 */ /* 0x000f280000300a00 */
[----:B------:R-:W4:Y:S04]  /*3e740*/  LDL.LU.64 R240, [R1+0x3e0] ;  /* 0x0003e00001f07983 */ /* 0x000f280000300a00 */
[----:B------:R-:W4:Y:S04]  /*3e750*/  LDL.LU.64 R238, [R1+0x3d8] ;  /* 0x0003d80001ee7983 */ /* 0x000f280000300a00 */
[----:B------:R-:W4:Y:S04]  /*3e760*/  LDL.LU.64 R222, [R1+0x3d0] ;  /* 0x0003d00001de7983 */ /* 0x000f280000300a00 */
[----:B------:R-:W4:Y:S04]  /*3e770*/  LDL.LU.64 R230, [R1+0x3c8] ;  /* 0x0003c80001e67983 */ /* 0x000f280000300a00 */
[----:B------:R1:W-:Y:S04]  /*3e780*/  STG.E.U16 desc[UR60][R2.64], R213 ;  /* 0x000000d502007986 */ /* 0x0003e8000c10153c */
[----:B-1----:R-:W4:Y:S04]  /*3e790*/  LDL.LU R213, [R1+0xe68] ;  /* 0x000e680001d57983 */ /* 0x002f280000300800 */
[----:B---3--:R1:W-:Y:S04]  /*3e7a0*/  STG.E.U16 desc[UR60][R214.64], R220 ;  /* 0x000000dcd6007986 */ /* 0x0083e8000c10153c */
[----:B-1----:R-:W3:Y:S04]  /*3e7b0*/  LDL.LU.64 R214, [R1+0xe60] ;  /* 0x000e600001d67983 */ /* 0x002ee80000300a00 */
[----:B------:R-:W4:Y:S01]  /*3e7c0*/  LDL.LU R220, [R1+0xe58] ;  /* 0x000e580001dc7983 */ /* 0x000f220000300800 */
[----:B------:R-:W-:-:S03]  /*3e7d0*/  PRMT R252, R242, 0x7632, R252 ;  /* 0x00007632f2fc7816 */ /* 0x000fc600000000fc */
[----:B--2---:R1:W-:Y:S04]  /*3e7e0*/  STG.E.U16 desc[UR60][R234.64], R242 ;  /* 0x000000f2ea007986 */ /* 0x0043e8000c10153c */
[----:B------:R2:W-:Y:S04]  /*3e7f0*/  STG.E.U16 desc[UR60][R216.64], R252 ;  /* 0x000000fcd8007986 */ /* 0x0005e8000c10153c */
[----:B-1----:R-:W3:Y:S04]  /*3e800*/  LDL.LU.64 R234, [R1+0x3c0] ;  /* 0x0003c00001ea7983 */ /* 0x002ee80000300a00 */
[----:B--2---:R-:W2:Y:S04]  /*3e810*/  LDL.LU.64 R216, [R1+0xe50] ;  /* 0x000e500001d87983 */ /* 0x004ea80000300a00 */
[----:B------:R1:W-:Y:S01]  /*3e820*/  STG.E.U16 desc[UR60][R224.64], R243 ;  /* 0x000000f3e0007986 */ /* 0x0003e2000c10153c */
[----:B----4-:R-:W-:-:S03]  /*3e830*/  PRMT R220, R243, 0x7632, R220 ;  /* 0x00007632f3dc7816 */ /* 0x010fc600000000dc */
[----:B-1----:R-:W4:Y:S04]  /*3e840*/  LDL.LU.64 R242, [R1+0x3b8] ;  /* 0x0003b80001f27983 */ /* 0x002f280000300a00 */
[----:B------:R-:W2:Y:S04]  /*3e850*/  LDL.LU.64 R224, [R1+0x3b0] ;  /* 0x0003b00001e07983 */ /* 0x000ea80000300a00 */
[----:B------:R1:W-:Y:S04]  /*3e860*/  STG.E.U16 desc[UR60][R232.64], R220 ;  /* 0x000000dce8007986 */ /* 0x0003e8000c10153c */
[----:B------:R0:W-:Y:S04]  /*3e870*/  STG.E.U16 desc[UR60][R248.64], R221 ;  /* 0x000000ddf8007986 */ /* 0x0001e8000c10153c */
[----:B-1----:R-:W2:Y:S04]  /*3e880*/  LDL.LU.64 R232, [R1+0xe48] ;  /* 0x000e480001e87983 */ /* 0x002ea80000300a00 */
[----:B0-----:R-:W3:Y:S01]  /*3e890*/  LDL.LU.64 R248, [R1+0xe40] ;  /* 0x000e400001f87983 */ /* 0x001ee20000300a00 */
[----:B------:R-:W-:-:S03]  /*3e8a0*/  PRMT R252, R221, 0x7632, R252 ;  /* 0x00007632ddfc7816 */ /* 0x000fc600000000fc */
[----:B------:R-:W2:Y:S04]  /*3e8b0*/  LDL.LU.64 R220, [R1+0x3a0] ;  /* 0x0003a00001dc7983 */ /* 0x000ea80000300a00 */
[----:B------:R0:W-:Y:S04]  /*3e8c0*/  STG.E.U16 desc[UR60][R226.64], R252 ;  /* 0x000000fce2007986 */ /* 0x0001e8000c10153c */
[----:B0-----:R-:W2:Y:S01]  /*3e8d0*/  LDL.LU.64 R226, [R1+0x398] ;  /* 0x0003980001e27983 */ /* 0x001ea20000300a00 */
[----:B---3--:R-:W-:-:S03]  /*3e8e0*/  PRMT R252, R248, 0x7632, R252 ;  /* 0x00007632f8fc7816 */ /* 0x008fc600000000fc */
[----:B------:R0:W-:Y:S04]  /*3e8f0*/  STG.E.U16 desc[UR60][R236.64], R248 ;  /* 0x000000f8ec007986 */ /* 0x0001e8000c10153c */
[----:B------:R1:W-:Y:S04]  /*3e900*/  STG.E.U16 desc[UR60][R218.64], R252 ;  /* 0x000000fcda007986 */ /* 0x0003e8000c10153c */
[----:B------:R3:W-:Y:S01]  /*3e910*/  STG.E.U16 desc[UR60][R228.64], R249 ;  /* 0x000000f9e4007986 */ /* 0x0007e2000c10153c */
[----:B0-----:R-:W-:-:S03]  /*3e920*/  PRMT R248, R249, 0x7632, R248 ;  /* 0x00007632f9f87816 */ /* 0x001fc600000000f8 */
[----:B------:R-:W2:Y:S04]  /*3e930*/  LDL.LU.64 R236, [R1+0x390] ;  /* 0x0003900001ec7983 */ /* 0x000ea80000300a00 */
[----:B-1----:R-:W2:Y:S04]  /*3e940*/  LDL.LU.64 R218, [R1+0x388] ;  /* 0x0003880001da7983 */ /* 0x002ea80000300a00 */
[----:B---3--:R-:W3:Y:S04]  /*3e950*/  LDL.LU.64 R228, [R1+0x380] ;  /* 0x0003800001e47983 */ /* 0x008ee80000300a00 */
[----:B------:R0:W-:Y:S04]  /*3e960*/  STG.E.U16 desc[UR60][R250.64], R248 ;  /* 0x000000f8fa007986 */ /* 0x0001e8000c10153c */
[----:B0-----:R-:W4:Y:S04]  /*3e970*/  LDL.LU.64 R250, [R1+0xe38] ;  /* 0x000e380001fa7983 */ /* 0x001f280000300a00 */
[----:B----4-:R0:W-:Y:S04]  /*3e980*/  STG.E.U16 desc[UR60][R240.64], R250 ;  /* 0x000000faf0007986 */ /* 0x0101e8000c10153c */
[----:B0-----:R-:W4:Y:S01]  /*3e990*/  LDL.LU.64 R240, [R1+0xe30] ;  /* 0x000e300001f07983 */ /* 0x001f220000300a00 */
[----:B------:R-:W-:-:S02]  /*3e9a0*/  PRMT R249, R250, 0x7632, R249 ;  /* 0x00007632faf97816 */ /* 0x000fc400000000f9 */
[----:B------:R-:W-:-:S03]  /*3e9b0*/  PRMT R248, R251, 0x7632, R248 ;  /* 0x00007632fbf87816 */ /* 0x000fc600000000f8 */
[----:B------:R0:W-:Y:S04]  /*3e9c0*/  STG.E.U16 desc[UR60][R238.64], R249 ;  /* 0x000000f9ee007986 */ /* 0x0001e8000c10153c */
[----:B------:R1:W-:Y:S04]  /*3e9d0*/  STG.E.U16 desc[UR60][R222.64], R251 ;  /* 0x000000fbde007986 */ /* 0x0003e8000c10153c */
[----:B------:R2:W-:Y:S04]  /*3e9e0*/  STG.E.U16 desc[UR60][R230.64], R248 ;  /* 0x000000f8e6007986 */ /* 0x0005e8000c10153c */
[----:B0-----:R-:W3:Y:S04]  /*3e9f0*/  LDL.LU.64 R238, [R1+0x370] ;  /* 0x0003700001ee7983 */ /* 0x001ee80000300a00 */
[----:B-1----:R-:W3:Y:S04]  /*3ea00*/  LDL.LU.64 R250, [R1+0x378] ;  /* 0x0003780001fa7983 */ /* 0x002ee80000300a00 */
[----:B--2---:R-:W2:Y:S01]  /*3ea10*/  LDL.LU.64 R230, [R1+0x360] ;  /* 0x0003600001e67983 */ /* 0x004ea20000300a00 */
[----:B----4-:R-:W-:-:S03]  /*3ea20*/  PRMT R248, R240, 0x7632, R248 ;  /* 0x00007632f0f87816 */ /* 0x010fc600000000f8 */
[----:B------:R0:W-:Y:S04]  /*3ea30*/  STG.E.U16 desc[UR60][R234.64], R240 ;  /* 0x000000f0ea007986 */ /* 0x0001e8000c10153c */
[----:B------:R1:W-:Y:S04]  /*3ea40*/  STG.E.U16 desc[UR60][R242.64], R248 ;  /* 0x000000f8f2007986 */ /* 0x0003e8000c10153c */
[----:B0-----:R-:W4:Y:S04]  /*3ea50*/  LDL.LU.64 R234, [R1+0x358] ;  /* 0x0003580001ea7983 */ /* 0x001f280000300a00 */
[----:B------:R-:W4:Y:S04]  /*3ea60*/  LDL.LU.64 R222, [R1+0x350] ;  /* 0x0003500001de7983 */ /* 0x000f280000300a00 */
[----:B-1----:R-:W3:Y:S04]  /*3ea70*/  LDL.LU.64 R242, [R1+0xe28] ;  /* 0x000e280001f27983 */ /* 0x002ee80000300a00 */
[----:B------:R-:W2:Y:S01]  /*3ea80*/  LDL.LU.64 R248, [R1+0x3a8] ;  /* 0x0003a80001f87983 */ /* 0x000ea20000300a00 */
[----:B------:R-:W-:-:S03]  /*3ea90*/  PRMT R240, R241, 0x7632, R240 ;  /* 0x00007632f1f07816 */ /* 0x000fc600000000f0 */
[----:B------:R0:W-:Y:S04]  /*3eaa0*/  STG.E.U16 desc[UR60][R224.64], R241 ;  /* 0x000000f1e0007986 */ /* 0x0001e8000c10153c */
[----:B0-----:R-:W4:Y:S01]  /*3eab0*/  LDL.LU.64 R224, [R1+0x340] ;  /* 0x0003400001e07983 */ /* 0x001f220000300a00 */
[----:B---3--:R-:W-:-:S03]  /*3eac0*/  PRMT R241, R242, 0x7632, R241 ;  /* 0x00007632f2f17816 */ /* 0x008fc600000000f1 */
[----:B--2---:R0:W-:Y:S04]  /*3ead0*/  STG.E.U16 desc[UR60][R248.64], R240 ;  /* 0x000000f0f8007986 */ /* 0x0041e8000c10153c */
[----:B------:R1:W-:Y:S04]  /*3eae0*/  STG.E.U16 desc[UR60][R220.64], R242 ;  /* 0x000000f2dc007986 */ /* 0x0003e8000c10153c */
[----:B------:R2:W-:Y:S04]  /*3eaf0*/  STG.E.U16 desc[UR60][R226.64], R241 ;  /* 0x000000f1e2007986 */ /* 0x0005e8000c10153c */
[----:B0-----:R-:W3:Y:S04]  /*3eb00*/  LDL.LU.64 R248, [R1+0x338] ;  /* 0x0003380001f87983 */ /* 0x001ee80000300a00 */
[----:B-1----:R-:W3:Y:S04]  /*3eb10*/  LDL.LU.64 R220, [R1+0x330] ;  /* 0x0003300001dc7983 */ /* 0x002ee80000300a00 */
[----:B--2---:R-:W2:Y:S04]  /*3eb20*/  LDL.LU.64 R226, [R1+0x328] ;  /* 0x0003280001e27983 */ /* 0x004ea80000300a00 */
[----:B------:R0:W-:Y:S04]  /*3eb30*/  STG.E.U16 desc[UR60][R236.64], R243 ;  /* 0x000000f3ec007986 */ /* 0x0001e8000c10153c */
[----:B0-----:R-:W4:Y:S01]  /*3eb40*/  LDL.LU.64 R236, [R1+0xe20] ;  /* 0x000e200001ec7983 */ /* 0x001f220000300a00 */
[----:B------:R-:W-:-:S03]  /*3eb50*/  PRMT R240, R243, 0x7632, R240 ;  /* 0x00007632f3f07816 */ /* 0x000fc600000000f0 */
[----:B------:R-:W3:Y:S04]  /*3eb60*/  LDL.LU.64 R242, [R1+0x348] ;  /* 0x0003480001f27983 */ /* 0x000ee80000300a00 */
[----:B------:R0:W-:Y:S04]  /*3eb70*/  STG.E.U16 desc[UR60][R218.64], R240 ;  /* 0x000000f0da007986 */ /* 0x0001e8000c10153c */
[----:B0-----:R-:W2:Y:S01]  /*3eb80*/  LDL.LU.64 R218, [R1+0x318] ;  /* 0x0003180001da7983 */ /* 0x001ea20000300a00 */
[----:B----4-:R-:W-:-:S03]  /*3eb90*/  PRMT R240, R236, 0x7632, R240 ;  /* 0x00007632ecf07816 */ /* 0x010fc600000000f0 */
[----:B------:R0:W-:Y:S04]  /*3eba0*/  STG.E.U16 desc[UR60][R228.64], R236 ;  /* 0x000000ece4007986 */ /* 0x0001e8000c10153c */
[----:B------:R1:W-:Y:S04]  /*3ebb0*/  STG.E.U16 desc[UR60][R250.64], R240 ;  /* 0x000000f0fa007986 */ /* 0x0003e8000c10153c */
[----:B------:R4:W-:Y:S04]  /*3ebc0*/  STG.E.U16 desc[UR60][R238.64], R237 ;  /* 0x000000edee007986 */ /* 0x0009e8000c10153c */
[----:B0-----:R-:W2:Y:S04]  /*3ebd0*/  LDL.LU.64 R228, [R1+0x310] ;  /* 0x0003100001e47983 */ /* 0x001ea80000300a00 */
[----:B-1----:R-:W3:Y:S04]  /*3ebe0*/  LDL.LU.64 R240, [R1+0x368] ;  /* 0x0003680001f07983 */ /* 0x002ee80000300a00 */
[----:B------:R-:W2:Y:S04]  /*3ebf0*/  LDL.LU.64 R250, [R1+0x308] ;  /* 0x0003080001fa7983 */ /* 0x000ea80000300a00 */
[----:B----4-:R-:W4:Y:S01]  /*3ec00*/  LDL.LU.64 R238, [R1+0xe18] ;  /* 0x000e180001ee7983 */ /* 0x010f220000300a00 */
[----:B------:R-:W-:-:S05]  /*3ec10*/  PRMT R236, R237, 0x7632, R236 ;  /* 0x00007632edec7816 */ /* 0x000fca00000000ec */
[----:B---3--:R0:W-:Y:S01]  /*3ec20*/  STG.E.U16 desc[UR60][R240.64], R236 ;  /* 0x000000ecf0007986 */ /* 0x0081e2000c10153c */
[----:B----4-:R-:W-:-:S03]  /*3ec30*/  PRMT R237, R238, 0x7632, R237 ;  /* 0x00007632eeed7816 */ /* 0x010fc600000000ed */
[----:B------:R1:W-:Y:S04]  /*3ec40*/  STG.E.U16 desc[UR60][R230.64], R238 ;  /* 0x000000eee6007986 */ /* 0x0003e8000c10153c */
[----:B0-----:R-:W3:Y:S04]  /*3ec50*/  LDL.LU.64 R240, [R1+0x300] ;  /* 0x0003000001f07983 */ /* 0x001ee80000300a00 */
[----:B------:R0:W-:Y:S04]  /*3ec60*/  STG.E.U16 desc[UR60][R234.64], R237 ;  /* 0x000000edea007986 */ /* 0x0001e8000c10153c */
[----:B-1----:R-:W4:Y:S01]  /*3ec70*/  LDL.LU.64 R230, [R1+0x2f8] ;  /* 0x0002f80001e67983 */ /* 0x002f220000300a00 */
[----:B------:R-:W-:-:S03]  /*3ec80*/  PRMT R236, R239, 0x7632, R236 ;  /* 0x00007632efec7816 */ /* 0x000fc600000000ec */
[----:B------:R1:W-:Y:S04]  /*3ec90*/  STG.E.U16 desc[UR60][R222.64], R239 ;  /* 0x000000efde007986 */ /* 0x0003e8000c10153c */
[----:B0-----:R-:W3:Y:S04]  /*3eca0*/  LDL.LU.64 R234, [R1+0xe10] ;  /* 0x000e100001ea7983 */ /* 0x001ee80000300a00 */
[----:B-1----:R-:W4:Y:S04]  /*3ecb0*/  LDL.LU.64 R238, [R1+0x320] ;  /* 0x0003200001ee7983 */ /* 0x002f280000300a00 */
[----:B------:R0:W-:Y:S04]  /*3ecc0*/  STG.E.U16 desc[UR60][R242.64], R236 ;  /* 0x000000ecf2007986 */ /* 0x0001e8000c10153c */
[----:B------:R1:W-:Y:S04]  /*3ecd0*/  STG.E.U16 desc[UR60][R224.64], R232 ;  /* 0x000000e8e0007986 */ /* 0x0003e8000c10153c */
[----:B------:R-:W4:Y:S01]  /*3ece0*/  LDL.LU.64 R222, [R1+0x2e0] ;  /* 0x0002e00001de7983 */ /* 0x000f220000300a00 */
[----:B0-----:R-:W-:-:S03]  /*3ecf0*/  PRMT R236, R232, 0x7632, R236 ;  /* 0x00007632e8ec7816 */ /* 0x001fc600000000ec */
[----:B------:R-:W4:Y:S01]  /*3ed00*/  LDL.LU.64 R242, [R1+0x2d8] ;  /* 0x0002d80001f27983 */ /* 0x000f220000300a00 */
[----:B-1----:R-:W-:-:S03]  /*3ed10*/  PRMT R232, R233, 0x7632, R232 ;  /* 0x00007632e9e87816 */ /* 0x002fc600000000e8 */
[----:B------:R0:W-:Y:S04]  /*3ed20*/  STG.E.U16 desc[UR60][R248.64], R236 ;  /* 0x000000ecf8007986 */ /* 0x0001e8000c10153c */
[----:B------:R1:W-:Y:S04]  /*3ed30*/  STG.E.U16 desc[UR60][R220.64], R233 ;  /* 0x000000e9dc007986 */ /* 0x0003e8000c10153c */
[----:B------:R-:W4:Y:S04]  /*3ed40*/  LDL.LU.64 R224, [R1+0x2d0] ;  /* 0x0002d00001e07983 */ /* 0x000f280000300a00 */
[----:B0-----:R-:W4:Y:S04]  /*3ed50*/  LDL.LU.64 R236, [R1+0x2e8] ;  /* 0x0002e80001ec7983 */ /* 0x001f280000300a00 */
[----:B------:R-:W4:Y:S04]  /*3ed60*/  LDL.LU.64 R248, [R1+0x2c8] ;  /* 0x0002c80001f87983 */ /* 0x000f280000300a00 */
[----:B--2---:R0:W-:Y:S04]  /*3ed70*/  STG.E.U16 desc[UR60][R226.64], R232 ;  /* 0x000000e8e2007986 */ /* 0x0041e8000c10153c */
[----:B-1----:R-:W2:Y:S04]  /*3ed80*/  LDL.LU.64 R220, [R1+0x2c0] ;  /* 0x0002c00001dc7983 */ /* 0x002ea80000300a00 */
[----:B0-----:R-:W2:Y:S01]  /*3ed90*/  LDL.LU.64 R226, [R1+0x2b8] ;  /* 0x0002b80001e27983 */ /* 0x001ea20000300a00 */
[----:B---3--:R-:W-:-:S03]  /*3eda0*/  PRMT R233, R234, 0x7632, R233 ;  /* 0x00007632eae97816 */ /* 0x008fc600000000e9 */
[----:B----4-:R0:W-:Y:S04]  /*3edb0*/  STG.E.U16 desc[UR60][R238.64], R234 ;  /* 0x000000eaee007986 */ /* 0x0101e8000c10153c */
[----:B------:R1:W-:Y:S04]  /*3edc0*/  STG.E.U16 desc[UR60][R218.64], R233 ;  /* 0x000000e9da007986 */ /* 0x0003e8000c10153c */
[----:B------:R3:W-:Y:S04]  /*3edd0*/  STG.E.U16 desc[UR60][R228.64], R235 ;  /* 0x000000ebe4007986 */ /* 0x0007e8000c10153c */
[----:B0-----:R-:W4:Y:S04]  /*3ede0*/  LDL.LU.64 R238, [R1+0x2b0] ;  /* 0x0002b00001ee7983 */ /* 0x001f280000300a00 */
[----:B-1----:R-:W4:Y:S04]  /*3edf0*/  LDL.LU.64 R218, [R1+0xe08] ;  /* 0x000e080001da7983 */ /* 0x002f280000300a00 */
[----:B---3--:R-:W3:Y:S01]  /*3ee00*/  LDL.LU.64 R228, [R1+0xe00] ;  /* 0x000e000001e47983 */ /* 0x008ee20000300a00 */
[----:B------:R-:W-:-:S03]  /*3ee10*/  PRMT R232, R235, 0x7632, R232 ;  /* 0x00007632ebe87816 */ /* 0x000fc600000000e8 */
[----:B------:R-:W2:Y:S04]  /*3ee20*/  LDL.LU.64 R234, [R1+0x2f0] ;  /* 0x0002f00001ea7983 */ /* 0x000ea80000300a00 */
[----:B------:R0:W-:Y:S04]  /*3ee30*/  STG.E.U16 desc[UR60][R250.64], R232 ;  /* 0x000000e8fa007986 */ /* 0x0001e8000c10153c */
[----:B0-----:R-:W4:Y:S01]  /*3ee40*/  LDL.LU.64 R250, [R1+0x298] ;  /* 0x0002980001fa7983 */ /* 0x001f220000300a00 */
[----:B---3--:R-:W-:-:S03]  /*3ee50*/  PRMT R232, R228, 0x7632, R232 ;  /* 0x00007632e4e87816 */ /* 0x008fc600000000e8 */
[----:B------:R0:W-:Y:S04]  /*3ee60*/  STG.E.U16 desc[UR60][R240.64], R228 ;  /* 0x000000e4f0007986 */ /* 0x0001e8000c10153c */
[----:B------:R1:W-:Y:S04]  /*3ee70*/  STG.E.U16 desc[UR60][R230.64], R232 ;  /* 0x000000e8e6007986 */ /* 0x0003e8000c10153c */
[----:B0-----:R-:W3:Y:S04]  /*3ee80*/  LDL.LU.64 R240, [R1+0x288] ;  /* 0x0002880001f07983 */ /* 0x001ee80000300a00 */
[----:B-1----:R-:W4:Y:S01]  /*3ee90*/  LDL.LU.64 R230, [R1+0xdf8] ;  /* 0x000df80001e67983 */ /* 0x002f220000300a00 */
[----:B------:R-:W-:-:S03]  /*3eea0*/  PRMT R228, R229, 0x7632, R228 ;  /* 0x00007632e5e47816 */ /* 0x000fc600000000e4 */
[----:B--2---:R0:W-:Y:S04]  /*3eeb0*/  STG.E.U16 desc[UR60][R234.64], R229 ;  /* 0x000000e5ea007986 */ /* 0x0041e8000c10153c */
[----:B------:R-:W2:Y:S04]  /*3eec0*/  LDL.LU.64 R232, [R1+0x290] ;  /* 0x0002900001e87983 */ /* 0x000ea80000300a00 */
[----:B------:R-:W-:Y:S04]  /*3eed0*/  STG.E.U16 desc[UR60][R236.64], R228 ;  /* 0x000000e4ec007986 */ /* 0x000fe8000c10153c */
[----:B0-----:R-:W3:Y:S01]  /*3eee0*/  LDL.LU.64 R234, [R1+0x280] ;  /* 0x0002800001ea7983 */ /* 0x001ee20000300a00 */
[----:B----4-:R-:W-:-:S03]  /*3eef0*/  PRMT R229, R230, 0x7632, R229 ;  /* 0x00007632e6e57816 */ /* 0x010fc600000000e5 */
[----:B------:R0:W-:Y:S04]  /*3ef00*/  STG.E.U16 desc[UR60][R222.64], R230 ;  /* 0x000000e6de007986 */ /* 0x0001e8000c10153c */
[----:B------:R1:W-:Y:S04]  /*3ef10*/  STG.E.U16 desc[UR60][R242.64], R229 ;  /* 0x000000e5f2007986 */ /* 0x0003e8000c10153c */
[----:B------:R4:W-:Y:S04]  /*3ef20*/  STG.E.U16 desc[UR60][R224.64], R231 ;  /* 0x000000e7e0007986 */ /* 0x0009e8000c10153c */
[----:B0-----:R-:W3:Y:S04]  /*3ef30*/  LDL.LU.64 R222, [R1+0x278] ;  /* 0x0002780001de7983 */ /* 0x001ee80000300a00 */
[----:B------:R-:W3:Y:S04]  /*3ef40*/  LDL.LU.64 R236, [R1+0x270] ;  /* 0x0002700001ec7983 */ /* 0x000ee80000300a00 */
[----:B-1----:R-:W3:Y:S04]  /*3ef50*/  LDL.LU.64 R242, [R1+0x268] ;  /* 0x0002680001f27983 */ /* 0x002ee80000300a00 */
[----:B----4-:R-:W4:Y:S01]  /*3ef60*/  LDL.LU.64 R224, [R1+0xdf0] ;  /* 0x000df00001e07983 */ /* 0x010f220000300a00 */
[----:B------:R-:W-:-:S03]  /*3ef70*/  PRMT R228, R231, 0x7632, R228 ;  /* 0x00007632e7e47816 */ /* 0x000fc600000000e4 */
[----:B------:R-:W2:Y:S04]  /*3ef80*/  LDL.LU.64 R230, [R1+0x2a0] ;  /* 0x0002a00001e67983 */ /* 0x000ea80000300a00 */
[----:B------:R0:W-:Y:S04]  /*3ef90*/  STG.E.U16 desc[UR60][R248.64], R228 ;  /* 0x000000e4f8007986 */ /* 0x0001e8000c10153c */
[----:B0-----:R-:W3:Y:S01]  /*3efa0*/  LDL.LU.64 R248, [R1+0x250] ;  /* 0x0002500001f87983 */ /* 0x001ee20000300a00 */
[----:B----4-:R-:W-:-:S03]  /*3efb0*/  PRMT R228, R224, 0x7632, R228 ;  /* 0x00007632e0e47816 */ /* 0x010fc600000000e4 */
[----:B------:R0:W-:Y:S04]  /*3efc0*/  STG.E.U16 desc[UR60][R220.64], R224 ;  /* 0x000000e0dc007986 */ /* 0x0001e8000c10153c */
[----:B------:R1:W-:Y:S04]  /*3efd0*/  STG.E.U16 desc[UR60][R226.64], R228 ;  /* 0x000000e4e2007986 */ /* 0x0003e8000c10153c */
[----:B0-----:R-:W4:Y:S04]  /*3efe0*/  LDL.LU.64 R220, [R1+0xde8] ;  /* 0x000de80001dc7983 */ /* 0x001f280000300a00 */
[----:B-1----:R-:W2:Y:S04]  /*3eff0*/  LDL.LU.64 R226, [R1+0xde0] ;  /* 0x000de00001e27983 */ /* 0x002ea80000300a00 */
[----:B------:R-:W3:Y:S01]  /*3f000*/  LDL.LU.64 R228, [R1+0x2a8] ;  /* 0x0002a80001e47983 */ /* 0x000ee20000300a00 */
[----:B------:R-:W-:-:S03]  /*3f010*/  PRMT R224, R225, 0x7632, R224 ;  /* 0x00007632e1e07816 */ /* 0x000fc600000000e0 */
[----:B------:R0:W-:Y:S04]  /*3f020*/  STG.E.U16 desc[UR60][R238.64], R225 ;  /* 0x000000e1ee007986 */ /* 0x0001e8000c10153c */
[----:B0-----:R-:W4:Y:S01]  /*3f030*/  LDL.LU.64 R238, [R1+0x248] ;  /* 0x0002480001ee7983 */ /* 0x001f220000300a00 */
[----:B--2---:R-:W-:-:S03]  /*3f040*/  PRMT R225, R226, 0x7632, R225 ;  /* 0x00007632e2e17816 */ /* 0x004fc600000000e1 */
[----:B---3--:R0:W-:Y:S04]  /*3f050*/  STG.E.U16 desc[UR60][R228.64], R224 ;  /* 0x000000e0e4007986 */ /* 0x0081e8000c10153c */
[----:B------:R1:W-:Y:S04]  /*3f060*/  STG.E.U16 desc[UR60][R230.64], R226 ;  /* 0x000000e2e6007986 */ /* 0x0003e8000c10153c */
[----:B------:R2:W-:Y:S01]  /*3f070*/  STG.E.U16 desc[UR60][R250.64], R225 ;  /* 0x000000e1fa007986 */ /* 0x0005e2000c10153c */
[----:B0-----:R-:W-:-:S03]  /*3f080*/  PRMT R224, R227, 0x7632, R224 ;  /* 0x00007632e3e07816 */ /* 0x001fc600000000e0 */
[----:B------:R-:W-:Y:S04]  /*3f090*/  STG.E.U16 desc[UR60][R232.64], R227 ;  /* 0x000000e3e8007986 */ /* 0x000fe8000c10153c */
[----:B------:R-:W3:Y:S04]  /*3f0a0*/  LDL.LU.64 R228, [R1+0x238] ;  /* 0x0002380001e47983 */ /* 0x000ee80000300a00 */
[----:B------:R4:W-:Y:S04]  /*3f0b0*/  STG.E.U16 desc[UR60][R240.64], R224 ;  /* 0x000000e0f0007986 */ /* 0x0009e8000c10153c */
[----:B-1----:R-:W3:Y:S04]  /*3f0c0*/  LDL.LU.64 R230, [R1+0x230] ;  /* 0x0002300001e67983 */ /* 0x002ee80000300a00 */
[----:B--2---:R-:W2:Y:S01]  /*3f0d0*/  LDL.LU.64 R250, [R1+0x228] ;  /* 0x0002280001fa7983 */ /* 0x004ea20000300a00 */
[----:B----4-:R-:W-:-:S03]  /*3f0e0*/  PRMT R224, R220, 0x7632, R224 ;  /* 0x00007632dce07816 */ /* 0x010fc600000000e0 */
[----:B------:R-:W4:Y:S04]  /*3f0f0*/  LDL.LU.64 R226, [R1+0x258] ;  /* 0x0002580001e27983 */ /* 0x000f280000300a00 */
[----:B------:R-:W2:Y:S04]  /*3f100*/  LDL.LU.64 R240, [R1+0x220] ;  /* 0x0002200001f07983 */ /* 0x000ea80000300a00 */
[----:B------:R0:W-:Y:S04]  /*3f110*/  STG.E.U16 desc[UR60][R234.64], R220 ;  /* 0x000000dcea007986 */ /* 0x0001e8000c10153c */
[----:B------:R-:W2:Y:S04]  /*3f120*/  LDL.LU.64 R232, [R1+0x218] ;  /* 0x0002180001e87983 */ /* 0x000ea80000300a00 */
[----:B------:R1:W-:Y:S04]  /*3f130*/  STG.E.U16 desc[UR60][R222.64], R224 ;  /* 0x000000e0de007986 */ /* 0x0003e8000c10153c */
[----:B0-----:R-:W2:Y:S04]  /*3f140*/  LDL.LU.64 R234, [R1+0x210] ;  /* 0x0002100001ea7983 */ /* 0x001ea80000300a00 */
[----:B-1----:R-:W3:Y:S04]  /*3f150*/  LDL.LU.64 R222, [R1+0xdd8] ;  /* 0x000dd80001de7983 */ /* 0x002ee80000300a00 */
[----:B------:R-:W4:Y:S01]  /*3f160*/  LDL.LU.64 R224, [R1+0x260] ;  /* 0x0002600001e07983 */ /* 0x000f220000300a00 */
[----:B------:R-:W-:-:S03]  /*3f170*/  PRMT R220, R221, 0x7632, R220 ;  /* 0x00007632dddc7816 */ /* 0x000fc600000000dc */
[----:B------:R0:W-:Y:S04]  /*3f180*/  STG.E.U16 desc[UR60][R236.64], R221 ;  /* 0x000000ddec007986 */ /* 0x0001e8000c10153c */
[----:B------:R1:W-:Y:S04]  /*3f190*/  STG.E.U16 desc[UR60][R242.64], R220 ;  /* 0x000000dcf2007986 */ /* 0x0003e8000c10153c */
[----:B0-----:R-:W2:Y:S04]  /*3f1a0*/  LDL.LU.64 R236, [R1+0x208] ;  /* 0x0002080001ec7983 */ /* 0x001ea80000300a00 */
[----:B-1----:R-:W2:Y:S01]  /*3f1b0*/  LDL.LU.64 R242, [R1+0x200] ;  /* 0x0002000001f27983 */ /* 0x002ea20000300a00 */
[----:B---3--:R-:W-:-:S02]  /*3f1c0*/  PRMT R221, R222, 0x7632, R221 ;  /* 0x00007632dedd7816 */ /* 0x008fc400000000dd */
[----:B------:R-:W-:Y:S01]  /*3f1d0*/  PRMT R220, R223, 0x7632, R220 ;  /* 0x00007632dfdc7816 */ /* 0x000fe200000000dc */
[----:B----4-:R-:W-:Y:S04]  /*3f1e0*/  STG.E.U16 desc[UR60][R224.64], R222 ;  /* 0x000000dee0007986 */ /* 0x010fe8000c10153c */
[----:B------:R-:W-:Y:S04]  /*3f1f0*/  STG.E.U16 desc[UR60][R226.64], R221 ;  /* 0x000000dde2007986 */ /* 0x000fe8000c10153c */
[----:B------:R0:W-:Y:S04]  /*3f200*/  STG.E.U16 desc[UR60][R248.64], R223 ;  /* 0x000000dff8007986 */ /* 0x0001e8000c10153c */
[----:B0-----:R-:W3:Y:S04]  /*3f210*/  LDL.LU.64 R222, [R1+0x240] ;  /* 0x0002400001de7983 */ /* 0x001ee80000300a00 */
[----:B------:R-:W4:Y:S04]  /*3f220*/  LDL.LU.64 R224, [R1+0x1f8] ;  /* 0x0001f80001e07983 */ /* 0x000f280000300a00 */
[----:B------:R-:W4:Y:S04]  /*3f230*/  LDL.LU.64 R226, [R1+0x1f0] ;  /* 0x0001f00001e27983 */ /* 0x000f280000300a00 */
[----:B------:R-:W4:Y:S04]  /*3f240*/  LDL.LU.64 R248, [R1+0x1e8] ;  /* 0x0001e80001f87983 */ /* 0x000f280000300a00 */
[----:B------:R0:W-:Y:S02]  /*3f250*/  STG.E.U16 desc[UR60][R238.64], R220 ;  /* 0x000000dcee007986 */ /* 0x0001e4000c10153c */
[----:B0-----:R-:W-:-:S02]  /*3f260*/  PRMT R220, R216, 0x7632, R220 ;  /* 0x00007632d8dc7816 */ /* 0x001fc400000000dc */
[----:B------:R-:W4:Y:S04]  /*3f270*/  LDL.LU.64 R238, [R1+0x1e0] ;  /* 0x0001e00001ee7983 */ /* 0x000f280000300a00 */
[----:B---3--:R0:W-:Y:S04]  /*3f280*/  STG.E.U16 desc[UR60][R222.64], R216 ;  /* 0x000000d8de007986 */ /* 0x0081e8000c10153c */
[----:B------:R1:W-:Y:S04]  /*3f290*/  STG.E.U16 desc[UR60][R228.64], R220 ;  /* 0x000000dce4007986 */ /* 0x0003e8000c10153c */
[----:B------:R3:W-:Y:S01]  /*3f2a0*/  STG.E.U16 desc[UR60][R230.64], R217 ;  /* 0x000000d9e6007986 */ /* 0x0007e2000c10153c */
[----:B0-----:R-:W-:-:S03]  /*3f2b0*/  PRMT R216, R217, 0x7632, R216 ;  /* 0x00007632d9d87816 */ /* 0x001fc600000000d8 */
[----:B-1----:R-:W4:Y:S01]  /*3f2c0*/  LDL.LU.64 R220, [R1+0x1d0] ;  /* 0x0001d00001dc7983 */ /* 0x002f220000300a00 */
[----:B---3--:R-:W-:-:S03]  /*3f2d0*/  PRMT R217, R218, 0x7632, R217 ;  /* 0x00007632dad97816 */ /* 0x008fc600000000d9 */
[----:B------:R-:W3:Y:S04]  /*3f2e0*/  LDL.LU.64 R230, [R1+0x1c8] ;  /* 0x0001c80001e67983 */ /* 0x000ee80000300a00 */
[----:B--2---:R0:W-:Y:S04]  /*3f2f0*/  STG.E.U16 desc[UR60][R250.64], R216 ;  /* 0x000000d8fa007986 */ /* 0x0041e8000c10153c */
[----:B------:R1:W-:Y:S04]  /*3f300*/  STG.E.U16 desc[UR60][R240.64], R218 ;  /* 0x000000daf0007986 */ /* 0x0003e8000c10153c */
[----:B------:R-:W-:Y:S04]  /*3f310*/  STG.E.U16 desc[UR60][R232.64], R217 ;  /* 0x000000d9e8007986 */ /* 0x000fe8000c10153c */
[----:B0-----:R-:W2:Y:S01]  /*3f320*/  LDL.LU.64 R250, [R1+0x1c0] ;  /* 0x0001c00001fa7983 */ /* 0x001ea20000300a00 */
[----:B------:R-:W-:-:S03]  /*3f330*/  PRMT R216, R219, 0x7632, R216 ;  /* 0x00007632dbd87816 */ /* 0x000fc600000000d8 */
[----:B------:R-:W2:Y:S04]  /*3f340*/  LDL.LU.64 R228, [R1+0x1b8] ;  /* 0x0001b80001e47983 */ /* 0x000ea80000300a00 */
[----:B-1----:R-:W2:Y:S04]  /*3f350*/  LDL.LU.64 R240, [R1+0x1b0] ;  /* 0x0001b00001f07983 */ /* 0x002ea80000300a00 */
[----:B------:R0:W-:Y:S04]  /*3f360*/  STG.E.U16 desc[UR60][R234.64], R219 ;  /* 0x000000dbea007986 */ /* 0x0001e8000c10153c */
[----:B0-----:R-:W3:Y:S04]  /*3f370*/  LDL.LU.64 R218, [R1+0x1d8] ;  /* 0x0001d80001da7983 */ /* 0x001ee80000300a00 */
[----:B------:R-:W2:Y:S04]  /*3f380*/  LDL.LU.64 R232, [R1+0x1a8] ;  /* 0x0001a80001e87983 */ /* 0x000ea80000300a00 */
[----:B------:R0:W-:Y:S04]  /*3f390*/  STG.E.U16 desc[UR60][R236.64], R216 ;  /* 0x000000d8ec007986 */ /* 0x0001e8000c10153c */
[----:B------:R-:W2:Y:S04]  /*3f3a0*/  LDL.LU.64 R222, [R1+0x1a0] ;  /* 0x0001a00001de7983 */ /* 0x000ea80000300a00 */
[----:B------:R1:W-:Y:S04]  /*3f3b0*/  STG.E.U16 desc[UR60][R242.64], R212 ;  /* 0x000000d4f2007986 */ /* 0x0003e8000c10153c */
[----:B------:R-:W2:Y:S01]  /*3f3c0*/  LDL.LU.64 R234, [R1+0x198] ;  /* 0x0001980001ea7983 */ /* 0x000ea20000300a00 */
[----:B0-----:R-:W-:-:S03]  /*3f3d0*/  PRMT R216, R212, 0x7632, R216 ;  /* 0x00007632d4d87816 */ /* 0x001fc600000000d8 */
[----:B-1----:R-:W2:Y:S01]  /*3f3e0*/  LDL.LU.64 R242, [R1+0x190] ;  /* 0x0001900001f27983 */ /* 0x002ea20000300a00 */
[----:B------:R-:W-:-:S03]  /*3f3f0*/  PRMT R212, R213, 0x7632, R212 ;  /* 0x00007632d5d47816 */ /* 0x000fc600000000d4 */
[----:B----4-:R-:W-:Y:S04]  /*3f400*/  STG.E.U16 desc[UR60][R224.64], R216 ;  /* 0x000000d8e0007986 */ /* 0x010fe8000c10153c */
[----:B------:R-:W-:Y:S04]  /*3f410*/  STG.E.U16 desc[UR60][R226.64], R213 ;  /* 0x000000d5e2007986 */ /* 0x000fe8000c10153c */
[----:B------:R-:W4:Y:S04]  /*3f420*/  LDL.LU.64 R236, [R1+0x188] ;  /* 0x0001880001ec7983 */ /* 0x000f280000300a00 */
[----:B------:R0:W-:Y:S04]  /*3f430*/  STG.E.U16 desc[UR60][R248.64], R212 ;  /* 0x000000d4f8007986 */ /* 0x0001e8000c10153c */
[----:B0-----:R-:W4:Y:S01]  /*3f440*/  LDL.LU.64 R248, [R1+0x180] ;  /* 0x0001800001f87983 */ /* 0x001f220000300a00 */
[----:B------:R-:W-:-:S02]  /*3f450*/  PRMT R213, R214, 0x7632, R213 ;  /* 0x00007632d6d57816 */ /* 0x000fc400000000d5 */
[----:B------:R-:W-:Y:S01]  /*3f460*/  PRMT R212, R215, 0x7632, R212 ;  /* 0x00007632d7d47816 */ /* 0x000fe200000000d4 */
[----:B------:R0:W-:Y:S04]  /*3f470*/  STG.E.U16 desc[UR60][R238.64], R214 ;  /* 0x000000d6ee007986 */ /* 0x0001e8000c10153c */
[----:B------:R-:W4:Y:S04]  /*3f480*/  LDL.LU.64 R224, [R1+0x178] ;  /* 0x0001780001e07983 */ /* 0x000f280000300a00 */
[----:B------:R-:W4:Y:S04]  /*3f490*/  LDL.LU.64 R226, [R1+0x170] ;  /* 0x0001700001e27983 */ /* 0x000f280000300a00 */
[----:B0-----:R-:W4:Y:S04]  /*3f4a0*/  LDL.LU.64 R238, [R1+0x168] ;  /* 0x0001680001ee7983 */ /* 0x001f280000300a00 */
[----:B---3--:R-:W-:Y:S04]  /*3f4b0*/  STG.E.U16 desc[UR60][R218.64], R213 ;  /* 0x000000d5da007986 */ /* 0x008fe8000c10153c */
[----:B------:R-:W-:Y:S04]  /*3f4c0*/  STG.E.U16 desc[UR60][R220.64], R215 ;  /* 0x000000d7dc007986 */ /* 0x000fe8000c10153c */
[----:B------:R0:W-:Y:S04]  /*3f4d0*/  STG.E.U16 desc[UR60][R230.64], R212 ;  /* 0x000000d4e6007986 */ /* 0x0001e8000c10153c */
[----:B--2---:R1:W-:Y:S01]  /*3f4e0*/  STG.E.U16 desc[UR60][R250.64], R208 ;  /* 0x000000d0fa007986 */ /* 0x0043e2000c10153c */
[----:B0-----:R-:W-:-:S03]  /*3f4f0*/  PRMT R212, R208, 0x7632, R212 ;  /* 0x00007632d0d47816 */ /* 0x001fc600000000d4 */
[----:B------:R-:W2:Y:S01]  /*3f500*/  LDL.LU.64 R230, [R1+0x160] ;  /* 0x0001600001e67983 */ /* 0x000ea20000300a00 */
[----:B-1----:R-:W-:-:S03]  /*3f510*/  PRMT R208, R209, 0x7632, R208 ;  /* 0x00007632d1d07816 */ /* 0x002fc600000000d0 */
[----:B------:R0:W-:Y:S04]  /*3f520*/  STG.E.U16 desc[UR60][R228.64], R212 ;  /* 0x000000d4e4007986 */ /* 0x0001e8000c10153c */
[----:B------:R-:W3:Y:S04]  /*3f530*/  LDL.LU.64 R250, [R1+0x158] ;  /* 0x0001580001fa7983 */ /* 0x000ee80000300a00 */
[----:B------:R1:W-:Y:S04]  /*3f540*/  STG.E.U16 desc[UR60][R240.64], R209 ;  /* 0x000000d1f0007986 */ /* 0x0003e8000c10153c */
[----:B0-----:R-:W3:Y:S04]  /*3f550*/  LDL.LU.64 R228, [R1+0x150] ;  /* 0x0001500001e47983 */ /* 0x001ee80000300a00 */
[----:B------:R0:W-:Y:S01]  /*3f560*/  STG.E.U16 desc[UR60][R232.64], R208 ;  /* 0x000000d0e8007986 */ /* 0x0001e2000c10153c */
[----:B-1----:R-:W-:-:S03]  /*3f570*/  PRMT R209, R210, 0x7632, R209 ;  /* 0x00007632d2d17816 */ /* 0x002fc600000000d1 */
[----:B------:R-:W3:Y:S04]  /*3f580*/  LDL.LU.64 R240, [R1+0x148] ;  /* 0x0001480001f07983 */ /* 0x000ee80000300a00 */
[----:B------:R-:W-:Y:S04]  /*3f590*/  STG.E.U16 desc[UR60][R222.64], R210 ;  /* 0x000000d2de007986 */ /* 0x000fe8000c10153c */
[----:B------:R-:W-:Y:S01]  /*3f5a0*/  STG.E.U16 desc[UR60][R234.64], R209 ;  /* 0x000000d1ea007986 */ /* 0x000fe2000c10153c */
[----:B0-----:R-:W-:-:S03]  /*3f5b0*/  PRMT R208, R211, 0x7632, R208 ;  /* 0x00007632d3d07816 */ /* 0x001fc600000000d0 */
[----:B------:R-:W3:Y:S04]  /*3f5c0*/  LDL.LU.64 R232, [R1+0x140] ;  /* 0x0001400001e87983 */ /* 0x000ee80000300a00 */
[----:B------:R0:W-:Y:S04]  /*3f5d0*/  STG.E.U16 desc[UR60][R242.64], R211 ;  /* 0x000000d3f2007986 */ /* 0x0001e8000c10153c */
[----:B----4-:R1:W-:Y:S04]  /*3f5e0*/  STG.E.U16 desc[UR60][R236.64], R208 ;  /* 0x000000d0ec007986 */ /* 0x0103e8000c10153c */
[----:B0-----:R-:W4:Y:S04]  /*3f5f0*/  LDL.LU.64 R242, [R1+0x138] ;  /* 0x0001380001f27983 */ /* 0x001f280000300a00 */
[----:B------:R-:W4:Y:S04]  /*3f600*/  LDL.LU.64 R234, [R1+0x130] ;  /* 0x0001300001ea7983 */ /* 0x000f280000300a00 */
[----:B-1----:R-:W4:Y:S04]  /*3f610*/  LDL.LU.64 R236, [R1+0x128] ;  /* 0x0001280001ec7983 */ /* 0x002f280000300a00 */
[----:B------:R0:W-:Y:S04]  /*3f620*/  STG.E.U16 desc[UR60][R248.64], R204 ;  /* 0x000000ccf8007986 */ /* 0x0001e8000c10153c */
[----:B0-----:R-:W4:Y:S01]  /*3f630*/  LDL.LU.64 R248, [R1+0x120] ;  /* 0x0001200001f87983 */ /* 0x001f220000300a00 */
[----:B------:R-:W-:-:S02]  /*3f640*/  PRMT R208, R204, 0x7632, R208 ;  /* 0x00007632ccd07816 */ /* 0x000fc400000000d0 */
[----:B------:R-:W-:Y:S01]  /*3f650*/  PRMT R204, R205, 0x7632, R204 ;  /* 0x00007632cdcc7816 */ /* 0x000fe200000000cc */
[----:B------:R-:W4:Y:S04]  /*3f660*/  LDL.LU.64 R214, [R1+0x118] ;  /* 0x0001180001d67983 */ /* 0x000f280000300a00 */
[----:B------:R-:W-:Y:S04]  /*3f670*/  STG.E.U16 desc[UR60][R224.64], R208 ;  /* 0x000000d0e0007986 */ /* 0x000fe8000c10153c */
[----:B------:R0:W-:Y:S04]  /*3f680*/  STG.E.U16 desc[UR60][R226.64], R205 ;  /* 0x000000cde2007986 */ /* 0x0001e8000c10153c */
[----:B------:R1:W-:Y:S04]  /*3f690*/  STG.E.U16 desc[UR60][R238.64], R204 ;  /* 0x000000ccee007986 */ /* 0x0003e8000c10153c */
[----:B------:R-:W4:Y:S01]  /*3f6a0*/  LDL.LU.64 R216, [R1+0x110] ;  /* 0x0001100001d87983 */ /* 0x000f220000300a00 */
[----:B0-----:R-:W-:-:S03]  /*3f6b0*/  PRMT R205, R206, 0x7632, R205 ;  /* 0x00007632cecd7816 */ /* 0x001fc600000000cd */
[----:B-1----:R-:W4:Y:S01]  /*3f6c0*/  LDL.LU.64 R238, [R1+0x108] ;  /* 0x0001080001ee7983 */ /* 0x002f220000300a00 */
[----:B------:R-:W-:-:S03]  /*3f6d0*/  PRMT R204, R207, 0x7632, R204 ;  /* 0x00007632cfcc7816 */ /* 0x000fc600000000cc */
[----:B------:R-:W4:Y:S04]  /*3f6e0*/  LDL.LU.64 R218, [R1+0x100] ;  /* 0x0001000001da7983 */ /* 0x000f280000300a00 */
[----:B------:R-:W4:Y:S04]  /*3f6f0*/  LDL.LU.64 R220, [R1+0xf8] ;  /* 0x0000f80001dc7983 */ /* 0x000f280000300a00 */
[----:B--2---:R0:W-:Y:S04]  /*3f700*/  STG.E.U16 desc[UR60][R230.64], R206 ;  /* 0x000000cee6007986 */ /* 0x0041e8000c10153c */
[----:B---3--:R1:W-:Y:S04]  /*3f710*/  STG.E.U16 desc[UR60][R250.64], R205 ;  /* 0x000000cdfa007986 */ /* 0x0083e8000c10153c */
[----:B0-----:R-:W2:Y:S04]  /*3f720*/  LDL.LU.64 R230, [R1+0xf0] ;  /* 0x0000f00001e67983 */ /* 0x001ea80000300a00 */
[----:B------:R-:W-:Y:S04]  /*3f730*/  STG.E.U16 desc[UR60][R228.64], R207 ;  /* 0x000000cfe4007986 */ /* 0x000fe8000c10153c */
[----:B-1----:R-:W3:Y:S04]  /*3f740*/  LDL.LU.64 R250, [R1+0xe8] ;  /* 0x0000e80001fa7983 */ /* 0x002ee80000300a00 */
[----:B------:R0:W-:Y:S02]  /*3f750*/  STG.E.U16 desc[UR60][R240.64], R204 ;  /* 0x000000ccf0007986 */ /* 0x0001e4000c10153c */
[----:B0-----:R-:W-:-:S02]  /*3f760*/  PRMT R204, R200, 0x7632, R204 ;  /* 0x00007632c8cc7816 */ /* 0x001fc400000000cc */
[----:B------:R-:W3:Y:S04]  /*3f770*/  LDL.LU.64 R240, [R1+0xe0] ;  /* 0x0000e00001f07983 */ /* 0x000ee80000300a00 */
[----:B------:R-:W3:Y:S04]  /*3f780*/  LDL.LU.64 R222, [R1+0xd8] ;  /* 0x0000d80001de7983 */ /* 0x000ee80000300a00 */
[----:B------:R0:W-:Y:S04]  /*3f790*/  STG.E.U16 desc[UR60][R232.64], R200 ;  /* 0x000000c8e8007986 */ /* 0x0001e8000c10153c */
[----:B------:R-:W3:Y:S04]  /*3f7a0*/  LDL.LU.64 R224, [R1+0xd0] ;  /* 0x0000d00001e07983 */ /* 0x000ee80000300a00 */
[----:B------:R-:W3:Y:S04]  /*3f7b0*/  LDL.LU.64 R226, [R1+0xc8] ;  /* 0x0000c80001e27983 */ /* 0x000ee80000300a00 */
[----:B----4-:R1:W-:Y:S01]  /*3f7c0*/  STG.E.U16 desc[UR60][R242.64], R204 ;  /* 0x000000ccf2007986 */ /* 0x0103e2000c10153c */
[----:B0-----:R-:W-:-:S03]  /*3f7d0*/  PRMT R200, R201, 0x7632, R200 ;  /* 0x00007632c9c87816 */ /* 0x001fc600000000c8 */
[----:B------:R0:W-:Y:S04]  /*3f7e0*/  STG.E.U16 desc[UR60][R234.64], R201 ;  /* 0x000000c9ea007986 */ /* 0x0001e8000c10153c */
[----:B-1----:R-:W4:Y:S04]  /*3f7f0*/  LDL.LU.64 R242, [R1+0xc0] ;  /* 0x0000c00001f27983 */ /* 0x002f280000300a00 */
[----:B------:R-:W4:Y:S04]  /*3f800*/  LDL.LU.64 R232, [R1+0x4d0] ;  /* 0x0004d00001e87983 */ /* 0x000f280000300a00 */
[----:B------:R-:W4:Y:S04]  /*3f810*/  LDL.LU.64 R228, [R1+0x4c8] ;  /* 0x0004c80001e47983 */ /* 0x000f280000300a00 */
[----:B------:R1:W-:Y:S04]  /*3f820*/  STG.E.U16 desc[UR60][R236.64], R200 ;  /* 0x000000c8ec007986 */ /* 0x0003e8000c10153c */
[----:B0-----:R-:W4:Y:S04]  /*3f830*/  LDL.LU.64 R234, [R1+0x4c0] ;  /* 0x0004c00001ea7983 */ /* 0x001f280000300a00 */
[----:B------:R0:W-:Y:S04]  /*3f840*/  STG.E.U16 desc[UR60][R248.64], R202 ;  /* 0x000000caf8007986 */ /* 0x0001e8000c10153c */
[----:B-1----:R-:W4:Y:S04]  /*3f850*/  LDL.LU.64 R236, [R1+0x4b8] ;  /* 0x0004b80001ec7983 */ /* 0x002f280000300a00 */
[----:B0-----:R-:W4:Y:S01]  /*3f860*/  LDL.LU.64 R248, [R1+0x4b0] ;  /* 0x0004b00001f87983 */ /* 0x001f220000300a00 */
[----:B------:R-:W-:-:S02]  /*3f870*/  PRMT R201, R202, 0x7632, R201 ;  /* 0x00007632cac97816 */ /* 0x000fc400000000c9 */
[----:B------:R-:W-:-:S03]  /*3f880*/  PRMT R200, R203, 0x7632, R200 ;  /* 0x00007632cbc87816 */ /* 0x000fc600000000c8 */
[----:B------:R-:W-:Y:S04]  /*3f890*/  STG.E.U16 desc[UR60][R214.64], R201 ;  /* 0x000000c9d6007986 */ /* 0x000fe8000c10153c */
[----:B------:R-:W-:Y:S04]  /*3f8a0*/  STG.E.U16 desc[UR60][R216.64], R203 ;  /* 0x000000cbd8007986 */ /* 0x000fe8000c10153c */
[----:B------:R0:W-:Y:S04]  /*3f8b0*/  STG.E.U16 desc[UR60][R238.64], R200 ;  /* 0x000000c8ee007986 */ /* 0x0001e8000c10153c */
[----:B------:R1:W-:Y:S04]  /*3f8c0*/  STG.E.U16 desc[UR60][R218.64], R196 ;  /* 0x000000c4da007986 */ /* 0x0003e8000c10153c */
[----:B0-----:R-:W4:Y:S01]  /*3f8d0*/  LDL.LU.64 R238, [R1+0x4a8] ;  /* 0x0004a80001ee7983 */ /* 0x001f220000300a00 */
[----:B------:R-:W-:-:S02]  /*3f8e0*/  PRMT R200, R196, 0x7632, R200 ;  /* 0x00007632c4c87816 */ /* 0x000fc400000000c8 */
[----:B-1----:R-:W-:-:S03]  /*3f8f0*/  PRMT R196, R197, 0x7632, R196 ;  /* 0x00007632c5c47816 */ /* 0x002fc600000000c4 */
[----:B------:R-:W-:Y:S04]  /*3f900*/  STG.E.U16 desc[UR60][R220.64], R200 ;  /* 0x000000c8dc007986 */ /* 0x000fe8000c10153c */
[----:B--2---:R0:W-:Y:S04]  /*3f910*/  STG.E.U16 desc[UR60][R230.64], R197 ;  /* 0x000000c5e6007986 */ /* 0x0041e8000c10153c */
[----:B---3--:R1:W-:Y:S01]  /*3f920*/  STG.E.U16 desc[UR60][R250.64], R196 ;  /* 0x000000c4fa007986 */ /* 0x0083e2000c10153c */
[----:B0-----:R-:W-:-:S03]  /*3f930*/  PRMT R197, R198, 0x7632, R197 ;  /* 0x00007632c6c57816 */ /* 0x001fc600000000c5 */
[----:B-1----:R-:W2:Y:S01]  /*3f940*/  LDL.LU.64 R250, [R1+0x4a0] ;  /* 0x0004a00001fa7983 */ /* 0x002ea20000300a00 */
[----:B------:R-:W-:-:S03]  /*3f950*/  PRMT R196, R199, 0x7632, R196 ;  /* 0x00007632c7c47816 */ /* 0x000fc600000000c4 */
[----:B------:R-:W3:Y:S04]  /*3f960*/  LDL.LU.64 R230, [R1+0x498] ;  /* 0x0004980001e67983 */ /* 0x000ee80000300a00 */
[----:B------:R0:W-:Y:S04]  /*3f970*/  STG.E.U16 desc[UR60][R240.64], R198 ;  /* 0x000000c6f0007986 */ /* 0x0001e8000c10153c */
[----:B------:R-:W-:Y:S04]  /*3f980*/  STG.E.U16 desc[UR60][R222.64], R197 ;  /* 0x000000c5de007986 */ /* 0x000fe8000c10153c */
[----:B------:R-:W-:Y:S01]  /*3f990*/  STG.E.U16 desc[UR60][R224.64], R199 ;  /* 0x000000c7e0007986 */ /* 0x000fe2000c10153c */
[----:B0-----:R-:W-:-:S03]  /*3f9a0*/  PRMT R198, R192, 0x7632, R198 ;  /* 0x00007632c0c67816 */ /* 0x001fc600000000c6 */
[----:B------:R-:W3:Y:S04]  /*3f9b0*/  LDL.LU.64 R240, [R1+0x490] ;  /* 0x0004900001f07983 */ /* 0x000ee80000300a00 */
[----:B------:R0:W-:Y:S04]  /*3f9c0*/  STG.E.U16 desc[UR60][R226.64], R196 ;  /* 0x000000c4e2007986 */ /* 0x0001e8000c10153c */
[----:B----4-:R1:W-:Y:S01]  /*3f9d0*/  STG.E.U16 desc[UR60][R242.64], R192 ;  /* 0x000000c0f2007986 */ /* 0x0103e2000c10153c */
[----:B0-----:R-:W0:Y:S03]  /*3f9e0*/  LDC.64 R196, c[0x0][0x270] ;  /* 0x00009c00ffc47b82 */ /* 0x001e260000000a00 */
[----:B------:R4:W-:Y:S04]  /*3f9f0*/  STG.E.U16 desc[UR60][R232.64], R198 ;  /* 0x000000c6e8007986 */ /* 0x0009e8000c10153c */
[----:B------:R4:W-:Y:S04]  /*3fa00*/  STG.E.U16 desc[UR60][R228.64], R193 ;  /* 0x000000c1e4007986 */ /* 0x0009e8000c10153c */
[----:B-1----:R-:W3:Y:S01]  /*3fa10*/  LDL.LU.64 R242, [R1+0x488] ;  /* 0x0004880001f27983 */ /* 0x002ee20000300a00 */
[----:B------:R-:W-:-:S02]  /*3fa20*/  PRMT R192, R194, 0x7632, R192 ;  /* 0x00007632c2c07816 */ /* 0x000fc400000000c0 */
[----:B----4-:R-:W-:Y:S01]  /*3fa30*/  PRMT R198, R193, 0x7632, R198 ;  /* 0x00007632c1c67816 */ /* 0x010fe200000000c6 */
[----:B------:R-:W4:Y:S04]  /*3fa40*/  LDL.LU.64 R232, [R1+0x480] ;  /* 0x0004800001e87983 */ /* 0x000f280000300a00 */
[----:B------:R1:W-:Y:S04]  /*3fa50*/  STG.E.U16 desc[UR60][R234.64], R198 ;  /* 0x000000c6ea007986 */ /* 0x0003e8000c10153c */
[----:B------:R1:W-:Y:S04]  /*3fa60*/  STG.E.U16 desc[UR60][R236.64], R194 ;  /* 0x000000c2ec007986 */ /* 0x0003e8000c10153c */
[----:B------:R0:W-:Y:S01]  /*3fa70*/  STG.E.U16 desc[UR60][R248.64], R192 ;  /* 0x000000c0f8007986 */ /* 0x0001e2000c10153c */
[----:B------:R-:W-:Y:S01]  /*3fa80*/  PRMT R193, R195, 0x7632, R193 ;  /* 0x00007632c3c17816 */ /* 0x000fe200000000c1 */
[----:B-1----:R-:W1:Y:S01]  /*3fa90*/  LDC R198, c[0x0][0x228] ;  /* 0x00008a00ffc67b82 */ /* 0x002e620000000800 */
[----:B------:R-:W1:Y:S07]  /*3faa0*/  S2R R252, SR_TID.X ;  /* 0x0000000000fc7919 */ /* 0x000e6e0000002100 */
[----:B------:R-:W1:Y:S01]  /*3fab0*/  LDC R194, c[0x0][0x278] ;  /* 0x00009e00ffc27b82 */ /* 0x000e620000000800 */
[----:B0-----:R-:W4:Y:S04]  /*3fac0*/  LDL.LU.64 R248, [R1+0x478] ;  /* 0x0004780001f87983 */ /* 0x001f280000300a00 */
[----:B------:R-:W4:Y:S04]  /*3fad0*/  LDL.LU.64 R234, [R1+0x9d0] ;  /* 0x0009d00001ea7983 */ /* 0x000f280000300a00 */
[----:B------:R-:W4:Y:S04]  /*3fae0*/  LDL.LU.64 R236, [R1+0x9c8] ;  /* 0x0009c80001ec7983 */ /* 0x000f280000300a00 */
[----:B------:R0:W-:Y:S01]  /*3faf0*/  STG.E.U16 desc[UR60][R238.64], R195 ;  /* 0x000000c3ee007986 */ /* 0x0001e2000c10153c */
[----:B------:R-:W-:-:S03]  /*3fb00*/  PRMT R192, R188, 0x7632, R192 ;  /* 0x00007632bcc07816 */ /* 0x000fc600000000c0 */
[----:B0-----:R-:W4:Y:S04]  /*3fb10*/  LDL.LU.64 R238, [R1+0x9b8] ;  /* 0x0009b80001ee7983 */ /* 0x001f280000300a00 */
[----:B------:R-:W4:Y:S04]  /*3fb20*/  LDL.LU.64 R224, [R1+0x9c0] ;  /* 0x0009c00001e07983 */ /* 0x000f280000300a00 */
[----:B------:R-:W4:Y:S04]  /*3fb30*/  LDL.LU.64 R226, [R1+0x9b0] ;  /* 0x0009b00001e27983 */ /* 0x000f280000300a00 */
[----:B--2---:R-:W-:Y:S04]  /*3fb40*/  STG.E.U16 desc[UR60][R250.64], R193 ;  /* 0x000000c1fa007986 */ /* 0x004fe8000c10153c */
[----:B---3--:R-:W-:Y:S04]  /*3fb50*/  STG.E.U16 desc[UR60][R230.64], R188 ;  /* 0x000000bce6007986 */ /* 0x008fe8000c10153c */
[----:B------:R0:W-:Y:S04]  /*3fb60*/  STG.E.U16 desc[UR60][R240.64], R192 ;  /* 0x000000c0f0007986 */ /* 0x0001e8000c10153c */
[----:B0-----:R-:W2:Y:S04]  /*3fb70*/  LDL.LU.64 R240, [R1+0x9a8] ;  /* 0x0009a80001f07983 */ /* 0x001ea80000300a00 */
[----:B------:R-:W3:Y:S01]  /*3fb80*/  LDL.LU.64 R228, [R1+0x9a0] ;  /* 0x0009a00001e47983 */ /* 0x000ee20000300a00 */
[----:B------:R-:W-:-:S03]  /*3fb90*/  PRMT R192, R189, 0x7632, R192 ;  /* 0x00007632bdc07816 */ /* 0x000fc600000000c0 */
[----:B------:R0:W-:Y:S04]  /*3fba0*/  STG.E.U16 desc[UR60][R242.64], R189 ;  /* 0x000000bdf2007986 */ /* 0x0001e8000c10153c */
[----:B----4-:R-:W-:Y:S04]  /*3fbb0*/  STG.E.U16 desc[UR60][R232.64], R192 ;  /* 0x000000c0e8007986 */ /* 0x010fe8000c10153c */
[----:B0-----:R-:W4:Y:S04]  /*3fbc0*/  LDL.LU.64 R242, [R1+0x998] ;  /* 0x0009980001f27983 */ /* 0x001f280000300a00 */
[----:B------:R-:W4:Y:S04]  /*3fbd0*/  LDL.LU.64 R220, [R1+0x990] ;  /* 0x0009900001dc7983 */ /* 0x000f280000300a00 */
[----:B------:R-:W4:Y:S04]  /*3fbe0*/  LDL.LU.64 R230, [R1+0x988] ;  /* 0x0009880001e67983 */ /* 0x000f280000300a00 */
[----:B------:R-:W4:Y:S04]  /*3fbf0*/  LDL.LU.64 R222, [R1+0x980] ;  /* 0x0009800001de7983 */ /* 0x000f280000300a00 */
[----:B------:R0:W-:Y:S04]  /*3fc00*/  STG.E.U16 desc[UR60][R248.64], R190 ;  /* 0x000000bef8007986 */ /* 0x0001e8000c10153c */
[----:B0-----:R-:W4:Y:S01]  /*3fc10*/  LDL.LU.64 R248, [R1+0x978] ;  /* 0x0009780001f87983 */ /* 0x001f220000300a00 */
[----:B-1----:R-:W-:-:S02]  /*3fc20*/  LOP3.LUT R251, R252, 0x7f, RZ, 0xc0, !PT ;  /* 0x0000007ffcfb7812 */ /* 0x002fc400078ec0ff */
[----:B------:R-:W0:Y:S01]  /*3fc30*/  S2R R252, SR_CTAID.X ;  /* 0x0000000000fc7919 */ /* 0x000e220000002500 */
[----:B------:R-:W1:Y:S01]  /*3fc40*/  S2R R250, SR_CTAID.Y ;  /* 0x0000000000fa7919 */ /* 0x000e620000002600 */
[----:B------:R-:W-:Y:S01]  /*3fc50*/  PRMT R192, R190, 0x7632, R192 ;  /* 0x00007632bec07816 */ /* 0x000fe200000000c0 */
[----:B------:R-:W4:Y:S04]  /*3fc60*/  LDL.LU.64 R232, [R1+0x970] ;  /* 0x0009700001e87983 */ /* 0x000f280000300a00 */
[----:B------:R0:W-:Y:S02]  /*3fc70*/  STG.E.U16 desc[UR60][R234.64], R192 ;  /* 0x000000c0ea007986 */ /* 0x0001e4000c10153c */
[----:B0-----:R-:W-:Y:S02]  /*3fc80*/  LEA R252, R252, R251, 0x7 ;  /* 0x000000fbfcfc7211 */ /* 0x001fe400078e38ff */
[----:B------:R-:W4:Y:S01]  /*3fc90*/  LDL.LU.64 R234, [R1+0x968] ;  /* 0x0009680001ea7983 */ /* 0x000f220000300a00 */
[----:B------:R-:W0:Y:S01]  /*3fca0*/  LDC R251, c[0x0][0x278] ;  /* 0x00009e00fffb7b82 */ /* 0x000e220000000800 */
[----:B-1----:R-:W-:-:S02]  /*3fcb0*/  IMAD R196, R250, R196, RZ ;  /* 0x000000c4fac47224 */ /* 0x002fc400078e02ff */
[----:B------:R-:W-:Y:S02]  /*3fcc0*/  IMAD R188, R252, R197, RZ ;  /* 0x000000c5fcbc7224 */ /* 0x000fe400078e02ff */
[----:B------:R-:W-:-:S03]  /*3fcd0*/  IMAD.SHL.U32 R189, R196, 0x2, RZ ;  /* 0x00000002c4bd7824 */ /* 0x000fc600078e00ff */
[----:B------:R-:W-:-:S04]  /*3fce0*/  SHF.L.U32 R188, R188, 0x1, RZ ;  /* 0x00000001bcbc7819 */ /* 0x000fc800000006ff */
[--C-:B------:R-:W-:Y:S02]  /*3fcf0*/  IADD3 R188, R188, R198, R189.reuse ;  /* 0x000000c6bcbc7210 */ /* 0x100fe40007ffe0bd */
[----:B------:R-:W-:Y:S02]  /*3fd00*/  PRMT R189, R191, 0x7632, R189 ;  /* 0x00007632bfbd7816 */ /* 0x000fe400000000bd */
[----:B------:R-:W-:Y:S01]  /*3fd10*/  LEA R238, R194, R188, 0x8 ;  /* 0x000000bcc2ee7211 */ /* 0x000fe200078e40ff */
[----:B------:R1:W-:Y:S04]  /*3fd20*/  STG.E.U16 desc[UR60][R236.64], R191 ;  /* 0x000000bfec007986 */ /* 0x0003e8000c10153c */
[----:B------:R1:W-:Y:S04]  /*3fd30*/  STG.E.U16 desc[UR60][R224.64], R189 ;  /* 0x000000bde0007986 */ /* 0x0003e8000c10153c */
[----:B------:R1:W-:Y:S04]  /*3fd40*/  STG.E.U16 desc[UR60][R238.64], R184 ;  /* 0x000000b8ee007986 */ /* 0x0003e8000c10153c */
[----:B-1----:R-:W4:Y:S04]  /*3fd50*/  LDL.LU.64 R236, [R1+0x960] ;  /* 0x0009600001ec7983 */ /* 0x002f280000300a00 */
[----:B------:R-:W4:Y:S01]  /*3fd60*/  LDL.LU.64 R224, [R1+0x958] ;  /* 0x0009580001e07983 */ /* 0x000f220000300a00 */
[----:B------:R-:W-:-:S03]  /*3fd70*/  PRMT R189, R184, 0x7632, R189 ;  /* 0x00007632b8bd7816 */ /* 0x000fc600000000bd */
[----:B------:R-:W4:Y:S01]  /*3fd80*/  LDL.LU.64 R238, [R1+0x950] ;  /* 0x0009500001ee7983 */ /* 0x000f220000300a00 */
[----:B------:R-:W-:-:S03]  /*3fd90*/  PRMT R184, R185, 0x7632, R184 ;  /* 0x00007632b9b87816 */ /* 0x000fc600000000b8 */
[----:B------:R1:W-:Y:S04]  /*3fda0*/  STG.E.U16 desc[UR60][R226.64], R189 ;  /* 0x000000bde2007986 */ /* 0x0003e8000c10153c */
[----:B-1----:R-:W4:Y:S01]  /*3fdb0*/  LDL.LU.64 R226, [R1+0x948] ;  /* 0x0009480001e27983 */ /* 0x002f220000300a00 */
[----:B------:R-:W1:Y:S03]  /*3fdc0*/  LDC R189, c[0x0][0x278] ;  /* 0x00009e00ffbd7b82 */ /* 0x000e660000000800 */
[----:B--2---:R2:W-:Y:S04]  /*3fdd0*/  STG.E.U16 desc[UR60][R240.64], R185 ;  /* 0x000000b9f0007986 */ /* 0x0045e8000c10153c */
[----:B---3--:R3:W-:Y:S04]  /*3fde0*/  STG.E.U16 desc[UR60][R228.64], R184 ;  /* 0x000000b8e4007986 */ /* 0x0087e8000c10153c */
[----:B--2---:R-:W2:Y:S01]  /*3fdf0*/  LDL.LU.64 R240, [R1+0x940] ;  /* 0x0009400001f07983 */ /* 0x004ea20000300a00 */
[----:B------:R-:W-:-:S03]  /*3fe00*/  PRMT R185, R186, 0x7632, R185 ;  /* 0x00007632bab97816 */ /* 0x000fc600000000b9 */
[----:B---3--:R-:W3:Y:S01]  /*3fe10*/  LDL.LU.64 R228, [R1+0x938] ;  /* 0x0009380001e47983 */ /* 0x008ee20000300a00 */
[----:B------:R-:W-:-:S03]  /*3fe20*/  PRMT R184, R187, 0x7632, R184 ;  /* 0x00007632bbb87816 */ /* 0x000fc600000000b8 */
[----:B----4-:R4:W-:Y:S04]  /*3fe30*/  STG.E.U16 desc[UR60][R242.64], R186 ;  /* 0x000000baf2007986 */ /* 0x0109e8000c10153c */
[----:B------:R0:W-:Y:S04]  /*3fe40*/  STG.E.U16 desc[UR60][R220.64], R185 ;  /* 0x000000b9dc007986 */ /* 0x0001e8000c10153c */
[----:B------:R1:W-:Y:S04]  /*3fe50*/  STG.E.U16 desc[UR60][R230.64], R187 ;  /* 0x000000bbe6007986 */ /* 0x0003e8000c10153c */
[----:B----4-:R-:W4:Y:S04]  /*3fe60*/  LDL.LU.64 R242, [R1+0x930] ;  /* 0x0009300001f27983 */ /* 0x010f280000300a00 */
[----:B0-----:R-:W4:Y:S04]  /*3fe70*/  LDL.LU.64 R220, [R1+0x928] ;  /* 0x0009280001dc7983 */ /* 0x001f280000300a00 */
[----:B-1----:R-:W4:Y:S04]  /*3fe80*/  LDL.LU.64 R230, [R1+0x920] ;  /* 0x0009200001e67983 */ /* 0x002f280000300a00 */
[----:B------:R0:W-:Y:S04]  /*3fe90*/  STG.E.U16 desc[UR60][R222.64], R184 ;  /* 0x000000b8de007986 */ /* 0x0001e8000c10153c */
[----:B------:R1:W-:Y:S04]  /*3fea0*/  STG.E.U16 desc[UR60][R248.64], R180 ;  /* 0x000000b4f8007986 */ /* 0x0003e8000c10153c */
[----:B0-----:R-:W4:Y:S04]  /*3feb0*/  LDL.LU.64 R222, [R1+0x918] ;  /* 0x0009180001de7983 */ /* 0x001f280000300a00 */
[----:B-1----:R-:W4:Y:S01]  /*3fec0*/  LDL.LU.64 R248, [R1+0x910] ;  /* 0x0009100001f87983 */ /* 0x002f220000300a00 */
[----:B------:R-:W-:-:S05]  /*3fed0*/  PRMT R184, R180, 0x7632, R184 ;  /* 0x00007632b4b87816 */ /* 0x000fca00000000b8 */
[----:B------:R0:W-:Y:S01]  /*3fee0*/  STG.E.U16 desc[UR60][R232.64], R184 ;  /* 0x000000b8e8007986 */ /* 0x0001e2000c10153c */
[----:B------:R-:W-:-:S03]  /*3fef0*/  PRMT R180, R181, 0x7632, R180 ;  /* 0x00007632b5b47816 */ /* 0x000fc600000000b4 */
[----:B0-----:R-:W4:Y:S04]  /*3ff00*/  LDL.LU.64 R232, [R1+0x908] ;  /* 0x0009080001e87983 */ /* 0x001f280000300a00 */
[----:B------:R0:W-:Y:S04]  /*3ff10*/  STG.E.U16 desc[UR60][R234.64], R181 ;  /* 0x000000b5ea007986 */ /* 0x0001e8000c10153c */
[----:B0-----:R-:W4:Y:S01]  /*3ff20*/  LDL.LU.64 R234, [R1+0x900] ;  /* 0x0009000001ea7983 */ /* 0x001f220000300a00 */
[----:B------:R-:W-:-:S03]  /*3ff30*/  PRMT R181, R182, 0x7632, R181 ;  /* 0x00007632b6b57816 */ /* 0x000fc600000000b5 */
[----:B------:R0:W-:Y:S04]  /*3ff40*/  STG.E.U16 desc[UR60][R236.64], R180 ;  /* 0x000000b4ec007986 */ /* 0x0001e8000c10153c */
[----:B------:R1:W-:Y:S04]  /*3ff50*/  STG.E.U16 desc[UR60][R224.64], R182 ;  /* 0x000000b6e0007986 */ /* 0x0003e8000c10153c */
[----:B------:R1:W-:Y:S04]  /*3ff60*/  STG.E.U16 desc[UR60][R238.64], R181 ;  /* 0x000000b5ee007986 */ /* 0x0003e8000c10153c */
[----:B0-----:R-:W4:Y:S01]  /*3ff70*/  LDL.LU.64 R236, [R1+0x8f8] ;  /* 0x0008f80001ec7983 */ /* 0x001f220000300a00 */
[----:B------:R-:W-:-:S03]  /*3ff80*/  PRMT R180, R183, 0x7632, R180 ;  /* 0x00007632b7b47816 */ /* 0x000fc600000000b4 */
[----:B-1----:R-:W4:Y:S04]  /*3ff90*/  LDL.LU.64 R224, [R1+0x8f0] ;  /* 0x0008f00001e07983 */ /* 0x002f280000300a00 */
[----:B------:R-:W4:Y:S04]  /*3ffa0*/  LDL.LU.64 R238, [R1+0x8e8] ;  /* 0x0008e80001ee7983 */ /* 0x000f280000300a00 */
[----:B------:R0:W-:Y:S04]  /*3ffb0*/  STG.E.U16 desc[UR60][R226.64], R183 ;  /* 0x000000b7e2007986 */ /* 0x0001e8000c10153c */
[----:B0-----:R-:W4:Y:S04]  /*3ffc0*/  LDL.LU.64 R226, [R1+0x8e0] ;  /* 0x0008e00001e27983 */ /* 0x001f280000300a00 */
[----:B--2---:R0:W-:Y:S04]  /*3ffd0*/  STG.E.U16 desc[UR60][R240.64], R180 ;  /* 0x000000b4f0007986 */ /* 0x0041e8000c10153c */
[----:B---3--:R1:W-:Y:S04]  /*3ffe0*/  STG.E.U16 desc[UR60][R228.64], R176 ;  /* 0x000000b0e4007986 */ /* 0x0083e8000c10153c */
[----:B0-----:R-:W2:Y:S01]  /*3fff0*/  LDL.LU.64 R240, [R1+0x8d8] ;  /* 0x0008d80001f07983 */ /* 0x001ea20000300a00 */
[----:B------:R-:W-:-:S03]  /*40000*/  PRMT R180, R176, 0x7632, R180 ;  /* 0x00007632b0b47816 */ /* 0x000fc600000000b4 */
[----:B-1----:R-:W3:Y:S01]  /*40010*/  LDL.LU.64 R228, [R1+0x8d0] ;  /* 0x0008d00001e47983 */ /* 0x002ee20000300a00 */
[----:B------:R-:W-:-:S03]  /*40020*/  PRMT R176, R177, 0x7632, R176 ;  /* 0x00007632b1b07816 */ /* 0x000fc600000000b0 */
[----:B----4-:R0:W-:Y:S04]  /*40030*/  STG.E.U16 desc[UR60][R242.64], R180 ;  /* 0x000000b4f2007986 */ /* 0x0101e8000c10153c */
[----:B------:R1:W-:Y:S04]  /*40040*/  STG.E.U16 desc[UR60][R220.64], R177 ;  /* 0x000000b1dc007986 */ /* 0x0003e8000c10153c */
[----:B------:R4:W-:Y:S04]  /*40050*/  STG.E.U16 desc[UR60][R230.64], R176 ;  /* 0x000000b0e6007986 */ /* 0x0009e8000c10153c */
[----:B0-----:R-:W3:Y:S04]  /*40060*/  LDL.LU.64 R242, [R1+0x8c8] ;  /* 0x0008c80001f27983 */ /* 0x001ee80000300a00 */
[----:B-1----:R-:W3:Y:S01]  /*40070*/  LDL.LU.64 R220, [R1+0x8c0] ;  /* 0x0008c00001dc7983 */ /* 0x002ee20000300a00 */
[----:B------:R-:W-:-:S03]  /*40080*/  PRMT R177, R178, 0x7632, R177 ;  /* 0x00007632b2b17816 */ /* 0x000fc600000000b1 */
[----:B----4-:R-:W4:Y:S04]  /*40090*/  LDL.LU.64 R230, [R1+0x8b8] ;  /* 0x0008b80001e67983 */ /* 0x010f280000300a00 */
[----:B------:R0:W-:Y:S04]  /*400a0*/  STG.E.U16 desc[UR60][R222.64], R178 ;  /* 0x000000b2de007986 */ /* 0x0001e8000c10153c */
[----:B------:R1:W-:Y:S04]  /*400b0*/  STG.E.U16 desc[UR60][R248.64], R177 ;  /* 0x000000b1f8007986 */ /* 0x0003e8000c10153c */
[----:B0-----:R-:W4:Y:S04]  /*400c0*/  LDL.LU.64 R222, [R1+0x8b0] ;  /* 0x0008b00001de7983 */ /* 0x001f280000300a00 */
[----:B-1----:R-:W4:Y:S01]  /*400d0*/  LDL.LU.64 R248, [R1+0x8a8] ;  /* 0x0008a80001f87983 */ /* 0x002f220000300a00 */
[----:B------:R-:W-:-:S03]  /*400e0*/  PRMT R176, R179, 0x7632, R176 ;  /* 0x00007632b3b07816 */ /* 0x000fc600000000b0 */
[----:B------:R0:W-:Y:S04]  /*400f0*/  STG.E.U16 desc[UR60][R232.64], R179 ;  /* 0x000000b3e8007986 */ /* 0x0001e8000c10153c */
[----:B0-----:R-:W4:Y:S04]  /*40100*/  LDL.LU.64 R232, [R1+0x8a0] ;  /* 0x0008a00001e87983 */ /* 0x001f280000300a00 */
[----:B------:R0:W-:Y:S02]  /*40110*/  STG.E.U16 desc[UR60][R234.64], R176 ;  /* 0x000000b0ea007986 */ /* 0x0001e4000c10153c */
[----:B0-----:R-:W-:-:S02]  /*40120*/  PRMT R176, R172, 0x7632, R176 ;  /* 0x00007632acb07816 */ /* 0x001fc400000000b0 */
[----:B------:R-:W4:Y:S04]  /*40130*/  LDL.LU.64 R234, [R1+0x898] ;  /* 0x0008980001ea7983 */ /* 0x000f280000300a00 */
[----:B------:R0:W-:Y:S04]  /*40140*/  STG.E.U16 desc[UR60][R236.64], R172 ;  /* 0x000000acec007986 */ /* 0x0001e8000c10153c */
[----:B------:R1:W-:Y:S04]  /*40150*/  STG.E.U16 desc[UR60][R224.64], R176 ;  /* 0x000000b0e0007986 */ /* 0x0003e8000c10153c */
[----:B------:R1:W-:Y:S04]  /*40160*/  STG.E.U16 desc[UR60][R238.64], R173 ;  /* 0x000000adee007986 */ /* 0x0003e8000c10153c */
[----:B0-----:R-:W4:Y:S01]  /*40170*/  LDL.LU.64 R236, [R1+0x890] ;  /* 0x0008900001ec7983 */ /* 0x001f220000300a00 */
[----:B------:R-:W-:-:S03]  /*40180*/  PRMT R172, R173, 0x7632, R172 ;  /* 0x00007632adac7816 */ /* 0x000fc600000000ac */
[----:B-1----:R-:W4:Y:S04]  /*40190*/  LDL.LU.64 R224, [R1+0x888] ;  /* 0x0008880001e07983 */ /* 0x002f280000300a00 */
[----:B------:R-:W4:Y:S01]  /*401a0*/  LDL.LU.64 R238, [R1+0x880] ;  /* 0x0008800001ee7983 */ /* 0x000f220000300a00 */
[----:B------:R-:W-:-:S03]  /*401b0*/  PRMT R173, R174, 0x7632, R173 ;  /* 0x00007632aead7816 */ /* 0x000fc600000000ad */
[----:B------:R0:W-:Y:S04]  /*401c0*/  STG.E.U16 desc[UR60][R226.64], R172 ;  /* 0x000000ace2007986 */ /* 0x0001e8000c10153c */
[----:B0-----:R-:W4:Y:S01]  /*401d0*/  LDL.LU.64 R226, [R1+0x878] ;  /* 0x0008780001e27983 */ /* 0x001f220000300a00 */
[----:B------:R-:W-:-:S03]  /*401e0*/  PRMT R172, R175, 0x7632, R172 ;  /* 0x00007632afac7816 */ /* 0x000fc600000000ac */
[----:B--2---:R0:W-:Y:S04]  /*401f0*/  STG.E.U16 desc[UR60][R240.64], R174 ;  /* 0x000000aef0007986 */ /* 0x0041e8000c10153c */
[----:B---3--:R1:W-:Y:S04]  /*40200*/  STG.E.U16 desc[UR60][R228.64], R173 ;  /* 0x000000ade4007986 */ /* 0x0083e8000c10153c */
[----:B0-----:R-:W2:Y:S04]  /*40210*/  LDL.LU.64 R240, [R1+0x870] ;  /* 0x0008700001f07983 */ /* 0x001ea80000300a00 */
[----:B-1----:R-:W3:Y:S04]  /*40220*/  LDL.LU.64 R228, [R1+0x868] ;  /* 0x0008680001e47983 */ /* 0x002ee80000300a00 */
[----:B------:R0:W-:Y:S04]  /*40230*/  STG.E.U16 desc[UR60][R242.64], R175 ;  /* 0x000000aff2007986 */ /* 0x0001e8000c10153c */
[----:B------:R1:W-:Y:S04]  /*40240*/  STG.E.U16 desc[UR60][R220.64], R172 ;  /* 0x000000acdc007986 */ /* 0x0003e8000c10153c */
[----:B----4-:R4:W-:Y:S04]  /*40250*/  STG.E.U16 desc[UR60][R230.64], R168 ;  /* 0x000000a8e6007986 */ /* 0x0109e8000c10153c */
        /* <DEDUP_REMOVED lines=8> */
[----:B------:R-:W-:-:S05]  /*402e0*/  PRMT R168, R169, 0x7632, R168 ;  /* 0x00007632a9a87816 */ /* 0x000fca00000000a8 */
[----:B------:R0:W-:Y:S01]  /*402f0*/  STG.E.U16 desc[UR60][R232.64], R168 ;  /* 0x000000a8e8007986 */ /* 0x0001e2000c10153c */
[----:B------:R-:W-:-:S03]  /*40300*/  PRMT R169, R170, 0x7632, R169 ;  /* 0x00007632aaa97816 */ /* 0x000fc600000000a9 */
[----:B0-----:R-:W4:Y:S01]  /*40310*/  LDL.LU.64 R232, [R1+0x838] ;  /* 0x0008380001e87983 */ /* 0x001f220000300a00 */
[----:B------:R-:W-:-:S03]  /*40320*/  PRMT R168, R171, 0x7632, R168 ;  /* 0x00007632aba87816 */ /* 0x000fc600000000a8 */
[----:B------:R0:W-:Y:S04]  /*40330*/  STG.E.U16 desc[UR60][R234.64], R170 ;  /* 0x000000aaea007986 */ /* 0x0001e8000c10153c */
[----:B0-----:R-:W4:Y:S04]  /*40340*/  LDL.LU.64 R234, [R1+0x830] ;  /* 0x0008300001ea7983 */ /* 0x001f280000300a00 */
[----:B------:R0:W-:Y:S04]  /*40350*/  STG.E.U16 desc[UR60][R236.64], R169 ;  /* 0x000000a9ec007986 */ /* 0x0001e8000c10153c */
[----:B------:R1:W-:Y:S04]  /*40360*/  STG.E.U16 desc[UR60][R224.64], R171 ;  /* 0x000000abe0007986 */ /* 0x0003e8000c10153c */
[----:B------:R1:W-:Y:S04]  /*40370*/  STG.E.U16 desc[UR60][R238.64], R168 ;  /* 0x000000a8ee007986 */ /* 0x0003e8000c10153c */
[----:B0-----:R-:W4:Y:S04]  /*40380*/  LDL.LU.64 R236, [R1+0x828] ;  /* 0x0008280001ec7983 */ /* 0x001f280000300a00 */
[----:B-1----:R-:W4:Y:S01]  /*40390*/  LDL.LU.64 R224, [R1+0x820] ;  /* 0x0008200001e07983 */ /* 0x002f220000300a00 */
[----:B------:R-:W-:-:S03]  /*403a0*/  PRMT R168, R164, 0x7632, R168 ;  /* 0x00007632a4a87816 */ /* 0x000fc600000000a8 */
[----:B------:R-:W4:Y:S04]  /*403b0*/  LDL.LU.64 R238, [R1+0x818] ;  /* 0x0008180001ee7983 */ /* 0x000f280000300a00 */
[----:B------:R0:W-:Y:S04]  /*403c0*/  STG.E.U16 desc[UR60][R226.64], R164 ;  /* 0x000000a4e2007986 */ /* 0x0001e8000c10153c */
[----:B0-----:R-:W4:Y:S01]  /*403d0*/  LDL.LU.64 R226, [R1+0x810] ;  /* 0x0008100001e27983 */ /* 0x001f220000300a00 */
[----:B------:R-:W-:-:S03]  /*403e0*/  PRMT R164, R165, 0x7632, R164 ;  /* 0x00007632a5a47816 */ /* 0x000fc600000000a4 */
[----:B--2---:R0:W-:Y:S04]  /*403f0*/  STG.E.U16 desc[UR60][R240.64], R168 ;  /* 0x000000a8f0007986 */ /* 0x0041e8000c10153c */
[----:B---3--:R1:W-:Y:S04]  /*40400*/  STG.E.U16 desc[UR60][R228.64], R165 ;  /* 0x000000a5e4007986 */ /* 0x0083e8000c10153c */
[----:B0-----:R-:W2:Y:S04]  /*40410*/  LDL.LU.64 R240, [R1+0x808] ;  /* 0x0008080001f07983 */ /* 0x001ea80000300a00 */
[----:B-1----:R-:W3:Y:S01]  /*40420*/  LDL.LU.64 R228, [R1+0x800] ;  /* 0x0008000001e47983 */ /* 0x002ee20000300a00 */
[----:B------:R-:W-:-:S03]  /*40430*/  PRMT R165, R166, 0x7632, R165 ;  /* 0x00007632a6a57816 */ /* 0x000fc600000000a5 */
[----:B------:R0:W-:Y:S04]  /*40440*/  STG.E.U16 desc[UR60][R242.64], R164 ;  /* 0x000000a4f2007986 */ /* 0x0001e8000c10153c */
[----:B------:R-:W-:Y:S04]  /*40450*/  STG.E.U16 desc[UR60][R220.64], R166 ;  /* 0x000000a6dc007986 */ /* 0x000fe8000c10153c */
[----:B----4-:R1:W-:Y:S04]  /*40460*/  STG.E.U16 desc[UR60][R230.64], R165 ;  /* 0x000000a5e6007986 */ /* 0x0103e8000c10153c */
[----:B0-----:R-:W4:Y:S01]  /*40470*/  LDL.LU.64 R242, [R1+0x7f8] ;  /* 0x0007f80001f27983 */ /* 0x001f220000300a00 */
[----:B------:R-:W-:-:S03]  /*40480*/  PRMT R164, R167, 0x7632, R164 ;  /* 0x00007632a7a47816 */ /* 0x000fc600000000a4 */
[----:B------:R-:W4:Y:S04]  /*40490*/  LDL.LU.64 R218, [R1+0x7f0] ;  /* 0x0007f00001da7983 */ /* 0x000f280000300a00 */
[----:B-1----:R-:W4:Y:S04]  /*404a0*/  LDL.LU.64 R230, [R1+0x7e8] ;  /* 0x0007e80001e67983 */ /* 0x002f280000300a00 */
[----:B------:R0:W-:Y:S04]  /*404b0*/  STG.E.U16 desc[UR60][R222.64], R167 ;  /* 0x000000a7de007986 */ /* 0x0001e8000c10153c */
[----:B------:R1:W-:Y:S04]  /*404c0*/  STG.E.U16 desc[UR60][R248.64], R164 ;  /* 0x000000a4f8007986 */ /* 0x0003e8000c10153c */
[----:B0-----:R-:W4:Y:S04]  /*404d0*/  LDL.LU.64 R222, [R1+0x7e0] ;  /* 0x0007e00001de7983 */ /* 0x001f280000300a00 */
[----:B-1----:R-:W4:Y:S01]  /*404e0*/  LDL.LU.64 R248, [R1+0x7d8] ;  /* 0x0007d80001f87983 */ /* 0x002f220000300a00 */
[----:B------:R-:W-:-:S03]  /*404f0*/  PRMT R164, R160, 0x7632, R164 ;  /* 0x00007632a0a47816 */ /* 0x000fc600000000a4 */
[----:B------:R0:W-:Y:S04]  /*40500*/  STG.E.U16 desc[UR60][R232.64], R160 ;  /* 0x000000a0e8007986 */ /* 0x0001e8000c10153c */
[----:B0-----:R-:W4:Y:S01]  /*40510*/  LDL.LU.64 R232, [R1+0x7d0] ;  /* 0x0007d00001e87983 */ /* 0x001f220000300a00 */
[----:B------:R-:W-:-:S03]  /*40520*/  PRMT R160, R161, 0x7632, R160 ;  /* 0x00007632a1a07816 */ /* 0x000fc600000000a0 */
[----:B------:R0:W-:Y:S04]  /*40530*/  STG.E.U16 desc[UR60][R234.64], R164 ;  /* 0x000000a4ea007986 */ /* 0x0001e8000c10153c */
[----:B0-----:R-:W4:Y:S04]  /*40540*/  LDL.LU.64 R234, [R1+0x7c8] ;  /* 0x0007c80001ea7983 */ /* 0x001f280000300a00 */
[----:B------:R0:W-:Y:S04]  /*40550*/  STG.E.U16 desc[UR60][R236.64], R161 ;  /* 0x000000a1ec007986 */ /* 0x0001e8000c10153c */
[----:B------:R1:W-:Y:S04]  /*40560*/  STG.E.U16 desc[UR60][R224.64], R160 ;  /* 0x000000a0e0007986 */ /* 0x0003e8000c10153c */
[----:B0-----:R-:W4:Y:S01]  /*40570*/  LDL.LU.64 R236, [R1+0x7c0] ;  /* 0x0007c00001ec7983 */ /* 0x001f220000300a00 */
[----:B------:R-:W-:-:S02]  /*40580*/  PRMT R161, R162, 0x7632, R161 ;  /* 0x00007632a2a17816 */ /* 0x000fc400000000a1 */
[----:B-1----:R-:W-:Y:S01]  /*40590*/  PRMT R160, R163, 0x7632, R160 ;  /* 0x00007632a3a07816 */ /* 0x002fe200000000a0 */
[----:B------:R-:W4:Y:S04]  /*405a0*/  LDL.LU.64 R220, [R1+0x7b8] ;  /* 0x0007b80001dc7983 */ /* 0x000f280000300a00 */
[----:B------:R0:W-:Y:S04]  /*405b0*/  STG.E.U16 desc[UR60][R238.64], R162 ;  /* 0x000000a2ee007986 */ /* 0x0001e8000c10153c */
[----:B------:R-:W-:Y:S04]  /*405c0*/  STG.E.U16 desc[UR60][R226.64], R161 ;  /* 0x000000a1e2007986 */ /* 0x000fe8000c10153c */
[----:B0-----:R-:W4:Y:S04]  /*405d0*/  LDL.LU.64 R238, [R1+0x7b0] ;  /* 0x0007b00001ee7983 */ /* 0x001f280000300a00 */
[----:B------:R-:W4:Y:S04]  /*405e0*/  LDL.LU.64 R224, [R1+0x7a8] ;  /* 0x0007a80001e07983 */ /* 0x000f280000300a00 */
[----:B--2---:R0:W-:Y:S04]  /*405f0*/  STG.E.U16 desc[UR60][R240.64], R163 ;  /* 0x000000a3f0007986 */ /* 0x0041e8000c10153c */
[----:B---3--:R1:W-:Y:S04]  /*40600*/  STG.E.U16 desc[UR60][R228.64], R160 ;  /* 0x000000a0e4007986 */ /* 0x0083e8000c10153c */
[----:B0-----:R-:W2:Y:S01]  /*40610*/  LDL.LU.64 R240, [R1+0x7a0] ;  /* 0x0007a00001f07983 */ /* 0x001ea20000300a00 */
[----:B-1----:R-:W-:-:S03]  /*40620*/  PRMT R160, R156, 0x7632, R160 ;  /* 0x000076329ca07816 */ /* 0x002fc600000000a0 */
[----:B------:R-:W3:Y:S04]  /*40630*/  LDL.LU.64 R226, [R1+0x798] ;  /* 0x0007980001e27983 */ /* 0x000ee80000300a00 */
[----:B------:R-:W3:Y:S04]  /*40640*/  LDL.LU.64 R228, [R1+0x790] ;  /* 0x0007900001e47983 */ /* 0x000ee80000300a00 */
[----:B----4-:R0:W-:Y:S04]  /*40650*/  STG.E.U16 desc[UR60][R242.64], R156 ;  /* 0x0000009cf2007986 */ /* 0x0101e8000c10153c */
[----:B------:R-:W-:Y:S04]  /*40660*/  STG.E.U16 desc[UR60][R218.64], R160 ;  /* 0x000000a0da007986 */ /* 0x000fe8000c10153c */
[----:B------:R1:W-:Y:S04]  /*40670*/  STG.E.U16 desc[UR60][R230.64], R157 ;  /* 0x0000009de6007986 */ /* 0x0003e8000c10153c */
[----:B0-----:R-:W4:Y:S01]  /*40680*/  LDL.LU.64 R242, [R1+0x788] ;  /* 0x0007880001f27983 */ /* 0x001f220000300a00 */
[----:B------:R-:W-:-:S03]  /*40690*/  PRMT R156, R157, 0x7632, R156 ;  /* 0x000076329d9c7816 */ /* 0x000fc6000000009c */
        /* <DEDUP_REMOVED lines=10> */
[----:B0-----:R-:W4:Y:S04]  /*40740*/  LDL.LU.64 R234, [R1+0x760] ;  /* 0x0007600001ea7983 */ /* 0x001f280000300a00 */
[----:B------:R0:W-:Y:S04]  /*40750*/  STG.E.U16 desc[UR60][R236.64], R156 ;  /* 0x0000009cec007986 */ /* 0x0001e8000c10153c */
[----:B------:R1:W-:Y:S01]  /*40760*/  STG.E.U16 desc[UR60][R220.64], R152 ;  /* 0x00000098dc007986 */ /* 0x0003e2000c10153c */
[----:B0-----:R-:W-:-:S03]  /*40770*/  PRMT R156, R152, 0x7632, R156 ;  /* 0x00007632989c7816 */ /* 0x001fc6000000009c */
[----:B------:R-:W4:Y:S01]  /*40780*/  LDL.LU.64 R236, [R1+0x758] ;  /* 0x0007580001ec7983 */ /* 0x000f220000300a00 */
[----:B-1----:R-:W-:-:S03]  /*40790*/  PRMT R152, R153, 0x7632, R152 ;  /* 0x0000763299987816 */ /* 0x002fc60000000098 */
[----:B------:R-:W4:Y:S04]  /*407a0*/  LDL.LU.64 R220, [R1+0x750] ;  /* 0x0007500001dc7983 */ /* 0x000f280000300a00 */
[----:B------:R0:W-:Y:S04]  /*407b0*/  STG.E.U16 desc[UR60][R238.64], R156 ;  /* 0x0000009cee007986 */ /* 0x0001e8000c10153c */
[----:B------:R1:W-:Y:S04]  /*407c0*/  STG.E.U16 desc[UR60][R224.64], R153 ;  /* 0x00000099e0007986 */ /* 0x0003e8000c10153c */
[----:B0-----:R-:W4:Y:S04]  /*407d0*/  LDL.LU.64 R238, [R1+0x748] ;  /* 0x0007480001ee7983 */ /* 0x001f280000300a00 */
[----:B-1----:R-:W4:Y:S01]  /*407e0*/  LDL.LU.64 R224, [R1+0x740] ;  /* 0x0007400001e07983 */ /* 0x002f220000300a00 */
[----:B------:R-:W-:-:S03]  /*407f0*/  PRMT R153, R154, 0x7632, R153 ;  /* 0x000076329a997816 */ /* 0x000fc60000000099 */
[----:B--2---:R0:W-:Y:S04]  /*40800*/  STG.E.U16 desc[UR60][R240.64], R152 ;  /* 0x00000098f0007986 */ /* 0x0041e8000c10153c */
[----:B---3--:R-:W-:Y:S04]  /*40810*/  STG.E.U16 desc[UR60][R226.64], R154 ;  /* 0x0000009ae2007986 */ /* 0x008fe8000c10153c */
[----:B------:R1:W-:Y:S01]  /*40820*/  STG.E.U16 desc[UR60][R228.64], R153 ;  /* 0x00000099e4007986 */ /* 0x0003e2000c10153c */
[----:B0-----:R-:W-:-:S03]  /*40830*/  PRMT R152, R155, 0x7632, R152 ;  /* 0x000076329b987816 */ /* 0x001fc60000000098 */
[----:B------:R-:W2:Y:S04]  /*40840*/  LDL.LU.64 R240, [R1+0x738] ;  /* 0x0007380001f07983 */ /* 0x000ea80000300a00 */
[----:B-1----:R-:W3:Y:S04]  /*40850*/  LDL.LU.64 R228, [R1+0x730] ;  /* 0x0007300001e47983 */ /* 0x002ee80000300a00 */
[----:B------:R-:W3:Y:S04]  /*40860*/  LDL.LU.64 R226, [R1+0x728] ;  /* 0x0007280001e27983 */ /* 0x000ee80000300a00 */
[----:B----4-:R0:W-:Y:S04]  /*40870*/  STG.E.U16 desc[UR60][R242.64], R155 ;  /* 0x0000009bf2007986 */ /* 0x0101e8000c10153c */
[----:B------:R1:W-:Y:S04]  /*40880*/  STG.E.U16 desc[UR60][R230.64], R152 ;  /* 0x00000098e6007986 */ /* 0x0003e8000c10153c */
[----:B0-----:R-:W4:Y:S01]  /*40890*/  LDL.LU.64 R242, [R1+0x720] ;  /* 0x0007200001f27983 */ /* 0x001f220000300a00 */
[----:B-1----:R-:W-:-:S03]  /*408a0*/  PRMT R152, R148, 0x7632, R152 ;  /* 0x0000763294987816 */ /* 0x002fc60000000098 */
[----:B------:R-:W4:Y:S04]  /*408b0*/  LDL.LU.64 R230, [R1+0x718] ;  /* 0x0007180001e67983 */ /* 0x000f280000300a00 */
[----:B------:R-:W-:Y:S04]  /*408c0*/  STG.E.U16 desc[UR60][R222.64], R148 ;  /* 0x00000094de007986 */ /* 0x000fe8000c10153c */
[----:B------:R-:W4:Y:S04]  /*408d0*/  LDL.LU.64 R218, [R1+0x710] ;  /* 0x0007100001da7983 */ /* 0x000f280000300a00 */
[----:B------:R0:W-:Y:S04]  /*408e0*/  STG.E.U16 desc[UR60][R248.64], R152 ;  /* 0x00000098f8007986 */ /* 0x0001e8000c10153c */
[----:B0-----:R-:W4:Y:S01]  /*408f0*/  LDL.LU.64 R248, [R1+0x708] ;  /* 0x0007080001f87983 */ /* 0x001f220000300a00 */
[----:B------:R-:W-:-:S03]  /*40900*/  PRMT R148, R149, 0x7632, R148 ;  /* 0x0000763295947816 */ /* 0x000fc60000000094 */
[----:B------:R0:W-:Y:S04]  /*40910*/  STG.E.U16 desc[UR60][R232.64], R149 ;  /* 0x00000095e8007986 */ /* 0x0001e8000c10153c */
[----:B0-----:R-:W4:Y:S04]  /*40920*/  LDL.LU.64 R232, [R1+0x700] ;  /* 0x0007000001e87983 */ /* 0x001f280000300a00 */
[----:B------:R-:W4:Y:S04]  /*40930*/  LDL.LU.64 R222, [R1+0x6f8] ;  /* 0x0006f80001de7983 */ /* 0x000f280000300a00 */
[----:B------:R0:W-:Y:S01]  /*40940*/  STG.E.U16 desc[UR60][R234.64], R148 ;  /* 0x00000094ea007986 */ /* 0x0001e2000c10153c */
[----:B------:R-:W-:-:S03]  /*40950*/  PRMT R149, R150, 0x7632, R149 ;  /* 0x0000763296957816 */ /* 0x000fc60000000095 */
[----:B0-----:R-:W4:Y:S01]  /*40960*/  LDL.LU.64 R234, [R1+0x6f0] ;  /* 0x0006f00001ea7983 */ /* 0x001f220000300a00 */
[----:B------:R-:W-:-:S03]  /*40970*/  PRMT R148, R151, 0x7632, R148 ;  /* 0x0000763297947816 */ /* 0x000fc60000000094 */
[----:B------:R0:W-:Y:S04]  /*40980*/  STG.E.U16 desc[UR60][R236.64], R150 ;  /* 0x00000096ec007986 */ /* 0x0001e8000c10153c */
[----:B------:R-:W-:Y:S04]  /*40990*/  STG.E.U16 desc[UR60][R220.64], R149 ;  /* 0x00000095dc007986 */ /* 0x000fe8000c10153c */
[----:B0-----:R-:W4:Y:S04]  /*409a0*/  LDL.LU.64 R236, [R1+0x6e8] ;  /* 0x0006e80001ec7983 */ /* 0x001f280000300a00 */
[----:B------:R0:W-:Y:S04]  /*409b0*/  STG.E.U16 desc[UR60][R238.64], R151 ;  /* 0x00000097ee007986 */ /* 0x0001e8000c10153c */
[----:B------:R1:W-:Y:S04]  /*409c0*/  STG.E.U16 desc[UR60][R224.64], R148 ;  /* 0x00000094e0007986 */ /* 0x0003e8000c10153c */
[----:B0-----:R-:W4:Y:S04]  /*409d0*/  LDL.LU.64 R238, [R1+0x6e0] ;  /* 0x0006e00001ee7983 */ /* 0x001f280000300a00 */
[----:B------:R-:W4:Y:S01]  /*409e0*/  LDL.LU.64 R220, [R1+0x6d8] ;  /* 0x0006d80001dc7983 */ /* 0x000f220000300a00 */
[----:B-1----:R-:W-:-:S03]  /*409f0*/  PRMT R148, R144, 0x7632, R148 ;  /* 0x0000763290947816 */ /* 0x002fc60000000094 */
[----:B------:R-:W4:Y:S04]  /*40a00*/  LDL.LU.64 R224, [R1+0x6d0] ;  /* 0x0006d00001e07983 */ /* 0x000f280000300a00 */
[----:B--2---:R0:W-:Y:S04]  /*40a10*/  STG.E.U16 desc[UR60][R240.64], R144 ;  /* 0x00000090f0007986 */ /* 0x0041e8000c10153c */
[----:B---3--:R1:W-:Y:S04]  /*40a20*/  STG.E.U16 desc[UR60][R228.64], R148 ;  /* 0x00000094e4007986 */ /* 0x0083e8000c10153c */
[----:B0-----:R-:W2:Y:S01]  /*40a30*/  LDL.LU.64 R240, [R1+0x6c8] ;  /* 0x0006c80001f07983 */ /* 0x001ea20000300a00 */
[----:B------:R-:W-:-:S03]  /*40a40*/  PRMT R144, R145, 0x7632, R144 ;  /* 0x0000763291907816 */ /* 0x000fc60000000090 */
[----:B------:R0:W-:Y:S04]  /*40a50*/  STG.E.U16 desc[UR60][R226.64], R145 ;  /* 0x00000091e2007986 */ /* 0x0001e8000c10153c */
[----:B-1----:R-:W3:Y:S04]  /*40a60*/  LDL.LU.64 R228, [R1+0x6c0] ;  /* 0x0006c00001e47983 */ /* 0x002ee80000300a00 */
[----:B----4-:R1:W-:Y:S01]  /*40a70*/  STG.E.U16 desc[UR60][R242.64], R144 ;  /* 0x00000090f2007986 */ /* 0x0103e2000c10153c */
[----:B0-----:R-:W-:-:S03]  /*40a80*/  PRMT R145, R146, 0x7632, R145 ;  /* 0x0000763292917816 */ /* 0x001fc60000000091 */
[----:B------:R0:W-:Y:S04]  /*40a90*/  STG.E.U16 desc[UR60][R230.64], R146 ;  /* 0x00000092e6007986 */ /* 0x0001e8000c10153c */
[----:B-1----:R-:W4:Y:S04]  /*40aa0*/  LDL.LU.64 R242, [R1+0x6b8] ;  /* 0x0006b80001f27983 */ /* 0x002f280000300a00 */
[----:B------:R-:W4:Y:S04]  /*40ab0*/  LDL.LU.64 R226, [R1+0x6b0] ;  /* 0x0006b00001e27983 */ /* 0x000f280000300a00 */
[----:B------:R-:W-:Y:S04]  /*40ac0*/  STG.E.U16 desc[UR60][R218.64], R145 ;  /* 0x00000091da007986 */ /* 0x000fe8000c10153c */
[----:B0-----:R-:W4:Y:S04]  /*40ad0*/  LDL.LU.64 R230, [R1+0x6a8] ;  /* 0x0006a80001e67983 */ /* 0x001f280000300a00 */
[----:B------:R0:W-:Y:S04]  /*40ae0*/  STG.E.U16 desc[UR60][R248.64], R147 ;  /* 0x00000093f8007986 */ /* 0x0001e8000c10153c */
[----:B0-----:R-:W4:Y:S01]  /*40af0*/  LDL.LU.64 R248, [R1+0x6a0] ;  /* 0x0006a00001f87983 */ /* 0x001f220000300a00 */
[----:B------:R-:W-:-:S05]  /*40b00*/  PRMT R144, R147, 0x7632, R144 ;  /* 0x0000763293907816 */ /* 0x000fca0000000090 */
[----:B------:R0:W-:Y:S04]  /*40b10*/  STG.E.U16 desc[UR60][R232.64], R144 ;  /* 0x00000090e8007986 */ /* 0x0001e8000c10153c */
[----:B------:R1:W-:Y:S01]  /*40b20*/  STG.E.U16 desc[UR60][R222.64], R140 ;  /* 0x0000008cde007986 */ /* 0x0003e2000c10153c */
[----:B0-----:R-:W-:-:S03]  /*40b30*/  PRMT R144, R140, 0x7632, R144 ;  /* 0x000076328c907816 */ /* 0x001fc60000000090 */
[----:B------:R-:W4:Y:S04]  /*40b40*/  LDL.LU.64 R232, [R1+0x698] ;  /* 0x0006980001e87983 */ /* 0x000f280000300a00 */
[----:B------:R0:W-:Y:S01]  /*40b50*/  STG.E.U16 desc[UR60][R234.64], R144 ;  /* 0x00000090ea007986 */ /* 0x0001e2000c10153c */
[----:B-1----:R-:W-:-:S03]  /*40b60*/  PRMT R140, R141, 0x7632, R140 ;  /* 0x000076328d8c7816 */ /* 0x002fc6000000008c */
[----:B0-----:R-:W4:Y:S04]  /*40b70*/  LDL.LU.64 R234, [R1+0x690] ;  /* 0x0006900001ea7983 */ /* 0x001f280000300a00 */
[----:B------:R-:W4:Y:S04]  /*40b80*/  LDL.LU.64 R222, [R1+0x688] ;  /* 0x0006880001de7983 */ /* 0x000f280000300a00 */
[----:B------:R0:W-:Y:S04]  /*40b90*/  STG.E.U16 desc[UR60][R236.64], R141 ;  /* 0x0000008dec007986 */ /* 0x0001e8000c10153c */
[----:B0-----:R-:W4:Y:S01]  /*40ba0*/  LDL.LU.64 R236, [R1+0x680] ;  /* 0x0006800001ec7983 */ /* 0x001f220000300a00 */
[----:B------:R-:W-:-:S03]  /*40bb0*/  PRMT R141, R142, 0x7632, R141 ;  /* 0x000076328e8d7816 */ /* 0x000fc6000000008d */
[----:B------:R0:W-:Y:S04]  /*40bc0*/  STG.E.U16 desc[UR60][R238.64], R140 ;  /* 0x0000008cee007986 */ /* 0x0001e8000c10153c */
[----:B------:R-:W-:Y:S04]  /*40bd0*/  STG.E.U16 desc[UR60][R220.64], R142 ;  /* 0x0000008edc007986 */ /* 0x000fe8000c10153c */
[----:B------:R-:W-:Y:S04]  /*40be0*/  STG.E.U16 desc[UR60][R224.64], R141 ;  /* 0x0000008de0007986 */ /* 0x000fe8000c10153c */
[----:B0-----:R-:W4:Y:S01]  /*40bf0*/  LDL.LU.64 R238, [R1+0x678] ;  /* 0x0006780001ee7983 */ /* 0x001f220000300a00 */
[----:B------:R-:W-:-:S03]  /*40c00*/  PRMT R140, R143, 0x7632, R140 ;  /* 0x000076328f8c7816 */ /* 0x000fc6000000008c */
[----:B------:R-:W4:Y:S04]  /*40c10*/  LDL.LU.64 R216, [R1+0x670] ;  /* 0x0006700001d87983 */ /* 0x000f280000300a00 */
[----:B--2---:R0:W-:Y:S04]  /*40c20*/  STG.E.U16 desc[UR60][R240.64], R143 ;  /* 0x0000008ff0007986 */ /* 0x0041e8000c10153c */
[----:B---3--:R1:W-:Y:S04]  /*40c30*/  STG.E.U16 desc[UR60][R228.64], R140 ;  /* 0x0000008ce4007986 */ /* 0x0083e8000c10153c */
[----:B0-----:R-:W2:Y:S04]  /*40c40*/  LDL.LU.64 R240, [R1+0x668] ;  /* 0x0006680001f07983 */ /* 0x001ea80000300a00 */
[----:B------:R-:W3:Y:S04]  /*40c50*/  LDL.LU.64 R224, [R1+0x660] ;  /* 0x0006600001e07983 */ /* 0x000ee80000300a00 */
[----:B-1----:R-:W3:Y:S01]  /*40c60*/  LDL.LU.64 R228, [R1+0x658] ;  /* 0x0006580001e47983 */ /* 0x002ee20000300a00 */
[----:B------:R-:W-:-:S03]  /*40c70*/  PRMT R140, R136, 0x7632, R140 ;  /* 0x00007632888c7816 */ /* 0x000fc6000000008c */
[----:B----4-:R0:W-:Y:S04]  /*40c80*/  STG.E.U16 desc[UR60][R242.64], R136 ;  /* 0x00000088f2007986 */ /* 0x0101e8000c10153c */
[----:B------:R1:W-:Y:S04]  /*40c90*/  STG.E.U16 desc[UR60][R226.64], R140 ;  /* 0x0000008ce2007986 */ /* 0x0003e8000c10153c */
[----:B0-----:R-:W4:Y:S01]  /*40ca0*/  LDL.LU.64 R242, [R1+0x650] ;  /* 0x0006500001f27983 */ /* 0x001f220000300a00 */
[----:B------:R-:W-:-:S03]  /*40cb0*/  PRMT R136, R137, 0x7632, R136 ;  /* 0x0000763289887816 */ /* 0x000fc60000000088 */
[----:B------:R-:W-:Y:S04]  /*40cc0*/  STG.E.U16 desc[UR60][R230.64], R137 ;  /* 0x00000089e6007986 */ /* 0x000fe8000c10153c */
[----:B------:R-:W4:Y:S04]  /*40cd0*/  LDL.LU.64 R218, [R1+0x648] ;  /* 0x0006480001da7983 */ /* 0x000f280000300a00 */
[----:B-1----:R-:W4:Y:S04]  /*40ce0*/  LDL.LU.64 R226, [R1+0x640] ;  /* 0x0006400001e27983 */ /* 0x002f280000300a00 */
[----:B------:R0:W-:Y:S04]  /*40cf0*/  STG.E.U16 desc[UR60][R248.64], R136 ;  /* 0x00000088f8007986 */ /* 0x0001e8000c10153c */
[----:B0-----:R-:W4:Y:S01]  /*40d00*/  LDL.LU.64 R248, [R1+0x638] ;  /* 0x0006380001f87983 */ /* 0x001f220000300a00 */
[----:B------:R-:W-:-:S03]  /*40d10*/  PRMT R137, R138, 0x7632, R137 ;  /* 0x000076328a897816 */ /* 0x000fc60000000089 */
[----:B------:R-:W4:Y:S01]  /*40d20*/  LDL.LU.64 R230, [R1+0x630] ;  /* 0x0006300001e67983 */ /* 0x000f220000300a00 */
[----:B------:R-:W-:-:S03]  /*40d30*/  PRMT R136, R139, 0x7632, R136 ;  /* 0x000076328b887816 */ /* 0x000fc60000000088 */
[----:B------:R0:W-:Y:S04]  /*40d40*/  STG.E.U16 desc[UR60][R232.64], R138 ;  /* 0x0000008ae8007986 */ /* 0x0001e8000c10153c */
[----:B0-----:R-:W4:Y:S04]  /*40d50*/  LDL.LU.64 R232, [R1+0x628] ;  /* 0x0006280001e87983 */ /* 0x001f280000300a00 */
[----:B------:R0:W-:Y:S04]  /*40d60*/  STG.E.U16 desc[UR60][R234.64], R137 ;  /* 0x00000089ea007986 */ /* 0x0001e8000c10153c */
[----:B------:R-:W-:Y:S04]  /*40d70*/  STG.E.U16 desc[UR60][R222.64], R139 ;  /* 0x0000008bde007986 */ /* 0x000fe8000c10153c */
[----:B0-----:R-:W4:Y:S04]  /*40d80*/  LDL.LU.64 R234, [R1+0x620] ;  /* 0x0006200001ea7983 */ /* 0x001f280000300a00 */
[----:B------:R0:W-:Y:S02]  /*40d90*/  STG.E.U16 desc[UR60][R236.64], R136 ;  /* 0x00000088ec007986 */ /* 0x0001e4000c10153c */
[----:B0-----:R-:W-:-:S02]  /*40da0*/  PRMT R136, R132, 0x7632, R136 ;  /* 0x0000763284887816 */ /* 0x001fc40000000088 */
[----:B------:R-:W4:Y:S04]  /*40db0*/  LDL.LU.64 R236, [R1+0x618] ;  /* 0x0006180001ec7983 */ /* 0x000f280000300a00 */
[----:B------:R-:W4:Y:S04]  /*40dc0*/  LDL.LU.64 R220, [R1+0x610] ;  /* 0x0006100001dc7983 */ /* 0x000f280000300a00 */
[----:B------:R0:W-:Y:S04]  /*40dd0*/  STG.E.U16 desc[UR60][R238.64], R132 ;  /* 0x00000084ee007986 */ /* 0x0001e8000c10153c */
[----:B------:R-:W4:Y:S04]  /*40de0*/  LDL.LU.64 R222, [R1+0x5f8] ;  /* 0x0005f80001de7983 */ /* 0x000f280000300a00 */
[----:B------:R-:W-:Y:S01]  /*40df0*/  STG.E.U16 desc[UR60][R216.64], R136 ;  /* 0x00000088d8007986 */ /* 0x000fe2000c10153c */
[----:B0-----:R-:W-:-:S03]  /*40e00*/  PRMT R132, R133, 0x7632, R132 ;  /* 0x0000763285847816 */ /* 0x001fc60000000084 */
[----:B------:R-:W4:Y:S04]  /*40e10*/  LDL.LU.64 R238, [R1+0x5f0] ;  /* 0x0005f00001ee7983 */ /* 0x000f280000300a00 */
[----:B--2---:R0:W-:Y:S04]  /*40e20*/  STG.E.U16 desc[UR60][R240.64], R133 ;  /* 0x00000085f0007986 */ /* 0x0041e8000c10153c */
[----:B---3--:R1:W-:Y:S04]  /*40e30*/  STG.E.U16 desc[UR60][R224.64], R132 ;  /* 0x00000084e0007986 */ /* 0x0083e8000c10153c */
[----:B------:R2:W-:Y:S04]  /*40e40*/  STG.E.U16 desc[UR60][R228.64], R134 ;  /* 0x00000086e4007986 */ /* 0x0005e8000c10153c */
[----:B0-----:R-:W3:Y:S01]  /*40e50*/  LDL.LU.64 R240, [R1+0x5e8] ;  /* 0x0005e80001f07983 */ /* 0x001ee20000300a00 */
[----:B------:R-:W-:-:S02]  /*40e60*/  PRMT R133, R134, 0x7632, R133 ;  /* 0x0000763286857816 */ /* 0x000fc40000000085 */
[----:B-1----:R-:W-:Y:S01]  /*40e70*/  PRMT R132, R135, 0x7632, R132 ;  /* 0x0000763287847816 */ /* 0x002fe20000000084 */
[----:B--2---:R-:W2:Y:S04]  /*40e80*/  LDL.LU.64 R228, [R1+0x5e0] ;  /* 0x0005e00001e47983 */ /* 0x004ea80000300a00 */
[----:B------:R-:W2:Y:S04]  /*40e90*/  LDL.LU.64 R224, [R1+0x5d8] ;  /* 0x0005d80001e07983 */ /* 0x000ea80000300a00 */
[----:B----4-:R0:W-:Y:S04]  /*40ea0*/  STG.E.U16 desc[UR60][R242.64], R133 ;  /* 0x00000085f2007986 */ /* 0x0101e8000c10153c */
[----:B------:R-:W-:Y:S04]  /*40eb0*/  STG.E.U16 desc[UR60][R218.64], R135 ;  /* 0x00000087da007986 */ /* 0x000fe8000c10153c */
[----:B0-----:R-:W4:Y:S04]  /*40ec0*/  LDL.LU.64 R242, [R1+0x5d0] ;  /* 0x0005d00001f27983 */ /* 0x001f280000300a00 */
[----:B------:R0:W-:Y:S04]  /*40ed0*/  STG.E.U16 desc[UR60][R226.64], R132 ;  /* 0x00000084e2007986 */ /* 0x0001e8000c10153c */
[----:B0-----:R-:W4:Y:S04]  /*40ee0*/  LDL.LU.64 R226, [R1+0x9e0] ;  /* 0x0009e00001e27983 */ /* 0x001f280000300a00 */
[----:B------:R0:W-:Y:S04]  /*40ef0*/  STG.E.U16 desc[UR60][R248.64], R128 ;  /* 0x00000080f8007986 */ /* 0x0001e8000c10153c */
[----:B0-----:R-:W4:Y:S01]  /*40f00*/  LDL.LU.64 R248, [R1+0x9d8] ;  /* 0x0009d80001f87983 */ /* 0x001f220000300a00 */
[----:B------:R-:W-:-:S02]  /*40f10*/  PRMT R132, R128, 0x7632, R132 ;  /* 0x0000763280847816 */ /* 0x000fc40000000084 */
[----:B------:R-:W-:-:S03]  /*40f20*/  PRMT R128, R129, 0x7632, R128 ;  /* 0x0000763281807816 */ /* 0x000fc60000000080 */
[----:B------:R0:W-:Y:S04]  /*40f30*/  STG.E.U16 desc[UR60][R230.64], R132 ;  /* 0x00000084e6007986 */ /* 0x0001e8000c10153c */
[----:B------:R1:W-:Y:S04]  /*40f40*/  STG.E.U16 desc[UR60][R232.64], R129 ;  /* 0x00000081e8007986 */ /* 0x0003e8000c10153c */
[----:B0-----:R-:W4:Y:S01]  /*40f50*/  LDL.LU.64 R230, [R1+0x9f8] ;  /* 0x0009f80001e67983 */ /* 0x001f220000300a00 */
[----:B------:R-:W0:Y:S03]  /*40f60*/  LDC R132, c[0x0][0x278] ;  /* 0x00009e00ff847b82 */ /* 0x000e260000000800 */
[----:B-1----:R-:W4:Y:S04]  /*40f70*/  LDL.LU.64 R232, [R1+0x9f0] ;  /* 0x0009f00001e87983 */ /* 0x002f280000300a00 */
[----:B------:R1:W-:Y:S01]  /*40f80*/  STG.E.U16 desc[UR60][R234.64], R128 ;  /* 0x00000080ea007986 */ /* 0x0003e2000c10153c */
[----:B------:R-:W-:-:S03]  /*40f90*/  PRMT R129, R130, 0x7632, R129 ;  /* 0x0000763282817816 */ /* 0x000fc60000000081 */
[----:B-1----:R-:W4:Y:S01]  /*40fa0*/  LDL.LU.64 R234, [R1+0xa08] ;  /* 0x000a080001ea7983 */ /* 0x002f220000300a00 */
[----:B------:R-:W-:-:S03]  /*40fb0*/  PRMT R128, R131, 0x7632, R128 ;  /* 0x0000763283807816 */ /* 0x000fc60000000080 */
[----:B------:R1:W-:Y:S04]  /*40fc0*/  STG.E.U16 desc[UR60][R236.64], R130 ;  /* 0x00000082ec007986 */ /* 0x0003e8000c10153c */
[----:B------:R0:W-:Y:S04]  /*40fd0*/  STG.E.U16 desc[UR60][R220.64], R129 ;  /* 0x00000081dc007986 */ /* 0x0001e8000c10153c */
[----:B------:R0:W-:Y:S01]  /*40fe0*/  STG.E.U16 desc[UR60][R222.64], R131 ;  /* 0x00000083de007986 */ /* 0x0001e2000c10153c */
[----:B-1----:R-:W1:Y:S03]  /*40ff0*/  LDC R130, c[0x0][0x278] ;  /* 0x00009e00ff827b82 */ /* 0x002e660000000800 */
[----:B------:R-:W4:Y:S04]  /*41000*/  LDL.LU.64 R236, [R1+0xa00] ;  /* 0x000a000001ec7983 */ /* 0x000f280000300a00 */
[----:B------:R0:W-:Y:S02]  /*41010*/  STG.E.U16 desc[UR60][R238.64], R128 ;  /* 0x00000080ee007986 */ /* 0x0001e4000c10153c */
[----:B0-----:R-:W0:Y:S08]  /*41020*/  LDC R129, c[0x0][0x278] ;  /* 0x00009e00ff817b82 */ /* 0x001e300000000800 */
[----:B------:R-:W0:Y:S01]  /*41030*/  LDC R131, c[0x0][0x278] ;  /* 0x00009e00ff837b82 */ /* 0x000e220000000800 */
[----:B------:R-:W-:Y:S01]  /*41040*/  PRMT R128, R124, 0x7632, R128 ;  /* 0x000076327c807816 */ /* 0x000fe20000000080 */
[----:B------:R-:W4:Y:S04]  /*41050*/  LDL.LU.64 R238, [R1+0xa28] ;  /* 0x000a280001ee7983 */ /* 0x000f280000300a00 */
[----:B---3--:R3:W-:Y:S04]  /*41060*/  STG.E.U16 desc[UR60][R240.64], R124 ;  /* 0x0000007cf0007986 */ /* 0x0087e8000c10153c */
[----:B--2---:R2:W-:Y:S01]  /*41070*/  STG.E.U16 desc[UR60][R228.64], R128 ;  /* 0x00000080e4007986 */ /* 0x0045e2000c10153c */
[----:B---3--:R-:W-:-:S03]  /*41080*/  PRMT R124, R125, 0x7632, R124 ;  /* 0x000076327d7c7816 */ /* 0x008fc6000000007c */
[----:B------:R-:W3:Y:S04]  /*41090*/  LDL.LU.64 R240, [R1+0xa20] ;  /* 0x000a200001f07983 */ /* 0x000ee80000300a00 */
[----:B------:R1:W-:Y:S01]  /*410a0*/  STG.E.U16 desc[UR60][R224.64], R125 ;  /* 0x0000007de0007986 */ /* 0x0003e2000c10153c */
[----:B--2---:R-:W2:Y:S03]  /*410b0*/  LDC R128, c[0x0][0x278] ;  /* 0x00009e00ff807b82 */ /* 0x004ea60000000800 */
[----:B------:R-:W3:Y:S04]  /*410c0*/  LDL.LU.64 R228, [R1+0xa18] ;  /* 0x000a180001e47983 */ /* 0x000ee80000300a00 */
[----:B----4-:R4:W-:Y:S01]  /*410d0*/  STG.E.U16 desc[UR60][R242.64], R124 ;  /* 0x0000007cf2007986 */ /* 0x0109e2000c10153c */
[----:B-1----:R-:W1:Y:S01]  /*410e0*/  LDC R125, c[0x0][0x278] ;  /* 0x00009e00ff7d7b82 */ /* 0x002e620000000800 */
[----:B----4-:R-:W-:-:S02]  /*410f0*/  PRMT R124, R126, 0x7632, R124 ;  /* 0x000076327e7c7816 */ /* 0x010fc4000000007c */
[----:B------:R-:W4:Y:S04]  /*41100*/  LDL.LU.64 R242, [R1+0xa30] ;  /* 0x000a300001f27983 */ /* 0x000f280000300a00 */
[----:B------:R0:W-:Y:S02]  /*41110*/  STG.E.U16 desc[UR60][R226.64], R126 ;  /* 0x0000007ee2007986 */ /* 0x0001e4000c10153c */
[----:B0-----:R-:W0:Y:S02]  /*41120*/  LDC R126, c[0x0][0x278] ;  /* 0x00009e00ff7e7b82 */ /* 0x001e240000000800 */
[----:B------:R2:W-:Y:S04]  /*41130*/  STG.E.U16 desc[UR60][R248.64], R124 ;  /* 0x0000007cf8007986 */ /* 0x0005e8000c10153c */
[----:B--2---:R-:W2:Y:S01]  /*41140*/  LDL.LU.64 R248, [R1+0xa48] ;  /* 0x000a480001f87983 */ /* 0x004ea20000300a00 */
[----:B------:R-:W-:-:S03]  /*41150*/  PRMT R124, R127, 0x7632, R124 ;  /* 0x000076327f7c7816 */ /* 0x000fc6000000007c */
[----:B------:R1:W-:Y:S04]  /*41160*/  STG.E.U16 desc[UR60][R230.64], R127 ;  /* 0x0000007fe6007986 */ /* 0x0003e8000c10153c */
[----:B------:R1:W-:Y:S02]  /*41170*/  STG.E.U16 desc[UR60][R232.64], R124 ;  /* 0x0000007ce8007986 */ /* 0x0003e4000c10153c */
[----:B-1----:R-:W4:Y:S02]  /*41180*/  LDC R127, c[0x0][0x278] ;  /* 0x00009e00ff7f7b82 */ /* 0x002f240000000800 */
[----:B------:R-:W0:Y:S04]  /*41190*/  LDL.LU.64 R230, [R1+0xa40] ;  /* 0x000a400001e67983 */ /* 0x000e280000300a00 */
[----:B------:R-:W2:Y:S01]  /*411a0*/  LDL.LU.64 R232, [R1+0xa58] ;  /* 0x000a580001e87983 */ /* 0x000ea20000300a00 */
[----:B------:R-:W-:-:S02]  /*411b0*/  LEA R234, R130, R188, 0x9 ;  /* 0x000000bc82ea7211 */ /* 0x000fc400078e48ff */
[----:B------:R-:W2:Y:S01]  /*411c0*/  LDC R130, c[0x0][0x278] ;  /* 0x00009e00ff827b82 */ /* 0x000ea20000000800 */
[----:B------:R-:W-:Y:S02]  /*411d0*/  PRMT R124, R120, 0x7632, R124 ;  /* 0x00007632787c7816 */ /* 0x000fe4000000007c */
[----:B------:R1:W-:Y:S04]  /*411e0*/  STG.E.U16 desc[UR60][R234.64], R120 ;  /* 0x00000078ea007986 */ /* 0x0003e8000c10153c */
[----:B-1----:R-:W2:Y:S01]  /*411f0*/  LDL.LU.64 R234, [R1+0xa50] ;  /* 0x000a500001ea7983 */ /* 0x002ea20000300a00 */
[----:B------:R-:W-:Y:S01]  /*41200*/  PRMT R120, R121, 0x7632, R120 ;  /* 0x0000763279787816 */ /* 0x000fe20000000078 */
[--C-:B------:R-:W-:Y:S02]  /*41210*/  IMAD R236, R129, 0x202, R188.reuse ;  /* 0x0000020281ec7824 */ /* 0x100fe400078e02bc */
[----:B------:R-:W1:Y:S03]  /*41220*/  LDC R129, c[0x0][0x278] ;  /* 0x00009e00ff817b82 */ /* 0x000e660000000800 */
[----:B------:R1:W-:Y:S04]  /*41230*/  STG.E.U16 desc[UR60][R236.64], R124 ;  /* 0x0000007cec007986 */ /* 0x0003e8000c10153c */
[----:B-1----:R-:W2:Y:S01]  /*41240*/  LDL.LU.64 R236, [R1+0xa78] ;  /* 0x000a780001ec7983 */ /* 0x002ea20000300a00 */
[--C-:B------:R-:W-:Y:S01]  /*41250*/  IMAD R238, R128, 0x204, R188.reuse ;  /* 0x0000020480ee7824 */ /* 0x100fe200078e02bc */
[----:B------:R-:W1:Y:S04]  /*41260*/  LDC R124, c[0x0][0x278] ;  /* 0x00009e00ff7c7b82 */ /* 0x000e680000000800 */
[----:B------:R1:W-:Y:S04]  /*41270*/  STG.E.U16 desc[UR60][R238.64], R121 ;  /* 0x00000079ee007986 */ /* 0x0003e8000c10153c */
[----:B------:R-:W0:Y:S01]  /*41280*/  LDC R128, c[0x0][0x278] ;  /* 0x00009e00ff807b82 */ /* 0x000e220000000800 */
[----:B-1----:R-:W2:Y:S07]  /*41290*/  LDL.LU.64 R238, [R1+0xa70] ;  /* 0x000a700001ee7983 */ /* 0x002eae0000300a00 */
[----:B------:R-:W1:Y:S01]  /*412a0*/  LDC R121, c[0x0][0x278] ;  /* 0x00009e00ff797b82 */ /* 0x000e620000000800 */
[----:B---3--:R-:W-:-:S02]  /*412b0*/  IMAD R240, R131, 0x206, R188 ;  /* 0x0000020683f07824 */ /* 0x008fc400078e02bc */
[----:B------:R-:W-:-:S03]  /*412c0*/  IMAD R228, R132, 0x208, R188 ;  /* 0x0000020884e47824 */ /* 0x000fc600078e02bc */
[----:B------:R3:W-:Y:S04]  /*412d0*/  STG.E.U16 desc[UR60][R240.64], R120 ;  /* 0x00000078f0007986 */ /* 0x0007e8000c10153c */
[----:B------:R1:W-:Y:S04]  /*412e0*/  STG.E.U16 desc[UR60][R228.64], R122 ;  /* 0x0000007ae4007986 */ /* 0x0003e8000c10153c */
[----:B---3--:R-:W3:Y:S01]  /*412f0*/  LDL.LU.64 R240, [R1+0xa68] ;  /* 0x000a680001f07983 */ /* 0x008ee20000300a00 */
[----:B-1----:R-:W-:Y:S01]  /*41300*/  PRMT R122, R122, 0x7632, R122 ;  /* 0x000076327a7a7816 */ /* 0x002fe2000000007a */
[----:B----4-:R-:W-:-:S02]  /*41310*/  IMAD R242, R127, 0x20a, R188 ;  /* 0x0000020a7ff27824 */ /* 0x010fc400078e02bc */
[----:B------:R-:W1:Y:S03]  /*41320*/  LDC R127, c[0x0][0x278] ;  /* 0x00009e00ff7f7b82 */ /* 0x000e660000000800 */
[----:B------:R4:W-:Y:S04]  /*41330*/  STG.E.U16 desc[UR60][R242.64], R122 ;  /* 0x0000007af2007986 */ /* 0x0009e8000c10153c */
[----:B----4-:R-:W4:Y:S01]  /*41340*/  LDL.LU.64 R242, [R1+0xa80] ;  /* 0x000a800001f27983 */ /* 0x010f220000300a00 */
[----:B--2---:R-:W-:Y:S01]  /*41350*/  IMAD R248, R130, 0x20c, R188 ;  /* 0x0000020c82f87824 */ /* 0x004fe200078e02bc */
[----:B------:R-:W-:Y:S01]  /*41360*/  PRMT R120, R123, 0x7632, R120 ;  /* 0x000076327b787816 */ /* 0x000fe20000000078 */
[----:B------:R-:W2:Y:S03]  /*41370*/  LDC R122, c[0x0][0x278] ;  /* 0x00009e00ff7a7b82 */ /* 0x000ea60000000800 */
[----:B------:R1:W-:Y:S04]  /*41380*/  STG.E.U16 desc[UR60][R248.64], R123 ;  /* 0x0000007bf8007986 */ /* 0x0003e8000c10153c */
[----:B-1----:R-:W2:Y:S01]  /*41390*/  LDL.LU.64 R248, [R1+0xa60] ;  /* 0x000a600001f87983 */ /* 0x002ea20000300a00 */
[----:B------:R-:W1:Y:S01]  /*413a0*/  LDC R123, c[0x0][0x278] ;  /* 0x00009e00ff7b7b82 */ /* 0x000e620000000800 */
[----:B0-----:R-:W-:-:S02]  /*413b0*/  IMAD R230, R126, 0x20e, R188 ;  /* 0x0000020e7ee67824 */ /* 0x001fc400078e02bc */
[----:B------:R-:W-:-:S03]  /*413c0*/  IMAD R232, R125, 0x210, R188 ;  /* 0x000002107de87824 */ /* 0x000fc600078e02bc */
[----:B------:R0:W-:Y:S02]  /*413d0*/  STG.E.U16 desc[UR60][R230.64], R120 ;  /* 0x00000078e6007986 */ /* 0x0001e4000c10153c */
[----:B------:R-:W2:Y:S02]  /*413e0*/  LDC R126, c[0x0][0x278] ;  /* 0x00009e00ff7e7b82 */ /* 0x000ea40000000800 */
[----:B------:R0:W-:Y:S06]  /*413f0*/  STG.E.U16 desc[UR60][R232.64], R116 ;  /* 0x00000074e8007986 */ /* 0x0001ec000c10153c */
[----:B------:R-:W1:Y:S01]  /*41400*/  LDC R125, c[0x0][0x278] ;  /* 0x00009e00ff7d7b82 */ /* 0x000e620000000800 */
[----:B0-----:R-:W1:Y:S04]  /*41410*/  LDL.LU.64 R230, [R1+0xa38] ;  /* 0x000a380001e67983 */ /* 0x001e680000300a00 */
[----:B------:R-:W2:Y:S01]  /*41420*/  LDL.LU.64 R232, [R1+0xa10] ;  /* 0x000a100001e87983 */ /* 0x000ea20000300a00 */
[----:B------:R-:W-:Y:S01]  /*41430*/  PRMT R120, R116, 0x7632, R120 ;  /* 0x0000763274787816 */ /* 0x000fe20000000078 */
[----:B------:R-:W-:Y:S01]  /*41440*/  IMAD R234, R129, 0x212, R188 ;  /* 0x0000021281ea7824 */ /* 0x000fe200078e02bc */
[----:B------:R-:W-:-:S04]  /*41450*/  PRMT R116, R117, 0x7632, R116 ;  /* 0x0000763275747816 */ /* 0x000fc80000000074 */
[----:B------:R0:W-:Y:S04]  /*41460*/  STG.E.U16 desc[UR60][R234.64], R120 ;  /* 0x00000078ea007986 */ /* 0x0001e8000c10153c */
[----:B0-----:R-:W2:Y:S01]  /*41470*/  LDL.LU.64 R234, [R1+0x9e8] ;  /* 0x0009e80001ea7983 */ /* 0x001ea20000300a00 */
[----:B------:R-:W0:Y:S01]  /*41480*/  LDC R120, c[0x0][0x278] ;  /* 0x00009e00ff787b82 */ /* 0x000e220000000800 */
[----:B------:R-:W-:-:S07]  /*41490*/  IMAD R236, R124, 0x214, R188 ;  /* 0x000002147cec7824 */ /* 0x000fce00078e02bc */
[----:B------:R-:W0:Y:S01]  /*414a0*/  LDC R124, c[0x0][0x278] ;  /* 0x00009e00ff7c7b82 */ /* 0x000e220000000800 */
[----:B------:R0:W-:Y:S04]  /*414b0*/  STG.E.U16 desc[UR60][R236.64], R117 ;  /* 0x00000075ec007986 */ /* 0x0001e8000c10153c */
[----:B0-----:R-:W2:Y:S01]  /*414c0*/  LDL.LU.64 R236, [R1+0x5c8] ;  /* 0x0005c80001ec7983 */ /* 0x001ea20000300a00 */
[--C-:B------:R-:W-:Y:S02]  /*414d0*/  IMAD R238, R127, 0x216, R188.reuse ;  /* 0x000002167fee7824 */ /* 0x100fe400078e02bc */
[----:B------:R-:W0:Y:S03]  /*414e0*/  LDC R117, c[0x0][0x278] ;  /* 0x00009e00ff757b82 */ /* 0x000e260000000800 */
[----:B------:R0:W-:Y:S04]  /*414f0*/  STG.E.U16 desc[UR60][R238.64], R116 ;  /* 0x00000074ee007986 */ /* 0x0001e8000c10153c */
[----:B0-----:R-:W2:Y:S04]  /*41500*/  LDL.LU.64 R238, [R1+0x5c0] ;  /* 0x0005c00001ee7983 */ /* 0x001ea80000300a00 */
[----:B------:R-:W2:Y:S01]  /*41510*/  LDL.LU.64 R228, [R1+0x5b8] ;  /* 0x0005b80001e47983 */ /* 0x000ea20000300a00 */
[----:B---3--:R-:W-:-:S05]  /*41520*/  IMAD R240, R128, 0x218, R188 ;  /* 0x0000021880f07824 */ /* 0x008fca00078e02bc */
[----:B------:R0:W-:Y:S02]  /*41530*/  STG.E.U16 desc[UR60][R240.64], R118 ;  /* 0x00000076f0007986 */ /* 0x0001e4000c10153c */
[----:B0-----:R-:W-:Y:S02]  /*41540*/  PRMT R118, R118, 0x7632, R118 ;  /* 0x0000763276767816 */ /* 0x001fe40000000076 */
[----:B------:R-:W3:Y:S01]  /*41550*/  LDL.LU.64 R240, [R1+0x5b0] ;  /* 0x0005b00001f07983 */ /* 0x000ee20000300a00 */
[--C-:B----4-:R-:W-:Y:S02]  /*41560*/  IMAD R242, R121, 0x21a, R188.reuse ;  /* 0x0000021a79f27824 */ /* 0x110fe400078e02bc */
[----:B------:R-:W0:Y:S03]  /*41570*/  LDC R121, c[0x0][0x278] ;  /* 0x00009e00ff797b82 */ /* 0x000e260000000800 */
[----:B------:R4:W-:Y:S04]  /*41580*/  STG.E.U16 desc[UR60][R242.64], R118 ;  /* 0x00000076f2007986 */ /* 0x0009e8000c10153c */
[----:B----4-:R-:W4:Y:S01]  /*41590*/  LDL.LU.64 R242, [R1+0x5a8] ;  /* 0x0005a80001f27983 */ /* 0x010f220000300a00 */
[----:B--2---:R-:W-:Y:S01]  /*415a0*/  IMAD R248, R126, 0x21c, R188 ;  /* 0x0000021c7ef87824 */ /* 0x004fe200078e02bc */
[----:B------:R-:W-:Y:S01]  /*415b0*/  PRMT R116, R119, 0x7632, R116 ;  /* 0x0000763277747816 */ /* 0x000fe20000000074 */
[----:B------:R-:W4:Y:S03]  /*415c0*/  LDC R118, c[0x0][0x278] ;  /* 0x00009e00ff767b82 */ /* 0x000f260000000800 */
[----:B------:R2:W-:Y:S04]  /*415d0*/  STG.E.U16 desc[UR60][R248.64], R119 ;  /* 0x00000077f8007986 */ /* 0x0005e8000c10153c */
[----:B--2---:R-:W2:Y:S01]  /*415e0*/  LDL.LU.64 R248, [R1+0x5a0] ;  /* 0x0005a00001f87983 */ /* 0x004ea20000300a00 */
[----:B------:R-:W3:Y:S01]  /*415f0*/  LDC R119, c[0x0][0x278] ;  /* 0x00009e00ff777b82 */ /* 0x000ee20000000800 */
[----:B-1----:R-:W-:-:S02]  /*41600*/  IMAD R230, R125, 0x21e, R188 ;  /* 0x0000021e7de67824 */ /* 0x002fc400078e02bc */
[----:B------:R-:W-:-:S03]  /*41610*/  IMAD R232, R123, 0x220, R188 ;  /* 0x000002207be87824 */ /* 0x000fc600078e02bc */
[----:B------:R1:W-:Y:S04]  /*41620*/  STG.E.U16 desc[UR60][R230.64], R116 ;  /* 0x00000074e6007986 */ /* 0x0003e8000c10153c */
[----:B------:R0:W-:Y:S04]  /*41630*/  STG.E.U16 desc[UR60][R232.64], R112 ;  /* 0x00000070e8007986 */ /* 0x0001e8000c10153c */
[----:B-1----:R-:W2:Y:S04]  /*41640*/  LDL.LU.64 R230, [R1+0x598] ;  /* 0x0005980001e67983 */ /* 0x002ea80000300a00 */
[----:B0-----:R-:W2:Y:S01]  /*41650*/  LDL.LU.64 R232, [R1+0x590] ;  /* 0x0005900001e87983 */ /* 0x001ea20000300a00 */
[----:B------:R-:W-:Y:S01]  /*41660*/  PRMT R116, R112, 0x7632, R116 ;  /* 0x0000763270747816 */ /* 0x000fe20000000074 */
[----:B------:R-:W-:Y:S01]  /*41670*/  IMAD R234, R124, 0x222, R188 ;  /* 0x000002227cea7824 */ /* 0x000fe200078e02bc */
[----:B------:R-:W-:-:S04]  /*41680*/  PRMT R112, R113, 0x7632, R112 ;  /* 0x0000763271707816 */ /* 0x000fc80000000070 */
[----:B------:R0:W-:Y:S04]  /*41690*/  STG.E.U16 desc[UR60][R234.64], R116 ;  /* 0x00000074ea007986 */ /* 0x0001e8000c10153c */
[----:B0-----:R-:W2:Y:S01]  /*416a0*/  LDL.LU.64 R234, [R1+0x588] ;  /* 0x0005880001ea7983 */ /* 0x001ea20000300a00 */
[----:B------:R-:W0:Y:S01]  /*416b0*/  LDC R116, c[0x0][0x278] ;  /* 0x00009e00ff747b82 */ /* 0x000e220000000800 */
[----:B------:R-:W-:-:S07]  /*416c0*/  IMAD R236, R120, 0x224, R188 ;  /* 0x0000022478ec7824 */ /* 0x000fce00078e02bc */
[----:B------:R-:W1:Y:S01]  /*416d0*/  LDC R120, c[0x0][0x278] ;  /* 0x00009e00ff787b82 */ /* 0x000e620000000800 */
[----:B------:R0:W-:Y:S04]  /*416e0*/  STG.E.U16 desc[UR60][R236.64], R113 ;  /* 0x00000071ec007986 */ /* 0x0001e8000c10153c */
[----:B0-----:R-:W2:Y:S01]  /*416f0*/  LDL.LU.64 R236, [R1+0x580] ;  /* 0x0005800001ec7983 */ /* 0x001ea20000300a00 */
[--C-:B------:R-:W-:Y:S02]  /*41700*/  IMAD R238, R121, 0x226, R188.reuse ;  /* 0x0000022679ee7824 */ /* 0x100fe400078e02bc */
[----:B------:R-:W0:Y:S01]  /*41710*/  LDC R113, c[0x0][0x278] ;  /* 0x00009e00ff717b82 */ /* 0x000e220000000800 */
[----:B------:R-:W-:Y:S02]  /*41720*/  IMAD R228, R122, 0x228, R188 ;  /* 0x000002287ae47824 */ /* 0x000fe400078e02bc */
[----:B------:R1:W-:Y:S04]  /*41730*/  STG.E.U16 desc[UR60][R238.64], R112 ;  /* 0x00000070ee007986 */ /* 0x0003e8000c10153c */
[----:B------:R1:W-:Y:S04]  /*41740*/  STG.E.U16 desc[UR60][R228.64], R114 ;  /* 0x00000072e4007986 */ /* 0x0003e8000c10153c */
[----:B-1----:R-:W2:Y:S01]  /*41750*/  LDL.LU.64 R238, [R1+0x578] ;  /* 0x0005780001ee7983 */ /* 0x002ea20000300a00 */
[----:B------:R-:W1:Y:S01]  /*41760*/  LDC R112, c[0x0][0x278] ;  /* 0x00009e00ff707b82 */ /* 0x000e620000000800 */
[----:B------:R-:W-:Y:S01]  /*41770*/  PRMT R114, R114, 0x7632, R114 ;  /* 0x0000763272727816 */ /* 0x000fe20000000072 */
[----:B---3--:R-:W-:-:S06]  /*41780*/  IMAD R240, R119, 0x22a, R188 ;  /* 0x0000022a77f07824 */ /* 0x008fcc00078e02bc */
[----:B------:R-:W3:Y:S01]  /*41790*/  LDC R119, c[0x0][0x278] ;  /* 0x00009e00ff777b82 */ /* 0x000ee20000000800 */
[----:B------:R0:W-:Y:S04]  /*417a0*/  STG.E.U16 desc[UR60][R240.64], R114 ;  /* 0x00000072f0007986 */ /* 0x0001e8000c10153c */
[----:B0-----:R-:W3:Y:S01]  /*417b0*/  LDL.LU.64 R240, [R1+0x570] ;  /* 0x0005700001f07983 */ /* 0x001ee20000300a00 */
[----:B------:R-:W-:Y:S01]  /*417c0*/  PRMT R114, R115, 0x7632, R114 ;  /* 0x0000763273727816 */ /* 0x000fe20000000072 */
[----:B----4-:R-:W-:-:S05]  /*417d0*/  IMAD R242, R118, 0x22c, R188 ;  /* 0x0000022c76f27824 */ /* 0x010fca00078e02bc */
[----:B------:R0:W-:Y:S04]  /*417e0*/  STG.E.U16 desc[UR60][R242.64], R115 ;  /* 0x00000073f2007986 */ /* 0x0001e8000c10153c */
[----:B0-----:R-:W4:Y:S01]  /*417f0*/  LDL.LU.64 R242, [R1+0x568] ;  /* 0x0005680001f27983 */ /* 0x001f220000300a00 */
[----:B------:R-:W0:Y:S01]  /*41800*/  LDC R115, c[0x0][0x278] ;  /* 0x00009e00ff737b82 */ /* 0x000e220000000800 */
[----:B--2---:R-:W-:-:S07]  /*41810*/  IMAD R248, R117, 0x22e, R188 ;  /* 0x0000022e75f87824 */ /* 0x004fce00078e02bc */
[----:B------:R-:W2:Y:S01]  /*41820*/  LDC R117, c[0x0][0x278] ;  /* 0x00009e00ff757b82 */ /* 0x000ea20000000800 */
[----:B------:R1:W-:Y:S04]  /*41830*/  STG.E.U16 desc[UR60][R248.64], R114 ;  /* 0x00000072f8007986 */ /* 0x0003e8000c10153c */
[----:B-1----:R-:W2:Y:S03]  /*41840*/  LDL.LU.64 R248, [R1+0x560] ;  /* 0x0005600001f87983 */ /* 0x002ea60000300a00 */
[----:B------:R-:W4:Y:S01]  /*41850*/  LDC R114, c[0x0][0x278] ;  /* 0x00009e00ff727b82 */ /* 0x000f220000000800 */
[----:B------:R-:W-:Y:S01]  /*41860*/  IMAD R230, R116, 0x230, R188 ;  /* 0x0000023074e67824 */ /* 0x000fe200078e02bc */
[----:B------:R-:W-:Y:S01]  /*41870*/  PRMT R116, R108, 0x7632, R116 ;  /* 0x000076326c747816 */ /* 0x000fe20000000074 */
[----:B------:R-:W-:-:S03]  /*41880*/  IMAD R232, R120, 0x232, R188 ;  /* 0x0000023278e87824 */ /* 0x000fc600078e02bc */
[----:B------:R1:W-:Y:S04]  /*41890*/  STG.E.U16 desc[UR60][R230.64], R108 ;  /* 0x0000006ce6007986 */ /* 0x0003e8000c10153c */
[----:B------:R0:W-:Y:S04]  /*418a0*/  STG.E.U16 desc[UR60][R232.64], R116 ;  /* 0x00000074e8007986 */ /* 0x0001e8000c10153c */
[----:B-1----:R-:W2:Y:S01]  /*418b0*/  LDL.LU.64 R230, [R1+0x558] ;  /* 0x0005580001e67983 */ /* 0x002ea20000300a00 */
[----:B------:R-:W1:Y:S03]  /*418c0*/  LDC R108, c[0x0][0x278] ;  /* 0x00009e00ff6c7b82 */ /* 0x000e660000000800 */
[----:B0-----:R-:W2:Y:S01]  /*418d0*/  LDL.LU.64 R232, [R1+0x550] ;  /* 0x0005500001e87983 */ /* 0x001ea20000300a00 */
[----:B------:R-:W-:-:S04]  /*418e0*/  IMAD R234, R112, 0x234, R188 ;  /* 0x0000023470ea7824 */ /* 0x000fc800078e02bc */
[----:B------:R-:W0:Y:S01]  /*418f0*/  LDC R112, c[0x0][0x278] ;  /* 0x00009e00ff707b82 */ /* 0x000e220000000800 */
[----:B------:R1:W-:Y:S04]  /*41900*/  STG.E.U16 desc[UR60][R234.64], R109 ;  /* 0x0000006dea007986 */ /* 0x0003e8000c10153c */
[----:B-1----:R-:W2:Y:S01]  /*41910*/  LDL.LU.64 R234, [R1+0x548] ;  /* 0x0005480001ea7983 */ /* 0x002ea20000300a00 */
[--C-:B------:R-:W-:Y:S01]  /*41920*/  IMAD R236, R113, 0x236, R188.reuse ;  /* 0x0000023671ec7824 */ /* 0x100fe200078e02bc */
[----:B------:R-:W-:Y:S02]  /*41930*/  PRMT R113, R109, 0x7632, R113 ;  /* 0x000076326d717816 */ /* 0x000fe40000000071 */
[----:B------:R-:W1:Y:S03]  /*41940*/  LDC R109, c[0x0][0x278] ;  /* 0x00009e00ff6d7b82 */ /* 0x000e660000000800 */
[----:B------:R0:W-:Y:S01]  /*41950*/  STG.E.U16 desc[UR60][R236.64], R113 ;  /* 0x00000071ec007986 */ /* 0x0001e2000c10153c */
[----:B---3--:R-:W-:-:S03]  /*41960*/  IMAD R238, R119, 0x238, R188 ;  /* 0x0000023877ee7824 */ /* 0x008fc600078e02bc */
[----:B0-----:R-:W3:Y:S01]  /*41970*/  LDL.LU.64 R236, [R1+0x540] ;  /* 0x0005400001ec7983 */ /* 0x001ee20000300a00 */
[----:B------:R-:W3:Y:S03]  /*41980*/  LDC R113, c[0x0][0x278] ;  /* 0x00009e00ff717b82 */ /* 0x000ee60000000800 */
[----:B------:R0:W-:Y:S04]  /*41990*/  STG.E.U16 desc[UR60][R238.64], R110 ;  /* 0x0000006eee007986 */ /* 0x0001e8000c10153c */
[----:B------:R-:W3:Y:S01]  /*419a0*/  LDL.LU.64 R228, [R1+0x538] ;  /* 0x0005380001e47983 */ /* 0x000ee20000300a00 */
[----:B0-----:R-:W-:-:S03]  /*419b0*/  PRMT R110, R110, 0x7632, R110 ;  /* 0x000076326e6e7816 */ /* 0x001fc6000000006e */
[----:B------:R-:W3:Y:S01]  /*419c0*/  LDL.LU.64 R238, [R1+0x530] ;  /* 0x0005300001ee7983 */ /* 0x000ee20000300a00 */
[----:B------:R-:W-:Y:S02]  /*419d0*/  IMAD R240, R115, 0x23a, R188 ;  /* 0x0000023a73f07824 */ /* 0x000fe400078e02bc */
[----:B------:R-:W0:Y:S03]  /*419e0*/  LDC R115, c[0x0][0x278] ;  /* 0x00009e00ff737b82 */ /* 0x000e260000000800 */
[----:B------:R1:W-:Y:S02]  /*419f0*/  STG.E.U16 desc[UR60][R240.64], R110 ;  /* 0x0000006ef0007986 */ /* 0x0003e4000c10153c */
[----:B-1----:R-:W-:Y:S02]  /*41a00*/  PRMT R110, R111, 0x7632, R110 ;  /* 0x000076326f6e7816 */ /* 0x002fe4000000006e */
[----:B------:R-:W3:Y:S01]  /*41a10*/  LDL.LU.64 R240, [R1+0x528] ;  /* 0x0005280001f07983 */ /* 0x000ee20000300a00 */
[----:B----4-:R-:W-:-:S05]  /*41a20*/  IMAD R242, R114, 0x23c, R188 ;  /* 0x0000023c72f27824 */ /* 0x010fca00078e02bc */
[----:B------:R1:W-:Y:S04]  /*41a30*/  STG.E.U16 desc[UR60][R242.64], R111 ;  /* 0x0000006ff2007986 */ /* 0x0003e8000c10153c */
[----:B-1----:R-:W4:Y:S01]  /*41a40*/  LDL.LU.64 R242, [R1+0x520] ;  /* 0x0005200001f27983 */ /* 0x002f220000300a00 */
[----:B------:R-:W1:Y:S01]  /*41a50*/  LDC R111, c[0x0][0x278] ;  /* 0x00009e00ff6f7b82 */ /* 0x000e620000000800 */
[----:B--2---:R-:W-:-:S05]  /*41a60*/  IMAD R248, R117, 0x23e, R188 ;  /* 0x0000023e75f87824 */ /* 0x004fca00078e02bc */
[----:B------:R2:W-:Y:S04]  /*41a70*/  STG.E.U16 desc[UR60][R248.64], R110 ;  /* 0x0000006ef8007986 */ /* 0x0005e8000c10153c */
[----:B--2---:R-:W2:Y:S01]  /*41a80*/  LDL.LU.64 R248, [R1+0x518] ;  /* 0x0005180001f87983 */ /* 0x004ea20000300a00 */
[----:B------:R-:W-:Y:S01]  /*41a90*/  IMAD R230, R108, 0x240, R188 ;  /* 0x000002406ce67824 */ /* 0x000fe200078e02bc */
[----:B------:R-:W-:Y:S01]  /*41aa0*/  PRMT R110, R104, 0x7632, R110 ;  /* 0x00007632686e7816 */ /* 0x000fe2000000006e */
[----:B------:R-:W1:Y:S01]  /*41ab0*/  LDC R108, c[0x0][0x278] ;  /* 0x00009e00ff6c7b82 */ /* 0x000e620000000800 */
[--C-:B------:R-:W-:Y:S02]  /*41ac0*/  IMAD R232, R112, 0x242, R188.reuse ;  /* 0x0000024270e87824 */ /* 0x100fe400078e02bc */
[----:B------:R0:W-:Y:S05]  /*41ad0*/  STG.E.U16 desc[UR60][R230.64], R104 ;  /* 0x00000068e6007986 */ /* 0x0001ea000c10153c */
[----:B------:R-:W4:Y:S01]  /*41ae0*/  LDC R112, c[0x0][0x278] ;  /* 0x00009e00ff707b82 */ /* 0x000f220000000800 */
[----:B------:R0:W-:Y:S04]  /*41af0*/  STG.E.U16 desc[UR60][R232.64], R110 ;  /* 0x0000006ee8007986 */ /* 0x0001e8000c10153c */
[----:B0-----:R-:W2:Y:S03]  /*41b00*/  LDL.LU.64 R230, [R1+0x510] ;  /* 0x0005100001e67983 */ /* 0x001ea60000300a00 */
[----:B------:R-:W2:Y:S01]  /*41b10*/  LDC R104, c[0x0][0x278] ;  /* 0x00009e00ff687b82 */ /* 0x000ea20000000800 */
[----:B------:R-:W2:Y:S01]  /*41b20*/  LDL.LU.64 R232, [R1+0x508] ;  /* 0x0005080001e87983 */ /* 0x000ea20000300a00 */
[----:B------:R-:W-:Y:S01]  /*41b30*/  IMAD R234, R109, 0x244, R188 ;  /* 0x000002446dea7824 */ /* 0x000fe200078e02bc */
[----:B------:R-:W-:-:S05]  /*41b40*/  PRMT R110, R105, 0x7632, R110 ;  /* 0x00007632696e7816 */ /* 0x000fca000000006e */
[----:B------:R-:W0:Y:S01]  /*41b50*/  LDC R109, c[0x0][0x278] ;  /* 0x00009e00ff6d7b82 */ /* 0x000e220000000800 */
[----:B------:R1:W-:Y:S04]  /*41b60*/  STG.E.U16 desc[UR60][R234.64], R105 ;  /* 0x00000069ea007986 */ /* 0x0003e8000c10153c */
[----:B-1----:R-:W2:Y:S03]  /*41b70*/  LDL.LU.64 R234, [R1+0x500] ;  /* 0x0005000001ea7983 */ /* 0x002ea60000300a00 */
[----:B------:R-:W1:Y:S01]  /*41b80*/  LDC R105, c[0x0][0x278] ;  /* 0x00009e00ff697b82 */ /* 0x000e620000000800 */
[--C-:B---3--:R-:W-:Y:S02]  /*41b90*/  IMAD R236, R113, 0x246, R188.reuse ;  /* 0x0000024671ec7824 */ /* 0x108fe400078e02bc */
[----:B------:R-:W-:-:S03]  /*41ba0*/  IMAD R228, R115, 0x248, R188 ;  /* 0x0000024873e47824 */ /* 0x000fc600078e02bc */
[----:B------:R3:W-:Y:S04]  /*41bb0*/  STG.E.U16 desc[UR60][R236.64], R110 ;  /* 0x0000006eec007986 */ /* 0x0007e8000c10153c */
[----:B------:R0:W-:Y:S01]  /*41bc0*/  STG.E.U16 desc[UR60][R228.64], R106 ;  /* 0x0000006ae4007986 */ /* 0x0001e2000c10153c */
[----:B------:R-:W-:Y:S02]  /*41bd0*/  IMAD R238, R111, 0x24a, R188 ;  /* 0x0000024a6fee7824 */ /* 0x000fe400078e02bc */
[----:B------:R-:W1:Y:S01]  /*41be0*/  LDC R111, c[0x0][0x278] ;  /* 0x00009e00ff6f7b82 */ /* 0x000e620000000800 */
[----:B---3--:R-:W3:Y:S01]  /*41bf0*/  LDL.LU.64 R236, [R1+0x4f8] ;  /* 0x0004f80001ec7983 */ /* 0x008ee20000300a00 */
[----:B0-----:R-:W-:-:S06]  /*41c00*/  PRMT R106, R106, 0x7632, R106 ;  /* 0x000076326a6a7816 */ /* 0x001fcc000000006a */
[----:B------:R-:W0:Y:S01]  /*41c10*/  LDC R110, c[0x0][0x278] ;  /* 0x00009e00ff6e7b82 */ /* 0x000e220000000800 */
[----:B------:R1:W-:Y:S04]  /*41c20*/  STG.E.U16 desc[UR60][R238.64], R106 ;  /* 0x0000006aee007986 */ /* 0x0003e8000c10153c */
[----:B-1----:R-:W3:Y:S01]  /*41c30*/  LDL.LU.64 R238, [R1+0x4f0] ;  /* 0x0004f00001ee7983 */ /* 0x002ee20000300a00 */
[----:B------:R-:W-:Y:S01]  /*41c40*/  PRMT R106, R107, 0x7632, R106 ;  /* 0x000076326b6a7816 */ /* 0x000fe2000000006a */
[--C-:B------:R-:W-:Y:S02]  /*41c50*/  IMAD R240, R108, 0x24c, R188.reuse ;  /* 0x0000024c6cf07824 */ /* 0x100fe400078e02bc */
[----:B------:R-:W1:Y:S03]  /*41c60*/  LDC R108, c[0x0][0x278] ;  /* 0x00009e00ff6c7b82 */ /* 0x000e660000000800 */
[----:B------:R0:W-:Y:S04]  /*41c70*/  STG.E.U16 desc[UR60][R240.64], R107 ;  /* 0x0000006bf0007986 */ /* 0x0001e8000c10153c */
[----:B0-----:R-:W3:Y:S01]  /*41c80*/  LDL.LU.64 R240, [R1+0x4e8] ;  /* 0x0004e80001f07983 */ /* 0x001ee20000300a00 */
[----:B------:R-:W0:Y:S01]  /*41c90*/  LDC R107, c[0x0][0x278] ;  /* 0x00009e00ff6b7b82 */ /* 0x000e220000000800 */
[----:B----4-:R-:W-:-:S05]  /*41ca0*/  IMAD R242, R112, 0x24e, R188 ;  /* 0x0000024e70f27824 */ /* 0x010fca00078e02bc */
[----:B------:R4:W-:Y:S04]  /*41cb0*/  STG.E.U16 desc[UR60][R242.64], R106 ;  /* 0x0000006af2007986 */ /* 0x0009e8000c10153c */
[----:B----4-:R-:W1:Y:S01]  /*41cc0*/  LDL.LU.64 R242, [R1+0x4e0] ;  /* 0x0004e00001f27983 */ /* 0x010e620000300a00 */
[----:B--2---:R-:W-:Y:S01]  /*41cd0*/  IMAD R248, R104, 0x250, R188 ;  /* 0x0000025068f87824 */ /* 0x004fe200078e02bc */
[----:B------:R-:W-:Y:S01]  /*41ce0*/  PRMT R106, R100, 0x7632, R106 ;  /* 0x00007632646a7816 */ /* 0x000fe2000000006a */
[----:B------:R-:W2:Y:S03]  /*41cf0*/  LDC R104, c[0x0][0x278] ;  /* 0x00009e00ff687b82 */ /* 0x000ea60000000800 */
[----:B------:R4:W-:Y:S04]  /*41d00*/  STG.E.U16 desc[UR60][R248.64], R100 ;  /* 0x00000064f8007986 */ /* 0x0009e8000c10153c */
[----:B----4-:R-:W4:Y:S01]  /*41d10*/  LDL.LU.64 R248, [R1+0x4d8] ;  /* 0x0004d80001f87983 */ /* 0x010f220000300a00 */
[----:B------:R-:W4:Y:S01]  /*41d20*/  LDC R100, c[0x0][0x278] ;  /* 0x00009e00ff647b82 */ /* 0x000f220000000800 */
[----:B------:R-:W-:-:S02]  /*41d30*/  IMAD R230, R109, 0x252, R188 ;  /* 0x000002526de67824 */ /* 0x000fc400078e02bc */
[----:B------:R-:W-:-:S03]  /*41d40*/  IMAD R232, R105, 0x254, R188 ;  /* 0x0000025469e87824 */ /* 0x000fc600078e02bc */
[----:B------:R0:W-:Y:S02]  /*41d50*/  STG.E.U16 desc[UR60][R230.64], R106 ;  /* 0x0000006ae6007986 */ /* 0x0001e4000c10153c */
[----:B------:R-:W4:Y:S02]  /*41d60*/  LDC R105, c[0x0][0x278] ;  /* 0x00009e00ff697b82 */ /* 0x000f240000000800 */
[----:B------:R0:W-:Y:S06]  /*41d70*/  STG.E.U16 desc[UR60][R232.64], R101 ;  /* 0x00000065e8007986 */ /* 0x0001ec000c10153c */
[----:B------:R-:W4:Y:S01]  /*41d80*/  LDC R109, c[0x0][0x278] ;  /* 0x00009e00ff6d7b82 */ /* 0x000f220000000800 */
[----:B0-----:R-:W4:Y:S04]  /*41d90*/  LDL.LU.64 R230, [R1+0x470] ;  /* 0x0004700001e67983 */ /* 0x001f280000300a00 */
[----:B------:R-:W4:Y:S01]  /*41da0*/  LDL.LU.64 R232, [R1+0x468] ;  /* 0x0004680001e87983 */ /* 0x000f220000300a00 */
[----:B------:R-:W-:Y:S01]  /*41db0*/  IMAD R234, R110, 0x256, R188 ;  /* 0x000002566eea7824 */ /* 0x000fe200078e02bc */
[----:B------:R-:W-:-:S02]  /*41dc0*/  PRMT R106, R101, 0x7632, R106 ;  /* 0x00007632656a7816 */ /* 0x000fc4000000006a */
[----:B------:R-:W0:Y:S03]  /*41dd0*/  LDC R101, c[0x0][0x278] ;  /* 0x00009e00ff657b82 */ /* 0x000e260000000800 */
[----:B------:R2:W-:Y:S04]  /*41de0*/  STG.E.U16 desc[UR60][R234.64], R106 ;  /* 0x0000006aea007986 */ /* 0x0005e8000c10153c */
[----:B--2---:R-:W2:Y:S01]  /*41df0*/  LDL.LU.64 R234, [R1+0x460] ;  /* 0x0004600001ea7983 */ /* 0x004ea20000300a00 */
[----:B------:R-:W2:Y:S03]  /*41e00*/  LDC R106, c[0x0][0x278] ;  /* 0x00009e00ff6a7b82 */ /* 0x000ea60000000800 */
[----:B------:R-:W2:Y:S01]  /*41e10*/  LDL.LU.64 R228, [R1+0x458] ;  /* 0x0004580001e47983 */ /* 0x000ea20000300a00 */
[----:B---3--:R-:W-:-:S05]  /*41e20*/  IMAD R236, R111, 0x258, R188 ;  /* 0x000002586fec7824 */ /* 0x008fca00078e02bc */
[----:B------:R3:W-:Y:S02]  /*41e30*/  STG.E.U16 desc[UR60][R236.64], R102 ;  /* 0x00000066ec007986 */ /* 0x0007e4000c10153c */
[----:B---3--:R-:W-:Y:S02]  /*41e40*/  PRMT R102, R102, 0x7632, R102 ;  /* 0x0000763266667816 */ /* 0x008fe40000000066 */
[----:B------:R-:W3:Y:S01]  /*41e50*/  LDL.LU.64 R236, [R1+0x450] ;  /* 0x0004500001ec7983 */ /* 0x000ee20000300a00 */
[----:B------:R-:W-:Y:S02]  /*41e60*/  IMAD R238, R107, 0x25a, R188 ;  /* 0x0000025a6bee7824 */ /* 0x000fe400078e02bc */
[----:B------:R-:W2:Y:S03]  /*41e70*/  LDC R107, c[0x0][0x278] ;  /* 0x00009e00ff6b7b82 */ /* 0x000ea60000000800 */
[----:B------:R0:W-:Y:S02]  /*41e80*/  STG.E.U16 desc[UR60][R238.64], R102 ;  /* 0x00000066ee007986 */ /* 0x0001e4000c10153c */
[----:B0-----:R-:W-:-:S02]  /*41e90*/  PRMT R102, R103, 0x7632, R102 ;  /* 0x0000763267667816 */ /* 0x001fc40000000066 */
[----:B------:R-:W3:Y:S01]  /*41ea0*/  LDL.LU.64 R238, [R1+0x448] ;  /* 0x0004480001ee7983 */ /* 0x000ee20000300a00 */
[--C-:B------:R-:W-:Y:S02]  /*41eb0*/  IMAD R240, R104, 0x25c, R188.reuse ;  /* 0x0000025c68f07824 */ /* 0x100fe400078e02bc */
[----:B------:R-:W0:Y:S03]  /*41ec0*/  LDC R104, c[0x0][0x278] ;  /* 0x00009e00ff687b82 */ /* 0x000e260000000800 */
[----:B------:R1:W-:Y:S04]  /*41ed0*/  STG.E.U16 desc[UR60][R240.64], R103 ;  /* 0x00000067f0007986 */ /* 0x0003e8000c10153c */
[----:B-1----:R-:W0:Y:S01]  /*41ee0*/  LDL.LU.64 R240, [R1+0x440] ;  /* 0x0004400001f07983 */ /* 0x002e220000300a00 */
[----:B------:R-:W3:Y:S01]  /*41ef0*/  LDC R103, c[0x0][0x278] ;  /* 0x00009e00ff677b82 */ /* 0x000ee20000000800 */
[----:B------:R-:W-:-:S05]  /*41f00*/  IMAD R242, R108, 0x25e, R188 ;  /* 0x0000025e6cf27824 */ /* 0x000fca00078e02bc */
[----:B------:R1:W-:Y:S04]  /*41f10*/  STG.E.U16 desc[UR60][R242.64], R102 ;  /* 0x00000066f2007986 */ /* 0x0003e8000c10153c */
[----:B-1----:R-:W3:Y:S01]  /*41f20*/  LDL.LU.64 R242, [R1+0xb8] ;  /* 0x0000b80001f27983 */ /* 0x002ee20000300a00 */
[----:B----4-:R-:W-:Y:S01]  /*41f30*/  IMAD R248, R100, 0x260, R188 ;  /* 0x0000026064f87824 */ /* 0x010fe200078e02bc */
[----:B------:R-:W-:Y:S01]  /*41f40*/  PRMT R102, R96, 0x7632, R102 ;  /* 0x0000763260667816 */ /* 0x000fe20000000066 */
[----:B------:R-:W1:Y:S03]  /*41f50*/  LDC R100, c[0x0][0x278] ;  /* 0x00009e00ff647b82 */ /* 0x000e660000000800 */
[----:B------:R4:W-:Y:S04]  /*41f60*/  STG.E.U16 desc[UR60][R248.64], R96 ;  /* 0x00000060f8007986 */ /* 0x0009e8000c10153c */
[----:B----4-:R-:W4:Y:S01]  /*41f70*/  LDL.LU.64 R248, [R1+0xb0] ;  /* 0x0000b00001f87983 */ /* 0x010f220000300a00 */
[----:B------:R-:W0:Y:S01]  /*41f80*/  LDC R96, c[0x0][0x278] ;  /* 0x00009e00ff607b82 */ /* 0x000e220000000800 */
[----:B------:R-:W-:-:S02]  /*41f90*/  IMAD R230, R105, 0x262, R188 ;  /* 0x0000026269e67824 */ /* 0x000fc400078e02bc */
[----:B------:R-:W-:-:S05]  /*41fa0*/  IMAD R232, R101, 0x264, R188 ;  /* 0x0000026465e87824 */ /* 0x000fca00078e02bc */
[----:B------:R-:W4:Y:S01]  /*41fb0*/  LDC R105, c[0x0][0x278] ;  /* 0x00009e00ff697b82 */ /* 0x000f220000000800 */
[----:B------:R1:W-:Y:S04]  /*41fc0*/  STG.E.U16 desc[UR60][R230.64], R102 ;  /* 0x00000066e6007986 */ /* 0x0003e8000c10153c */
[----:B------:R2:W-:Y:S03]  /*41fd0*/  STG.E.U16 desc[UR60][R232.64], R97 ;  /* 0x00000061e8007986 */ /* 0x0005e6000c10153c */
[----:B------:R-:W4:Y:S01]  /*41fe0*/  LDC R101, c[0x0][0x278] ;  /* 0x00009e00ff657b82 */ /* 0x000f220000000800 */
[----:B-1----:R-:W4:Y:S04]  /*41ff0*/  LDL.LU.64 R230, [R1+0xa8] ;  /* 0x0000a80001e67983 */ /* 0x002f280000300a00 */
[----:B--2---:R-:W2:Y:S01]  /*42000*/  LDL.LU.64 R232, [R1+0xa0] ;  /* 0x0000a00001e87983 */ /* 0x004ea20000300a00 */
[----:B------:R-:W-:Y:S01]  /*42010*/  IMAD R234, R106, 0x266, R188 ;  /* 0x000002666aea7824 */ /* 0x000fe200078e02bc */
[----:B------:R-:W-:-:S02]  /*42020*/  PRMT R102, R97, 0x7632, R102 ;  /* 0x0000763261667816 */ /* 0x000fc40000000066 */
[----:B------:R-:W1:Y:S01]  /*42030*/  LDC R97, c[0x0][0x278] ;  /* 0x00009e00ff617b82 */ /* 0x000e620000000800 */
[----:B------:R-:W-:Y:S02]  /*42040*/  IMAD R228, R107, 0x268, R188 ;  /* 0x000002686be47824 */ /* 0x000fe400078e02bc */
[----:B------:R3:W-:Y:S04]  /*42050*/  STG.E.U16 desc[UR60][R234.64], R102 ;  /* 0x00000066ea007986 */ /* 0x0007e8000c10153c */
[----:B------:R3:W-:Y:S01]  /*42060*/  STG.E.U16 desc[UR60][R228.64], R98 ;  /* 0x00000062e4007986 */ /* 0x0007e2000c10153c */
[----:B------:R-:W2:Y:S03]  /*42070*/  LDC R107, c[0x0][0x278] ;  /* 0x00009e00ff6b7b82 */ /* 0x000ea60000000800 */
[----:B---3--:R-:W3:Y:S05]  /*42080*/  LDL.LU.64 R234, [R1+0x98] ;  /* 0x0000980001ea7983 */ /* 0x008eea0000300a00 */
[----:B------:R-:W2:Y:S01]  /*42090*/  LDC R102, c[0x0][0x278] ;  /* 0x00009e00ff667b82 */ /* 0x000ea20000000800 */
[----:B------:R-:W-:Y:S01]  /*420a0*/  PRMT R98, R98, 0x7632, R98 ;  /* 0x0000763262627816 */ /* 0x000fe20000000062 */
[----:B------:R-:W-:-:S06]  /*420b0*/  IMAD R236, R103, 0x26a, R188 ;  /* 0x0000026a67ec7824 */ /* 0x000fcc00078e02bc */
[----:B------:R-:W3:Y:S01]  /*420c0*/  LDC R103, c[0x0][0x278] ;  /* 0x00009e00ff677b82 */ /* 0x000ee20000000800 */
[----:B------:R1:W-:Y:S02]  /*420d0*/  STG.E.U16 desc[UR60][R236.64], R98 ;  /* 0x00000062ec007986 */ /* 0x0003e4000c10153c */
[----:B-1----:R-:W-:Y:S02]  /*420e0*/  PRMT R98, R99, 0x7632, R98 ;  /* 0x0000763263627816 */ /* 0x002fe40000000062 */
[----:B------:R-:W3:Y:S01]  /*420f0*/  LDL.LU.64 R236, [R1+0x90] ;  /* 0x0000900001ec7983 */ /* 0x000ee20000300a00 */
[----:B------:R-:W-:-:S05]  /*42100*/  IMAD R238, R100, 0x26c, R188 ;  /* 0x0000026c64ee7824 */ /* 0x000fca00078e02bc */
[----:B------:R1:W-:Y:S04]  /*42110*/  STG.E.U16 desc[UR60][R238.64], R99 ;  /* 0x00000063ee007986 */ /* 0x0003e8000c10153c */
[----:B-1----:R-:W3:Y:S01]  /*42120*/  LDL.LU.64 R238, [R1+0x88] ;  /* 0x0000880001ee7983 */ /* 0x002ee20000300a00 */
[----:B------:R-:W1:Y:S01]  /*42130*/  LDC R99, c[0x0][0x278] ;  /* 0x00009e00ff637b82 */ /* 0x000e620000000800 */
[----:B0-----:R-:W-:-:S05]  /*42140*/  IMAD R240, R104, 0x26e, R188 ;  /* 0x0000026e68f07824 */ /* 0x001fca00078e02bc */
[----:B------:R0:W-:Y:S04]  /*42150*/  STG.E.U16 desc[UR60][R240.64], R98 ;  /* 0x00000062f0007986 */ /* 0x0001e8000c10153c */
[----:B0-----:R-:W3:Y:S01]  /*42160*/  LDL.LU.64 R240, [R1+0x80] ;  /* 0x0000800001f07983 */ /* 0x001ee20000300a00 */
[----:B------:R-:W-:Y:S01]  /*42170*/  IMAD R242, R96, 0x270, R188 ;  /* 0x0000027060f27824 */ /* 0x000fe200078e02bc */
[----:B------:R-:W-:-:S04]  /*42180*/  PRMT R96, R92, 0x7632, R96 ;  /* 0x000076325c607816 */ /* 0x000fc80000000060 */
[----:B------:R0:W-:Y:S04]  /*42190*/  STG.E.U16 desc[UR60][R242.64], R92 ;  /* 0x0000005cf2007986 */ /* 0x0001e8000c10153c */
[----:B0-----:R-:W3:Y:S01]  /*421a0*/  LDL.LU.64 R242, [R1+0x78] ;  /* 0x0000780001f27983 */ /* 0x001ee20000300a00 */
[----:B----4-:R-:W-:Y:S01]  /*421b0*/  IMAD R248, R101, 0x272, R188 ;  /* 0x0000027265f87824 */ /* 0x010fe200078e02bc */
[----:B------:R-:W-:Y:S01]  /*421c0*/  PRMT R98, R93, 0x7632, R98 ;  /* 0x000076325d627816 */ /* 0x000fe20000000062 */
[----:B------:R-:W0:Y:S03]  /*421d0*/  LDC R101, c[0x0][0x278] ;  /* 0x00009e00ff657b82 */ /* 0x000e260000000800 */
[----:B------:R4:W-:Y:S04]  /*421e0*/  STG.E.U16 desc[UR60][R248.64], R96 ;  /* 0x00000060f8007986 */ /* 0x0009e8000c10153c */
[----:B----4-:R-:W4:Y:S04]  /*421f0*/  LDL.LU.64 R248, [R1+0x70] ;  /* 0x0000700001f87983 */ /* 0x010f280000300a00 */
[----:B------:R-:W1:Y:S01]  /*42200*/  LDL.LU.64 R226, [R1+0x68] ;  /* 0x0000680001e27983 */ /* 0x000e620000300a00 */
[----:B------:R-:W-:-:S02]  /*42210*/  IMAD R230, R97, 0x274, R188 ;  /* 0x0000027461e67824 */ /* 0x000fc400078e02bc */
[----:B------:R-:W4:Y:S01]  /*42220*/  LDC R97, c[0x0][0x278] ;  /* 0x00009e00ff617b82 */ /* 0x000f220000000800 */
[----:B------:R-:W4:Y:S01]  /*42230*/  LDL.LU.64 R228, [R1+0x60] ;  /* 0x0000600001e47983 */ /* 0x000f220000300a00 */
[----:B--2---:R-:W-:-:S03]  /*42240*/  IMAD R232, R102, 0x276, R188 ;  /* 0x0000027666e87824 */ /* 0x004fc600078e02bc */
[----:B------:R2:W-:Y:S04]  /*42250*/  STG.E.U16 desc[UR60][R230.64], R93 ;  /* 0x0000005de6007986 */ /* 0x0005e8000c10153c */
[----:B------:R0:W-:Y:S04]  /*42260*/  STG.E.U16 desc[UR60][R232.64], R98 ;  /* 0x00000062e8007986 */ /* 0x0001e8000c10153c */
[----:B--2---:R-:W2:Y:S01]  /*42270*/  LDL.LU.64 R230, [R1+0x58] ;  /* 0x0000580001e67983 */ /* 0x004ea20000300a00 */
[----:B------:R-:W-:Y:S01]  /*42280*/  PRMT R92, R94, 0x7632, R92 ;  /* 0x000076325e5c7816 */ /* 0x000fe2000000005c */
[----:B------:R-:W1:Y:S02]  /*42290*/  LDC R93, c[0x0][0x278] ;  /* 0x00009e00ff5d7b82 */ /* 0x000e640000000800 */
[----:B0-----:R-:W2:Y:S01]  /*422a0*/  LDL.LU.64 R232, [R1+0x50] ;  /* 0x0000500001e87983 */ /* 0x001ea20000300a00 */
[----:B---3--:R-:W-:Y:S01]  /*422b0*/  IMAD R234, R103, 0x278, R188 ;  /* 0x0000027867ea7824 */ /* 0x008fe200078e02bc */
[----:B------:R-:W-:-:S04]  /*422c0*/  PRMT R96, R95, 0x7632, R96 ;  /* 0x000076325f607816 */ /* 0x000fc80000000060 */
[----:B------:R0:W-:Y:S01]  /*422d0*/  STG.E.U16 desc[UR60][R234.64], R94 ;  /* 0x0000005eea007986 */ /* 0x0001e2000c10153c */
[----:B------:R-:W3:Y:S01]  /*422e0*/  LDC R103, c[0x0][0x278] ;  /* 0x00009e00ff677b82 */ /* 0x000ee20000000800 */
[----:B0-----:R-:W-:Y:S02]  /*422f0*/  PRMT R94, R88, 0x7632, R94 ;  /* 0x00007632585e7816 */ /* 0x001fe4000000005e */
[----:B------:R-:W3:Y:S01]  /*42300*/  LDL.LU.64 R234, [R1+0x48] ;  /* 0x0000480001ea7983 */ /* 0x000ee20000300a00 */
[----:B------:R-:W-:-:S04]  /*42310*/  IMAD R236, R105, 0x27a, R188 ;  /* 0x0000027a69ec7824 */ /* 0x000fc800078e02bc */
[----:B------:R-:W0:Y:S01]  /*42320*/  LDC R105, c[0x0][0x278] ;  /* 0x00009e00ff697b82 */ /* 0x000e220000000800 */
[----:B------:R0:W-:Y:S04]  /*42330*/  STG.E.U16 desc[UR60][R236.64], R92 ;  /* 0x0000005cec007986 */ /* 0x0001e8000c10153c */
[----:B0-----:R-:W3:Y:S01]  /*42340*/  LDL.LU.64 R236, [R1+0x40] ;  /* 0x0000400001ec7983 */ /* 0x001ee20000300a00 */
[--C-:B------:R-:W-:Y:S02]  /*42350*/  IMAD R238, R107, 0x27c, R188.reuse ;  /* 0x0000027c6bee7824 */ /* 0x100fe400078e02bc */
[----:B------:R-:W0:Y:S03]  /*42360*/  LDC R107, c[0x0][0x278] ;  /* 0x00009e00ff6b7b82 */ /* 0x000e260000000800 */
[----:B------:R0:W-:Y:S04]  /*42370*/  STG.E.U16 desc[UR60][R238.64], R95 ;  /* 0x0000005fee007986 */ /* 0x0001e8000c10153c */
[----:B0-----:R-:W3:Y:S01]  /*42380*/  LDL.LU.64 R238, [R1+0x38] ;  /* 0x0000380001ee7983 */ /* 0x001ee20000300a00 */
[----:B------:R-:W0:Y:S01]  /*42390*/  LDC R95, c[0x0][0x278] ;  /* 0x00009e00ff5f7b82 */ /* 0x000e220000000800 */
[----:B------:R-:W-:-:S07]  /*423a0*/  IMAD R240, R101, 0x27e, R188 ;  /* 0x0000027e65f07824 */ /* 0x000fce00078e02bc */
[----:B------:R-:W0:Y:S01]  /*423b0*/  LDC R101, c[0x0][0x278] ;  /* 0x00009e00ff657b82 */ /* 0x000e220000000800 */
[----:B------:R4:W-:Y:S04]  /*423c0*/  STG.E.U16 desc[UR60][R240.64], R96 ;  /* 0x00000060f0007986 */ /* 0x0009e8000c10153c */
[----:B----4-:R-:W4:Y:S01]  /*423d0*/  LDL.LU.64 R240, [R1+0x30] ;  /* 0x0000300001f07983 */ /* 0x010f220000300a00 */
[----:B------:R-:W-:-:S05]  /*423e0*/  IMAD R242, R109, 0x280, R188 ;  /* 0x000002806df27824 */ /* 0x000fca00078e02bc */
[----:B------:R1:W-:Y:S04]  /*423f0*/  STG.E.U16 desc[UR60][R242.64], R88 ;  /* 0x00000058f2007986 */ /* 0x0003e8000c10153c */
[----:B-1----:R-:W4:Y:S01]  /*42400*/  LDL.LU.64 R242, [R1+0x28] ;  /* 0x0000280001f27983 */ /* 0x002f220000300a00 */
[--C-:B------:R-:W-:Y:S02]  /*42410*/  IMAD R248, R97, 0x282, R188.reuse ;  /* 0x0000028261f87824 */ /* 0x100fe400078e02bc */
[----:B------:R-:W1:Y:S03]  /*42420*/  LDC R97, c[0x0][0x278] ;  /* 0x00009e00ff617b82 */ /* 0x000e660000000800 */
[----:B------:R0:W-:Y:S04]  /*42430*/  STG.E.U16 desc[UR60][R248.64], R94 ;  /* 0x0000005ef8007986 */ /* 0x0001e8000c10153c */
[----:B0-----:R-:W4:Y:S01]  /*42440*/  LDL.LU.64 R248, [R1+0x20] ;  /* 0x0000200001f87983 */ /* 0x001f220000300a00 */
[----:B------:R-:W-:-:S02]  /*42450*/  IMAD R226, R99, 0x284, R188 ;  /* 0x0000028463e27824 */ /* 0x000fc400078e02bc */
[--C-:B--2---:R-:W-:Y:S01]  /*42460*/  IMAD R232, R93, 0x28a, R188.reuse ;  /* 0x0000028a5de87824 */ /* 0x104fe200078e02bc */
[----:B------:R-:W0:Y:S08]  /*42470*/  LDC R99, c[0x0][0x278] ;  /* 0x00009e00ff637b82 */ /* 0x000e300000000800 */
[----:B------:R-:W2:Y:S01]  /*42480*/  LDC R93, c[0x0][0x278] ;  /* 0x00009e00ff5d7b82 */ /* 0x000ea20000000800 */
[----:B---3--:R-:W-:Y:S01]  /*42490*/  IMAD R228, R103, 0x286, R188 ;  /* 0x0000028667e47824 */ /* 0x008fe200078e02bc */
[----:B------:R-:W-:Y:S01]  /*424a0*/  PRMT R92, R89, 0x7632, R92 ;  /* 0x00007632595c7816 */ /* 0x000fe2000000005c */
[----:B------:R-:W-:Y:S01]  /*424b0*/  IMAD R230, R105, 0x288, R188 ;  /* 0x0000028869e67824 */ /* 0x000fe200078e02bc */
[----:B------:R-:W-:Y:S01]  /*424c0*/  PRMT R88, R90, 0x7632, R88 ;  /* 0x000076325a587816 */ /* 0x000fe20000000058 */
[----:B------:R3:W-:Y:S01]  /*424d0*/  STG.E.U16 desc[UR60][R226.64], R89 ;  /* 0x00000059e2007986 */ /* 0x0007e2000c10153c */
[----:B------:R-:W-:-:S02]  /*424e0*/  PRMT R96, R84, 0x7632, R96 ;  /* 0x0000763254607816 */ /* 0x000fc40000000060 */
[----:B------:R-:W-:Y:S01]  /*424f0*/  PRMT R98, R85, 0x7632, R98 ;  /* 0x0000763255627816 */ /* 0x000fe20000000062 */
[----:B------:R-:W-:Y:S01]  /*42500*/  IMAD R234, R101, 0x28c, R188 ;  /* 0x0000028c65ea7824 */ /* 0x000fe200078e02bc */
[----:B------:R-:W-:Y:S01]  /*42510*/  STG.E.U16 desc[UR60][R228.64], R92 ;  /* 0x0000005ce4007986 */ /* 0x000fe2000c10153c */
[----:B------:R-:W0:Y:S03]  /*42520*/  LDC R103, c[0x0][0x278] ;  /* 0x00009e00ff677b82 */ /* 0x000e260000000800 */
[----:B------:R1:W-:Y:S01]  /*42530*/  STG.E.U16 desc[UR60][R230.64], R90 ;  /* 0x0000005ae6007986 */ /* 0x0003e2000c10153c */
[----:B---3--:R-:W-:-:S03]  /*42540*/  PRMT R89, R91, 0x7632, R89 ;  /* 0x000076325b597816 */ /* 0x008fc60000000059 */
[----:B------:R0:W-:Y:S01]  /*42550*/  STG.E.U16 desc[UR60][R232.64], R88 ;  /* 0x00000058e8007986 */ /* 0x0001e2000c10153c */
[----:B------:R-:W3:Y:S03]  /*42560*/  LDC R101, c[0x0][0x278] ;  /* 0x00009e00ff657b82 */ /* 0x000ee60000000800 */
[----:B------:R-:W-:Y:S01]  /*42570*/  STG.E.U16 desc[UR60][R234.64], R91 ;  /* 0x0000005bea007986 */ /* 0x000fe2000c10153c */
[----:B------:R-:W-:-:S04]  /*42580*/  IMAD R251, R251, 0x14c, RZ ;  /* 0x0000014cfbfb7824 */ /* 0x000fc800078e02ff */
[----:B-1----:R-:W1:Y:S01]  /*42590*/  LDC R90, c[0x0][0x278] ;  /* 0x00009e00ff5a7b82 */ /* 0x002e620000000800 */
[----:B------:R-:W-:Y:S01]  /*425a0*/  IMAD R236, R97, 0x28e, R188 ;  /* 0x0000028e61ec7824 */ /* 0x000fe200078e02bc */
[----:B------:R-:W-:Y:S01]  /*425b0*/  PRMT R100, R86, 0x7632, R100 ;  /* 0x0000763256647816 */ /* 0x000fe20000000064 */
[----:B------:R-:W-:-:S03]  /*425c0*/  IMAD R238, R107, 0x290, R188 ;  /* 0x000002906bee7824 */ /* 0x000fc600078e02bc */
[----:B------:R2:W-:Y:S01]  /*425d0*/  STG.E.U16 desc[UR60][R236.64], R89 ;  /* 0x00000059ec007986 */ /* 0x0005e2000c10153c */
[----:B0-----:R-:W-:Y:S01]  /*425e0*/  IMAD R88, R103, 0x298, R188 ;  /* 0x0000029867587824 */ /* 0x001fe200078e02bc */
[----:B------:R-:W0:Y:S02]  /*425f0*/  LDC R97, c[0x0][0x278] ;  /* 0x00009e00ff617b82 */ /* 0x000e240000000800 */
[----:B------:R3:W-:Y:S01]  /*42600*/  STG.E.U16 desc[UR60][R238.64], R84 ;  /* 0x00000054ee007986 */ /* 0x0007e2000c10153c */
[----:B------:R-:W-:-:S05]  /*42610*/  PRMT R102, R87, 0x7632, R102 ;  /* 0x0000763257667816 */ /* 0x000fca0000000066 */
[----:B------:R-:W4:Y:S01]  /*42620*/  LDC R94, c[0x0][0x278] ;  /* 0x00009e00ff5e7b82 */ /* 0x000f220000000800 */
[----:B--2---:R-:W-:Y:S01]  /*42630*/  LEA.HI.X.SX32 R89, R251, R3, 0x1, P4 ;  /* 0x00000003fb597211 */ /* 0x004fe200020f0eff */
[----:B-1----:R-:W-:Y:S01]  /*42640*/  IMAD R91, R90, 0x14d, RZ ;  /* 0x0000014d5a5b7824 */ /* 0x002fe200078e02ff */
[----:B---3--:R-:W2:Y:S05]  /*42650*/  LDL.LU R239, [R1+0xa94] ;  /* 0x000a940001ef7983 */ /* 0x008eaa0000300800 */
[----:B------:R-:W1:Y:S01]  /*42660*/  LDC R90, c[0x0][0x278] ;  /* 0x00009e00ff5a7b82 */ /* 0x000e620000000800 */
[----:B------:R-:W3:Y:S04]  /*42670*/  LDL.LU R237, [R1+0xa90] ;  /* 0x000a900001ed7983 */ /* 0x000ee80000300800 */
[----:B------:R-:W3:Y:S03]  /*42680*/  LDL.LU R238, [R1+0xa8c] ;  /* 0x000a8c0001ee7983 */ /* 0x000ee60000300800 */
[----:B------:R-:W1:Y:S01]  /*42690*/  LDC R92, c[0x0][0x278] ;  /* 0x00009e00ff5c7b82 */ /* 0x000e620000000800 */
[----:B0-----:R-:W-:-:S07]  /*426a0*/  IMAD R97, R97, 0x2a4, RZ ;  /* 0x000002a461617824 */ /* 0x001fce00078e02ff */
[----:B------:R-:W0:Y:S08]  /*426b0*/  LDC R251, c[0x0][0x278] ;  /* 0x00009e00fffb7b82 */ /* 0x000e300000000800 */
[----:B------:R-:W2:Y:S08]  /*426c0*/  LDC R234, c[0x0][0x278] ;  /* 0x00009e00ffea7b82 */ /* 0x000eb00000000800 */
[----:B------:R-:W2:Y:S01]  /*426d0*/  LDC R236, c[0x0][0x278] ;  /* 0x00009e00ffec7b82 */ /* 0x000ea20000000800 */
[----:B----4-:R-:W-:-:S07]  /*426e0*/  IMAD R240, R95, 0x292, R188 ;  /* 0x000002925ff07824 */ /* 0x010fce00078e02bc */
[----:B------:R-:W4:Y:S01]  /*426f0*/  LDC R95, c[0x0][0x278] ;  /* 0x00009e00ff5f7b82 */ /* 0x000f220000000800 */
[----:B------:R1:W-:Y:S07]  /*42700*/  STG.E.U16 desc[UR60][R240.64], R96 ;  /* 0x00000060f0007986 */ /* 0x0003ee000c10153c */
[----:B-1----:R-:W1:Y:S01]  /*42710*/  LDC R96, c[0x0][0x278] ;  /* 0x00009e00ff607b82 */ /* 0x002e620000000800 */
[--C-:B------:R-:W-:Y:S01]  /*42720*/  IMAD R242, R93, 0x294, R188.reuse ;  /* 0x000002945df27824 */ /* 0x100fe200078e02bc */
[----:B------:R-:W3:Y:S06]  /*42730*/  LDL.LU R240, [R1+0xa88] ;  /* 0x000a880001f07983 */ /* 0x000eec0000300800 */
[----:B------:R-:W4:Y:S01]  /*42740*/  LDC R93, c[0x0][0x278] ;  /* 0x00009e00ff5d7b82 */ /* 0x000f220000000800 */
[----:B------:R0:W-:Y:S01]  /*42750*/  STG.E.U16 desc[UR60][R242.64], R85 ;  /* 0x00000055f2007986 */ /* 0x0001e2000c10153c */
[----:B------:R-:W-:-:S03]  /*42760*/  IMAD R248, R99, 0x296, R188 ;  /* 0x0000029663f87824 */ /* 0x000fc600078e02bc */
[----:B0-----:R-:W3:Y:S04]  /*42770*/  LDL.LU R243, [R1+0x60c] ;  /* 0x00060c0001f37983 */ /* 0x001ee80000300800 */
[----:B------:R0:W-:Y:S01]  /*42780*/  STG.E.U16 desc[UR60][R248.64], R98 ;  /* 0x00000062f8007986 */ /* 0x0001e2000c10153c */
[----:B------:R-:W-:Y:S02]  /*42790*/  IMAD R99, R94, 0x29e, RZ ;  /* 0x0000029e5e637824 */ /* 0x000fe400078e02ff */
[----:B------:R-:W-:Y:S01]  /*427a0*/  IMAD R85, R92, 0x14f, RZ ;  /* 0x0000014f5c557824 */ /* 0x000fe200078e02ff */
[----:B------:R-:W3:Y:S01]  /*427b0*/  LDL.LU R241, [R1+0x608] ;  /* 0x0006080001f17983 */ /* 0x000ee20000300800 */
[----:B-1----:R-:W-:Y:S01]  /*427c0*/  IMAD R103, R96, 0x2a2, RZ ;  /* 0x000002a260677824 */ /* 0x002fe200078e02ff */
[----:B0-----:R-:W0:Y:S02]  /*427d0*/  LDC R249, c[0x0][0x278] ;  /* 0x00009e00fff97b82 */ /* 0x001e240000000800 */
[----:B------:R1:W-:Y:S06]  /*427e0*/  STG.E.U16 desc[UR60][R88.64], R86 ;  /* 0x0000005658007986 */ /* 0x0003ec000c10153c */
[----:B------:R-:W2:Y:S01]  /*427f0*/  LDC R98, c[0x0][0x278] ;  /* 0x00009e00ff627b82 */ /* 0x000ea20000000800 */
[----:B------:R-:W-:Y:S01]  /*42800*/  IADD3 R84, P4, R99, R2, RZ ;  /* 0x0000000263547210 */ /* 0x000fe20007f9e0ff */
[----:B------:R-:W-:Y:S01]  /*42810*/  IMAD R251, R251, 0x158, RZ ;  /* 0x00000158fbfb7824 */ /* 0x000fe200078e02ff */
[----:B------:R-:W3:Y:S01]  /*42820*/  LDL.LU R242, [R1+0x604] ;  /* 0x0006040001f27983 */ /* 0x000ee20000300800 */
[----:B-1----:R-:W-:-:S02]  /*42830*/  IMAD R88, R101, 0x29a, R188 ;  /* 0x0000029a65587824 */ /* 0x002fc400078e02bc */
[----:B------:R-:W-:Y:S02]  /*42840*/  IMAD R188, R189, 0x29c, R188 ;  /* 0x0000029cbdbc7824 */ /* 0x000fe400078e02bc */
[----:B------:R-:W1:Y:S01]  /*42850*/  LDC R94, c[0x0][0x278] ;  /* 0x00009e00ff5e7b82 */ /* 0x000e620000000800 */
[----:B0-----:R-:W-:Y:S01]  /*42860*/  IMAD R249, R249, 0x14e, RZ ;  /* 0x0000014ef9f97824 */ /* 0x001fe200078e02ff */
[----:B------:R-:W-:-:S06]  /*42870*/  LEA.HI.X.SX32 R89, R91, R3, 0x1, P6 ;  /* 0x000000035b597211 */ /* 0x000fcc00030f0eff */
[----:B------:R-:W0:Y:S01]  /*42880*/  LDC R99, c[0x0][0x278] ;  /* 0x00009e00ff637b82 */ /* 0x000e220000000800 */
[-C--:B------:R-:W-:Y:S01]  /*42890*/  LEA.HI.X.SX32 R85, R85, R3.reuse, 0x1, P4 ;  /* 0x0000000355557211 */ /* 0x080fe200020f0eff */
[----:B------:R-:W3:Y:S01]  /*428a0*/  LDL.LU R248, [R1+0x600] ;  /* 0x0006000001f87983 */ /* 0x000ee20000300800 */
[----:B------:R-:W-:-:S05]  /*428b0*/  LEA.HI.X.SX32 R189, R249, R3, 0x1, P5 ;  /* 0x00000003f9bd7211 */ /* 0x000fca00028f0eff */
[----:B------:R-:W1:Y:S01]  /*428c0*/  LDC R249, c[0x0][0x278] ;  /* 0x00009e00fff97b82 */ /* 0x000e620000000800 */
[----:B----4-:R-:W-:Y:S01]  /*428d0*/  IMAD R101, R95, 0x2a0, RZ ;  /* 0x000002a05f657824 */ /* 0x010fe200078e02ff */
[----:B------:R-:W-:Y:S04]  /*428e0*/  STG.E.U16 desc[UR60][R88.64], R100 ;  /* 0x0000006458007986 */ /* 0x000fe8000c10153c */
[----:B------:R-:W-:Y:S01]  /*428f0*/  IADD3 R86, P5, R101, R2, RZ ;  /* 0x0000000265567210 */ /* 0x000fe20007fbe0ff */
[----:B------:R4:W-:Y:S01]  /*42900*/  STG.E.U16 desc[UR60][R188.64], R87 ;  /* 0x00000057bc007986 */ /* 0x0009e2000c10153c */
[----:B------:R-:W-:Y:S01]  /*42910*/  IMAD R91, R93, 0x151, RZ ;  /* 0x000001515d5b7824 */ /* 0x000fe200078e02ff */
[----:B------:R-:W2:Y:S08]  /*42920*/  LDC R95, c[0x0][0x278] ;  /* 0x00009e00ff5f7b82 */ /* 0x000eb00000000800 */
[----:B------:R-:W2:Y:S01]  /*42930*/  LDC R92, c[0x0][0x278] ;  /* 0x00009e00ff5c7b82 */ /* 0x000ea20000000800 */
[----:B-1----:R-:W-:-:S07]  /*42940*/  IMAD R249, R249, 0x150, RZ ;  /* 0x00000150f9f97824 */ /* 0x002fce00078e02ff */
[----:B------:R-:W1:Y:S01]  /*42950*/  LDC R96, c[0x0][0x278] ;  /* 0x00009e00ff607b82 */ /* 0x000e620000000800 */
[----:B----4-:R-:W-:-:S07]  /*42960*/  LEA.HI.X.SX32 R87, R249, R3, 0x1, P5 ;  /* 0x00000003f9577211 */ /* 0x010fce00028f0eff */
[----:B------:R-:W4:Y:S01]  /*42970*/  LDC R249, c[0x0][0x278] ;  /* 0x00009e00fff97b82 */ /* 0x000f220000000800 */
[----:B------:R-:W-:Y:S01]  /*42980*/  IMAD R89, R90, 0x2a6, RZ ;  /* 0x000002a65a597824 */ /* 0x000fe200078e02ff */
[----:B------:R-:W-:-:S04]  /*42990*/  IADD3 R88, P5, R97, R2, RZ ;  /* 0x0000000261587210 */ /* 0x000fc80007fbe0ff */
[-C--:B------:R-:W-:Y:S01]  /*429a0*/  IADD3 R90, P6, R89, R2.reuse, RZ ;  /* 0x00000002595a7210 */ /* 0x080fe20007fde0ff */
[----:B------:R0:W-:Y:S01]  /*429b0*/  STG.E.U16 desc[UR60][R84.64], R102 ;  /* 0x0000006654007986 */ /* 0x0001e2000c10153c */
[----:B------:R-:W-:Y:S01]  /*429c0*/  PRMT R100, R76, 0x7632, R100 ;  /* 0x000076324c647816 */ /* 0x000fe20000000064 */
[----:B------:R-:W-:Y:S01]  /*429d0*/  IMAD R93, R94, 0x153, RZ ;  /* 0x000001535e5d7824 */ /* 0x000fe200078e02ff */
[----:B------:R-:W1:Y:S01]  /*429e0*/  LDC R97, c[0x0][0x278] ;  /* 0x00009e00ff617b82 */ /* 0x000e620000000800 */
[----:B----4-:R-:W-:Y:S01]  /*429f0*/  IMAD R249, R249, 0x152, RZ ;  /* 0x00000152f9f97824 */ /* 0x010fe200078e02ff */
[----:B0-----:R-:W-:Y:S01]  /*42a00*/  IADD3 R84, P4, R103, R2, RZ ;  /* 0x0000000267547210 */ /* 0x001fe20007f9e0ff */
[----:B------:R0:W-:Y:S01]  /*42a10*/  STG.E.U16 desc[UR60][R86.64], R76 ;  /* 0x0000004c56007986 */ /* 0x0001e2000c10153c */
[----:B------:R-:W-:Y:S01]  /*42a20*/  PRMT R102, R77, 0x7632, R102 ;  /* 0x000076324d667816 */ /* 0x000fe20000000066 */
[----:B------:R-:W-:Y:S01]  /*42a30*/  IMAD R99, R99, 0x2ac, RZ ;  /* 0x000002ac63637824 */ /* 0x000fe200078e02ff */
[-C--:B------:R-:W-:Y:S01]  /*42a40*/  LEA.HI.X.SX32 R89, R249, R3.reuse, 0x1, P5 ;  /* 0x00000003f9597211 */ /* 0x080fe200028f0eff */
[----:B--2---:R-:W-:Y:S01]  /*42a50*/  IMAD R101, R95, 0x2aa, RZ ;  /* 0x000002aa5f657824 */ /* 0x004fe200078e02ff */
[----:B------:R-:W2:Y:S01]  /*42a60*/  LDC R249, c[0x0][0x278] ;  /* 0x00009e00fff97b82 */ /* 0x000ea20000000800 */
[----:B------:R-:W-:Y:S01]  /*42a70*/  LEA.HI.X.SX32 R85, R91, R3, 0x1, P4 ;  /* 0x000000035b557211 */ /* 0x000fe200020f0eff */
[----:B0-----:R-:W-:-:S04]  /*42a80*/  IMAD R87, R98, 0x2a8, RZ ;  /* 0x000002a862577824 */ /* 0x001fc800078e02ff */
[----:B------:R0:W-:Y:S02]  /*42a90*/  STG.E.U16 desc[UR60][R84.64], R100 ;  /* 0x0000006454007986 */ /* 0x0001e4000c10153c */
[----:B------:R-:W4:Y:S01]  /*42aa0*/  LDC R95, c[0x0][0x278] ;  /* 0x00009e00ff5f7b82 */ /* 0x000f220000000800 */
[-C--:B------:R-:W-:Y:S01]  /*42ab0*/  IADD3 R76, P4, R87, R2.reuse, RZ ;  /* 0x00000002574c7210 */ /* 0x080fe20007f9e0ff */
[----:B------:R1:W-:Y:S06]  /*42ac0*/  STG.E.U16 desc[UR60][R88.64], R77 ;  /* 0x0000004d58007986 */ /* 0x0003ec000c10153c */
[----:B------:R-:W4:Y:S01]  /*42ad0*/  LDC R94, c[0x0][0x278] ;  /* 0x00009e00ff5e7b82 */ /* 0x000f220000000800 */
[----:B--2---:R-:W-:Y:S01]  /*42ae0*/  IMAD R249, R249, 0x154, RZ ;  /* 0x00000154f9f97824 */ /* 0x004fe200078e02ff */
[----:B------:R-:W-:Y:S01]  /*42af0*/  LEA.HI.X.SX32 R91, R93, R3, 0x1, P6 ;  /* 0x000000035d5b7211 */ /* 0x000fe200030f0eff */
[----:B0-----:R-:W-:Y:S01]  /*42b00*/  IMAD R85, R92, 0x155, RZ ;  /* 0x000001555c557824 */ /* 0x001fe200078e02ff */
[----:B------:R-:W-:-:S04]  /*42b10*/  IADD3 R84, P5, R101, R2, RZ ;  /* 0x0000000265547210 */ /* 0x000fc80007fbe0ff */
[----:B------:R-:W0:Y:S01]  /*42b20*/  LDC R93, c[0x0][0x278] ;  /* 0x00009e00ff5d7b82 */ /* 0x000e220000000800 */
[----:B-1----:R-:W-:-:S07]  /*42b30*/  LEA.HI.X.SX32 R77, R249, R3, 0x1, P4 ;  /* 0x00000003f94d7211 */ /* 0x002fce00020f0eff */
[----:B------:R-:W1:Y:S01]  /*42b40*/  LDC R249, c[0x0][0x278] ;  /* 0x00009e00fff97b82 */ /* 0x000e620000000800 */
[----:B------:R-:W-:Y:S02]  /*42b50*/  IADD3 R86, P6, R99, R2, RZ ;  /* 0x0000000263567210 */ /* 0x000fe40007fde0ff */
[----:B------:R-:W-:Y:S01]  /*42b60*/  PRMT R98, R78, 0x7632, R98 ;  /* 0x000076324e627816 */ /* 0x000fe20000000062 */
[----:B----4-:R-:W-:Y:S01]  /*42b70*/  IMAD R95, R95, 0x2b4, RZ ;  /* 0x000002b45f5f7824 */ /* 0x010fe200078e02ff */
[----:B------:R2:W-:Y:S03]  /*42b80*/  STG.E.U16 desc[UR60][R90.64], R102 ;  /* 0x000000665a007986 */ /* 0x0005e6000c10153c */
[----:B------:R-:W4:Y:S08]  /*42b90*/  LDC R88, c[0x0][0x278] ;  /* 0x00009e00ff587b82 */ /* 0x000f300000000800 */
[----:B------:R-:W4:Y:S01]  /*42ba0*/  LDC R92, c[0x0][0x278] ;  /* 0x00009e00ff5c7b82 */ /* 0x000f220000000800 */
[----:B-1----:R-:W-:Y:S01]  /*42bb0*/  IMAD R249, R249, 0x156, RZ ;  /* 0x00000156f9f97824 */ /* 0x002fe200078e02ff */
[-C--:B------:R-:W-:Y:S01]  /*42bc0*/  LEA.HI.X.SX32 R85, R85, R3.reuse, 0x1, P5 ;  /* 0x0000000355557211 */ /* 0x080fe200028f0eff */
[----:B------:R-:W-:Y:S01]  /*42bd0*/  IMAD R99, R94, 0x2ae, RZ ;  /* 0x000002ae5e637824 */ /* 0x000fe200078e02ff */
[----:B------:R0:W-:Y:S01]  /*42be0*/  STG.E.U16 desc[UR60][R76.64], R78 ;  /* 0x0000004e4c007986 */ /* 0x0001e2000c10153c */
[----:B------:R-:W-:Y:S01]  /*42bf0*/  IMAD R101, R96, 0x2b0, RZ ;  /* 0x000002b060657824 */ /* 0x000fe200078e02ff */
[----:B------:R-:W-:-:S02]  /*42c00*/  LEA.HI.X.SX32 R87, R249, R3, 0x1, P6 ;  /* 0x00000003f9577211 */ /* 0x000fc400030f0eff */
[----:B--2---:R-:W1:Y:S08]  /*42c10*/  LDC R91, c[0x0][0x278] ;  /* 0x00009e00ff5b7b82 */ /* 0x004e700000000800 */
[----:B------:R-:W2:Y:S01]  /*42c20*/  LDC R249, c[0x0][0x278] ;  /* 0x00009e00fff97b82 */ /* 0x000ea20000000800 */
[----:B------:R-:W-:Y:S04]  /*42c30*/  STG.E.U16 desc[UR60][R84.64], R98 ;  /* 0x0000006254007986 */ /* 0x000fe8000c10153c */
[----:B------:R4:W-:Y:S01]  /*42c40*/  STG.E.U16 desc[UR60][R86.64], R79 ;  /* 0x0000004f56007986 */ /* 0x0009e2000c10153c */
[----:B0-----:R-:W-:Y:S01]  /*42c50*/  IMAD R77, R93, 0x157, RZ ;  /* 0x000001575d4d7824 */ /* 0x001fe200078e02ff */
[-C--:B------:R-:W-:Y:S01]  /*42c60*/  IADD3 R76, P5, R99, R2.reuse, RZ ;  /* 0x00000002634c7210 */ /* 0x080fe20007fbe0ff */
[----:B------:R-:W-:Y:S01]  /*42c70*/  IMAD R97, R97, 0x2b2, RZ ;  /* 0x000002b261617824 */ /* 0x000fe200078e02ff */
[-C--:B------:R-:W-:Y:S01]  /*42c80*/  IADD3 R78, P4, R101, R2.reuse, RZ ;  /* 0x00000002654e7210 */ /* 0x080fe20007f9e0ff */
[----:B------:R-:W0:Y:S01]  /*42c90*/  LDC R89, c[0x0][0x278] ;  /* 0x00009e00ff597b82 */ /* 0x000e220000000800 */
[----:B----4-:R-:W-:-:S07]  /*42ca0*/  IADD3 R86, P6, R95, R2, RZ ;  /* 0x000000025f567210 */ /* 0x010fce0007fde0ff */
[----:B------:R-:W4:Y:S01]  /*42cb0*/  LDC R94, c[0x0][0x278] ;  /* 0x00009e00ff5e7b82 */ /* 0x000f220000000800 */
[----:B--2---:R-:W-:Y:S01]  /*42cc0*/  IMAD R249, R249, 0x15a, RZ ;  /* 0x0000015af9f97824 */ /* 0x004fe200078e02ff */
[----:B------:R-:W-:Y:S01]  /*42cd0*/  PRMT R100, R79, 0x7632, R100 ;  /* 0x000076324f647816 */ /* 0x000fe20000000064 */
[----:B------:R-:W-:Y:S01]  /*42ce0*/  IMAD R85, R88, 0x159, RZ ;  /* 0x0000015958557824 */ /* 0x000fe200078e02ff */
[-C--:B------:R-:W-:Y:S01]  /*42cf0*/  LEA.HI.X.SX32 R77, R77, R3.reuse, 0x1, P5 ;  /* 0x000000034d4d7211 */ /* 0x080fe200028f0eff */
[----:B------:R-:W-:Y:S01]  /*42d00*/  IMAD R99, R92, 0x2b8, RZ ;  /* 0x000002b85c637824 */ /* 0x000fe200078e02ff */
[-C--:B------:R-:W-:Y:S02]  /*42d10*/  LEA.HI.X.SX32 R87, R249, R3.reuse, 0x1, P6 ;  /* 0x00000003f9577211 */ /* 0x080fe400030f0eff */
[----:B------:R-:W2:Y:S08]  /*42d20*/  LDC R93, c[0x0][0x278] ;  /* 0x00009e00ff5d7b82 */ /* 0x000eb00000000800 */
[----:B------:R-:W1:Y:S01]  /*42d30*/  LDC R249, c[0x0][0x278] ;  /* 0x00009e00fff97b82 */ /* 0x000e620000000800 */
[----:B------:R-:W-:-:S02]  /*42d40*/  LEA.HI.X.SX32 R79, R251, R3, 0x1, P4 ;  /* 0x00000003fb4f7211 */ /* 0x000fc400020f0eff */
[-C--:B------:R-:W-:Y:S01]  /*42d50*/  IADD3 R84, P5, R97, R2.reuse, RZ ;  /* 0x0000000261547210 */ /* 0x080fe20007fbe0ff */
[----:B------:R-:W-:Y:S03]  /*42d60*/  STG.E.U16 desc[UR60][R76.64], R100 ;  /* 0x000000644c007986 */ /* 0x000fe6000c10153c */
[----:B------:R-:W-:Y:S01]  /*42d70*/  LEA.HI.X.SX32 R85, R85, R3, 0x1, P5 ;  /* 0x0000000355557211 */ /* 0x000fe200028f0eff */
[----:B------:R3:W-:Y:S01]  /*42d80*/  STG.E.U16 desc[UR60][R78.64], R80 ;  /* 0x000000504e007986 */ /* 0x0007e2000c10153c */
[----:B------:R-:W-:Y:S01]  /*42d90*/  PRMT R98, R80, 0x7632, R98 ;  /* 0x0000763250627816 */ /* 0x000fe20000000062 */
[----:B------:R-:W2:Y:S08]  /*42da0*/  LDC R90, c[0x0][0x278] ;  /* 0x00009e00ff5a7b82 */ /* 0x000eb00000000800 */
[----:B------:R-:W2:Y:S01]  /*42db0*/  LDC R96, c[0x0][0x278] ;  /* 0x00009e00ff607b82 */ /* 0x000ea20000000800 */
[----:B---3--:R-:W-:Y:S01]  /*42dc0*/  IADD3 R78, P5, R99, R2, RZ ;  /* 0x00000002634e7210 */ /* 0x008fe20007fbe0ff */
[----:B-1----:R-:W-:-:S02]  /*42dd0*/  IMAD R249, R249, 0x15c, RZ ;  /* 0x0000015cf9f97824 */ /* 0x002fc400078e02ff */
[----:B----4-:R-:W-:-:S04]  /*42de0*/  IMAD R101, R94, 0x2ba, RZ ;  /* 0x000002ba5e657824 */ /* 0x010fc800078e02ff */
[----:B------:R-:W1:Y:S01]  /*42df0*/  LDC R95, c[0x0][0x278] ;  /* 0x00009e00ff5f7b82 */ /* 0x000e620000000800 */
[----:B------:R-:W-:-:S07]  /*42e00*/  LEA.HI.X.SX32 R79, R249, R3, 0x1, P5 ;  /* 0x00000003f94f7211 */ /* 0x000fce00028f0eff */
[----:B------:R-:W3:Y:S01]  /*42e10*/  LDC R249, c[0x0][0x278] ;  /* 0x00009e00fff97b82 */ /* 0x000ee20000000800 */
[----:B------:R-:W-:Y:S02]  /*42e20*/  IMAD R97, R91, 0x2b6, RZ ;  /* 0x000002b65b617824 */ /* 0x000fe400078e02ff */
[----:B0-----:R-:W-:Y:S01]  /*42e30*/  IMAD R77, R89, 0x15b, RZ ;  /* 0x0000015b594d7824 */ /* 0x001fe200078e02ff */
[----:B------:R-:W-:Y:S02]  /*42e40*/  STG.E.U16 desc[UR60][R84.64], R98 ;  /* 0x0000006254007986 */ /* 0x000fe4000c10153c */
[-C--:B------:R-:W-:Y:S02]  /*42e50*/  IADD3 R76, P4, R97, R2.reuse, RZ ;  /* 0x00000002614c7210 */ /* 0x080fe40007f9e0ff */
[----:B------:R0:W-:Y:S01]  /*42e60*/  STG.E.U16 desc[UR60][R86.64], R81 ;  /* 0x0000005156007986 */ /* 0x0001e2000c10153c */
[----:B------:R-:W-:Y:S01]  /*42e70*/  IADD3 R80, P6, R101, R2, RZ ;  /* 0x0000000265507210 */ /* 0x000fe20007fde0ff */
[----:B------:R-:W4:Y:S01]  /*42e80*/  LDC R89, c[0x0][0x278] ;  /* 0x00009e00ff597b82 */ /* 0x000f220000000800 */
[----:B------:R-:W-:Y:S01]  /*42e90*/  LEA.HI.X.SX32 R77, R77, R3, 0x1, P4 ;  /* 0x000000034d4d7211 */ /* 0x000fe200020f0eff */
[----:B--2---:R-:W-:-:S06]  /*42ea0*/  IMAD R97, R93, 0x2bc, RZ ;  /* 0x000002bc5d617824 */ /* 0x004fcc00078e02ff */
[----:B------:R-:W2:Y:S01]  /*42eb0*/  LDC R88, c[0x0][0x278] ;  /* 0x00009e00ff587b82 */ /* 0x000ea20000000800 */
[----:B0-----:R-:W-:Y:S01]  /*42ec0*/  PRMT R86, R81, 0x7632, R86 ;  /* 0x0000763251567816 */ /* 0x001fe20000000056 */
[----:B---3--:R-:W-:-:S04]  /*42ed0*/  IMAD R249, R249, 0x15e, RZ ;  /* 0x0000015ef9f97824 */ /* 0x008fc800078e02ff */
[----:B------:R-:W-:Y:S01]  /*42ee0*/  STG.E.U16 desc[UR60][R76.64], R86 ;  /* 0x000000564c007986 */ /* 0x000fe2000c10153c */
[----:B------:R-:W-:Y:S01]  /*42ef0*/  IMAD R85, R90, 0x15d, RZ ;  /* 0x0000015d5a557824 */ /* 0x000fe200078e02ff */
[----:B------:R-:W-:Y:S01]  /*42f00*/  PRMT R94, R82, 0x7632, R94 ;  /* 0x00007632525e7816 */ /* 0x000fe2000000005e */
[----:B------:R-:W0:Y:S01]  /*42f10*/  LDC R91, c[0x0][0x278] ;  /* 0x00009e00ff5b7b82 */ /* 0x000e220000000800 */
[----:B------:R3:W-:Y:S07]  /*42f20*/  STG.E.U16 desc[UR60][R78.64], R82 ;  /* 0x000000524e007986 */ /* 0x0007ee000c10153c */
[----:B------:R-:W4:Y:S01]  /*42f30*/  LDC R87, c[0x0][0x278] ;  /* 0x00009e00ff577b82 */ /* 0x000f220000000800 */
[----:B---3--:R-:W-:Y:S01]  /*42f40*/  IADD3 R78, P5, R97, R2, RZ ;  /* 0x00000002614e7210 */ /* 0x008fe20007fbe0ff */
[----:B------:R-:W-:-:S06]  /*42f50*/  IMAD R77, R96, 0x2c0, RZ ;  /* 0x000002c0604d7824 */ /* 0x000fcc00078e02ff */
[----:B------:R-:W3:Y:S01]  /*42f60*/  LDC R92, c[0x0][0x278] ;  /* 0x00009e00ff5c7b82 */ /* 0x000ee20000000800 */
[----:B------:R-:W-:-:S07]  /*42f70*/  LEA.HI.X.SX32 R79, R249, R3, 0x1, P5 ;  /* 0x00000003f94f7211 */ /* 0x000fce00028f0eff */
[----:B------:R-:W2:Y:S01]  /*42f80*/  LDC R249, c[0x0][0x278] ;  /* 0x00009e00fff97b82 */ /* 0x000ea20000000800 */
[----:B------:R-:W-:-:S05]  /*42f90*/  LEA.HI.X.SX32 R81, R85, R3, 0x1, P6 ;  /* 0x0000000355517211 */ /* 0x000fca00030f0eff */
[----:B------:R0:W-:Y:S01]  /*42fa0*/  STG.E.U16 desc[UR60][R80.64], R94 ;  /* 0x0000005e50007986 */ /* 0x0001e2000c10153c */
[----:B-1----:R-:W-:Y:S01]  /*42fb0*/  IMAD R95, R95, 0x2be, RZ ;  /* 0x000002be5f5f7824 */ /* 0x002fe200078e02ff */
[----:B------:R-:W1:Y:S08]  /*42fc0*/  LDC R90, c[0x0][0x278] ;  /* 0x00009e00ff5a7b82 */ /* 0x000e700000000800 */
[----:B------:R-:W3:Y:S01]  /*42fd0*/  LDC R84, c[0x0][0x278] ;  /* 0x00009e00ff547b82 */ /* 0x000ee20000000800 */
[----:B0-----:R-:W-:Y:S01]  /*42fe0*/  IADD3 R80, P5, R77, R2, RZ ;  /* 0x000000024d507210 */ /* 0x001fe20007fbe0ff */
[----:B--2---:R-:W-:-:S06]  /*42ff0*/  IMAD R249, R249, 0x160, RZ ;  /* 0x00000160f9f97824 */ /* 0x004fcc00078e02ff */
[----:B------:R-:W0:Y:S01]  /*43000*/  LDC R93, c[0x0][0x278] ;  /* 0x00009e00ff5d7b82 */ /* 0x000e220000000800 */
[----:B------:R-:W-:-:S07]  /*43010*/  LEA.HI.X.SX32 R81, R249, R3, 0x1, P5 ;  /* 0x00000003f9517211 */ /* 0x000fce00028f0eff */
[----:B------:R-:W2:Y:S01]  /*43020*/  LDC R249, c[0x0][0x278] ;  /* 0x00009e00fff97b82 */ /* 0x000ea20000000800 */
[----:B------:R1:W-:Y:S01]  /*43030*/  STG.E.U16 desc[UR60][R78.64], R83 ;  /* 0x000000534e007986 */ /* 0x0003e2000c10153c */
[----:B------:R-:W-:Y:S02]  /*43040*/  IMAD R91, R91, 0x2c2, RZ ;  /* 0x000002c25b5b7824 */ /* 0x000fe400078e02ff */
[----:B------:R-:W-:Y:S02]  /*43050*/  IMAD R85, R88, 0x15f, RZ ;  /* 0x0000015f58557824 */ /* 0x000fe400078e02ff */
[----:B----4-:R-:W-:Y:S01]  /*43060*/  IMAD R87, R87, 0x161, RZ ;  /* 0x0000016157577824 */ /* 0x010fe200078e02ff */
[----:B------:R-:W-:Y:S01]  /*43070*/  PRMT R96, R83, 0x7632, R96 ;  /* 0x0000763253607816 */ /* 0x000fe20000000060 */
[----:B------:R-:W4:Y:S01]  /*43080*/  LDC R88, c[0x0][0x278] ;  /* 0x00009e00ff587b82 */ /* 0x000f220000000800 */
[----:B-1----:R-:W-:Y:S01]  /*43090*/  IMAD R79, R89, 0x2c4, RZ ;  /* 0x000002c4594f7824 */ /* 0x002fe200078e02ff */
[----:B------:R-:W-:-:S06]  /*430a0*/  PRMT R97, R72, 0x7632, R97 ;  /* 0x0000763248617816 */ /* 0x000fcc0000000061 */
[----:B------:R-:W1:Y:S01]  /*430b0*/  LDC R94, c[0x0][0x278] ;  /* 0x00009e00ff5e7b82 */ /* 0x000e620000000800 */
[-C--:B------:R-:W-:Y:S01]  /*430c0*/  IADD3 R78, P5, R79, R2.reuse, RZ ;  /* 0x000000024f4e7210 */ /* 0x080fe20007fbe0ff */
[----:B--2---:R-:W-:Y:S01]  /*430d0*/  IMAD R249, R249, 0x162, RZ ;  /* 0x00000162f9f97824 */ /* 0x004fe200078e02ff */
[-C--:B------:R-:W-:Y:S01]  /*430e0*/  IADD3 R76, P4, R95, R2.reuse, RZ ;  /* 0x000000025f4c7210 */ /* 0x080fe20007f9e0ff */
[----:B0-----:R-:W-:Y:S01]  /*430f0*/  IMAD R93, R93, 0x2ca, RZ ;  /* 0x000002ca5d5d7824 */ /* 0x001fe200078e02ff */
[----:B------:R-:W-:-:S03]  /*43100*/  IADD3 R82, P6, R91, R2, RZ ;  /* 0x000000025b527210 */ /* 0x000fc60007fde0ff */
[----:B------:R-:W0:Y:S01]  /*43110*/  LDC R89, c[0x0][0x278] ;  /* 0x00009e00ff597b82 */ /* 0x000e220000000800 */
[----:B------:R-:W-:-:S07]  /*43120*/  LEA.HI.X.SX32 R79, R249, R3, 0x1, P5 ;  /* 0x00000003f94f7211 */ /* 0x000fce00028f0eff */
[----:B------:R-:W2:Y:S01]  /*43130*/  LDC R249, c[0x0][0x278] ;  /* 0x00009e00fff97b82 */ /* 0x000ea20000000800 */
[-C--:B------:R-:W-:Y:S02]  /*43140*/  LEA.HI.X.SX32 R77, R85, R3.reuse, 0x1, P4 ;  /* 0x00000003554d7211 */ /* 0x080fe400020f0eff */
[----:B------:R-:W-:-:S03]  /*43150*/  LEA.HI.X.SX32 R83, R87, R3, 0x1, P6 ;  /* 0x0000000357537211 */ /* 0x000fc600030f0eff */
[----:B------:R-:W-:Y:S01]  /*43160*/  STG.E.U16 desc[UR60][R76.64], R96 ;  /* 0x000000604c007986 */ /* 0x000fe2000c10153c */
[----:B------:R-:W-:Y:S01]  /*43170*/  IMAD R95, R90, 0x2c6, RZ ;  /* 0x000002c65a5f7824 */ /* 0x000fe200078e02ff */
[----:B------:R-:W4:Y:S02]  /*43180*/  LDC R85, c[0x0][0x278] ;  /* 0x00009e00ff557b82 */ /* 0x000f240000000800 */
[----:B------:R-:W-:Y:S04]  /*43190*/  STG.E.U16 desc[UR60][R80.64], R72 ;  /* 0x0000004850007986 */ /* 0x000fe8000c10153c */
[----:B------:R3:W-:Y:S01]  /*431a0*/  STG.E.U16 desc[UR60][R82.64], R97 ;  /* 0x0000006152007986 */ /* 0x0007e2000c10153c */
[----:B------:R-:W-:Y:S01]  /*431b0*/  PRMT R90, R73, 0x7632, R90 ;  /* 0x00007632495a7816 */ /* 0x000fe2000000005a */
[----:B0-----:R-:W-:Y:S01]  /*431c0*/  IMAD R89, R89, 0x2d0, RZ ;  /* 0x000002d059597824 */ /* 0x001fe200078e02ff */
[----:B------:R-:W0:Y:S01]  /*431d0*/  LDC R91, c[0x0][0x278] ;  /* 0x00009e00ff5b7b82 */ /* 0x000e220000000800 */
[----:B------:R1:W-:Y:S01]  /*431e0*/  STG.E.U16 desc[UR60][R78.64], R73 ;  /* 0x000000494e007986 */ /* 0x0003e2000c10153c */
[----:B--2---:R-:W-:-:S06]  /*431f0*/  IMAD R249, R249, 0x164, RZ ;  /* 0x00000164f9f97824 */ /* 0x004fcc00078e02ff */
[----:B------:R-:W2:Y:S01]  /*43200*/  LDC R86, c[0x0][0x278] ;  /* 0x00009e00ff567b82 */ /* 0x000ea20000000800 */
[----:B---3--:R-:W-:-:S05]  /*43210*/  IMAD R83, R92, 0x2c8, RZ ;  /* 0x000002c85c537824 */ /* 0x008fca00078e02ff */
[-C--:B------:R-:W-:Y:S01]  /*43220*/  IADD3 R72, P5, R83, R2.reuse, RZ ;  /* 0x0000000253487210 */ /* 0x080fe20007fbe0ff */
[----:B------:R-:W-:Y:S01]  /*43230*/  IMAD R77, R84, 0x163, RZ ;  /* 0x00000163544d7824 */ /* 0x000fe200078e02ff */
[-C--:B------:R-:W-:Y:S01]  /*43240*/  IADD3 R76, P4, R95, R2.reuse, RZ ;  /* 0x000000025f4c7210 */ /* 0x080fe20007f9e0ff */
[----:B----4-:R-:W-:Y:S01]  /*43250*/  IMAD R81, R85, 0x165, RZ ;  /* 0x0000016555517824 */ /* 0x010fe200078e02ff */
[-C--:B-1----:R-:W-:Y:S01]  /*43260*/  LEA.HI.X.SX32 R73, R249, R3.reuse, 0x1, P5 ;  /* 0x00000003f9497211 */ /* 0x082fe200028f0eff */
[----:B------:R-:W1:Y:S08]  /*43270*/  LDC R87, c[0x0][0x278] ;  /* 0x00009e00ff577b82 */ /* 0x000e700000000800 */
[----:B------:R-:W3:Y:S01]  /*43280*/  LDC R249, c[0x0][0x278] ;  /* 0x00009e00fff97b82 */ /* 0x000ee20000000800 */
[----:B------:R-:W-:Y:S01]  /*43290*/  IADD3 R80, P6, R93, R2, RZ ;  /* 0x000000025d507210 */ /* 0x000fe20007fde0ff */
[----:B------:R-:W-:Y:S01]  /*432a0*/  IMAD R93, R88, 0x2cc, RZ ;  /* 0x000002cc585d7824 */ /* 0x000fe200078e02ff */
[----:B------:R-:W-:-:S05]  /*432b0*/  LEA.HI.X.SX32 R77, R77, R3, 0x1, P4 ;  /* 0x000000034d4d7211 */ /* 0x000fca00020f0eff */
[----:B------:R4:W-:Y:S01]  /*432c0*/  STG.E.U16 desc[UR60][R76.64], R90 ;  /* 0x0000005a4c007986 */ /* 0x0009e2000c10153c */
[----:B------:R-:W-:Y:S01]  /*432d0*/  PRMT R92, R74, 0x7632, R92 ;  /* 0x000076324a5c7816 */ /* 0x000fe2000000005c */
[----:B------:R-:W1:Y:S08]  /*432e0*/  LDC R85, c[0x0][0x278] ;  /* 0x00009e00ff557b82 */ /* 0x000e700000000800 */
[----:B------:R-:W1:Y:S01]  /*432f0*/  LDC R84, c[0x0][0x278] ;  /* 0x00009e00ff547b82 */ /* 0x000e620000000800 */
[----:B----4-:R-:W-:Y:S01]  /*43300*/  IADD3 R76, P5, R93, R2, RZ ;  /* 0x000000025d4c7210 */ /* 0x010fe20007fbe0ff */
[----:B---3--:R-:W-:-:S02]  /*43310*/  IMAD R249, R249, 0x166, RZ ;  /* 0x00000166f9f97824 */ /* 0x008fc400078e02ff */
[----:B0-----:R-:W-:-:S04]  /*43320*/  IMAD R91, R91, 0x2ce, RZ ;  /* 0x000002ce5b5b7824 */ /* 0x001fc800078e02ff */
[----:B------:R-:W0:Y:S01]  /*43330*/  LDC R83, c[0x0][0x278] ;  /* 0x00009e00ff537b82 */ /* 0x000e220000000800 */
[----:B------:R-:W-:-:S07]  /*43340*/  LEA.HI.X.SX32 R77, R249, R3, 0x1, P5 ;  /* 0x00000003f94d7211 */ /* 0x000fce00028f0eff */
[----:B------:R-:W3:Y:S01]  /*43350*/  LDC R249, c[0x0][0x278] ;  /* 0x00009e00fff97b82 */ /* 0x000ee20000000800 */
[----:B------:R-:W-:Y:S01]  /*43360*/  LEA.HI.X.SX32 R81, R81, R3, 0x1, P6 ;  /* 0x0000000351517211 */ /* 0x000fe200030f0eff */
[----:B------:R4:W-:Y:S01]  /*43370*/  STG.E.U16 desc[UR60][R72.64], R74 ;  /* 0x0000004a48007986 */ /* 0x0009e2000c10153c */
[----:B------:R-:W-:-:S03]  /*43380*/  PRMT R88, R75, 0x7632, R88 ;  /* 0x000076324b587816 */ /* 0x000fc60000000058 */
[----:B------:R-:W-:Y:S02]  /*43390*/  STG.E.U16 desc[UR60][R80.64], R92 ;  /* 0x0000005c50007986 */ /* 0x000fe4000c10153c */
[----:B------:R-:W0:Y:S02]  /*433a0*/  LDC R82, c[0x0][0x278] ;  /* 0x00009e00ff527b82 */ /* 0x000e240000000800 */
[----:B------:R1:W-:Y:S01]  /*433b0*/  STG.E.U16 desc[UR60][R76.64], R75 ;  /* 0x0000004b4c007986 */ /* 0x0003e2000c10153c */
[-C--:B----4-:R-:W-:Y:S01]  /*433c0*/  IADD3 R74, P5, R89, R2.reuse, RZ ;  /* 0x00000002594a7210 */ /* 0x090fe20007fbe0ff */
[----:B---3--:R-:W-:Y:S02]  /*433d0*/  IMAD R249, R249, 0x168, RZ ;  /* 0x00000168f9f97824 */ /* 0x008fe400078e02ff */
[----:B------:R-:W-:Y:S01]  /*433e0*/  IMAD R73, R94, 0x2d2, RZ ;  /* 0x000002d25e497824 */ /* 0x000fe200078e02ff */
[-C--:B------:R-:W-:Y:S01]  /*433f0*/  IADD3 R72, P4, R91, R2.reuse, RZ ;  /* 0x000000025b487210 */ /* 0x080fe20007f9e0ff */
[----:B--2---:R-:W-:Y:S01]  /*43400*/  IMAD R79, R86, 0x167, RZ ;  /* 0x00000167564f7824 */ /* 0x004fe200078e02ff */
[----:B-1----:R-:W-:Y:S01]  /*43410*/  LEA.HI.X.SX32 R75, R249, R3, 0x1, P5 ;  /* 0x00000003f94b7211 */ /* 0x002fe200028f0eff */
[----:B------:R-:W-:Y:S01]  /*43420*/  IMAD R81, R87, 0x169, RZ ;  /* 0x0000016957517824 */ /* 0x000fe200078e02ff */
[----:B------:R-:W1:Y:S01]  /*43430*/  LDC R249, c[0x0][0x278] ;  /* 0x00009e00fff97b82 */ /* 0x000e620000000800 */
[----:B------:R-:W-:Y:S01]  /*43440*/  IADD3 R78, P6, R73, R2, RZ ;  /* 0x00000002494e7210 */ /* 0x000fe20007fde0ff */
[----:B------:R-:W-:-:S02]  /*43450*/  IMAD R85, R85, 0x2d8, RZ ;  /* 0x000002d855557824 */ /* 0x000fc400078e02ff */
[----:B------:R-:W-:Y:S01]  /*43460*/  IMAD R77, R84, 0x2d6, RZ ;  /* 0x000002d6544d7824 */ /* 0x000fe200078e02ff */
[----:B------:R-:W-:-:S03]  /*43470*/  PRMT R89, R68, 0x7632, R89 ;  /* 0x0000763244597816 */ /* 0x000fc60000000059 */
[----:B------:R-:W2:Y:S08]  /*43480*/  LDC R86, c[0x0][0x278] ;  /* 0x00009e00ff567b82 */ /* 0x000eb00000000800 */
[----:B------:R-:W3:Y:S01]  /*43490*/  LDC R87, c[0x0][0x278] ;  /* 0x00009e00ff577b82 */ /* 0x000ee20000000800 */
[----:B-1----:R-:W-:Y:S01]  /*434a0*/  IMAD R251, R249, 0x16a, RZ ;  /* 0x0000016af9fb7824 */ /* 0x002fe200078e02ff */
[----:B------:R-:W-:-:S06]  /*434b0*/  LEA.HI.X.SX32 R73, R79, R3, 0x1, P4 ;  /* 0x000000034f497211 */ /* 0x000fcc00020f0eff */
[----:B------:R-:W1:Y:S01]  /*434c0*/  LDC R249, c[0x0][0x278] ;  /* 0x00009e00fff97b82 */ /* 0x000e620000000800 */
[----:B------:R-:W-:Y:S02]  /*434d0*/  LEA.HI.X.SX32 R79, R81, R3, 0x1, P6 ;  /* 0x00000003514f7211 */ /* 0x000fe400030f0eff */
[-C--:B------:R-:W-:Y:S01]  /*434e0*/  IADD3 R76, P6, R85, R2.reuse, RZ ;  /* 0x00000002554c7210 */ /* 0x080fe20007fde0ff */
[----:B------:R-:W-:Y:S04]  /*434f0*/  STG.E.U16 desc[UR60][R72.64], R88 ;  /* 0x0000005848007986 */ /* 0x000fe8000c10153c */
[----:B------:R4:W-:Y:S01]  /*43500*/  STG.E.U16 desc[UR60][R74.64], R68 ;  /* 0x000000444a007986 */ /* 0x0009e2000c10153c */
[----:B------:R-:W2:Y:S08]  /*43510*/  LDC R84, c[0x0][0x278] ;  /* 0x00009e00ff547b82 */ /* 0x000eb00000000800 */
[----:B------:R-:W2:Y:S01]  /*43520*/  LDC R80, c[0x0][0x278] ;  /* 0x00009e00ff507b82 */ /* 0x000ea20000000800 */
[----:B----4-:R-:W-:Y:S01]  /*43530*/  IADD3 R74, P5, R77, R2, RZ ;  /* 0x000000024d4a7210 */ /* 0x010fe20007fbe0ff */
[----:B-1----:R-:W-:-:S06]  /*43540*/  IMAD R249, R249, 0x16c, RZ ;  /* 0x0000016cf9f97824 */ /* 0x002fcc00078e02ff */
[----:B------:R-:W1:Y:S01]  /*43550*/  LDC R85, c[0x0][0x278] ;  /* 0x00009e00ff557b82 */ /* 0x000e620000000800 */
[----:B------:R-:W-:-:S07]  /*43560*/  LEA.HI.X.SX32 R77, R249, R3, 0x1, P6 ;  /* 0x00000003f94d7211 */ /* 0x000fce00030f0eff */
[----:B------:R-:W4:Y:S01]  /*43570*/  LDC R249, c[0x0][0x278] ;  /* 0x00009e00fff97b82 */ /* 0x000f220000000800 */
[----:B0-----:R-:W-:-:S05]  /*43580*/  IMAD R81, R83, 0x2d4, RZ ;  /* 0x000002d453517824 */ /* 0x001fca00078e02ff */
[----:B------:R-:W-:Y:S01]  /*43590*/  IADD3 R72, P4, R81, R2, RZ ;  /* 0x0000000251487210 */ /* 0x000fe20007f9e0ff */
[----:B------:R-:W-:Y:S01]  /*435a0*/  IMAD R75, R82, 0x16b, RZ ;  /* 0x0000016b524b7824 */ /* 0x000fe200078e02ff */
[----:B------:R-:W-:Y:S01]  /*435b0*/  PRMT R68, R69, 0x7632, R68 ;  /* 0x0000763245447816 */ /* 0x000fe20000000044 */
[----:B------:R0:W-:Y:S01]  /*435c0*/  STG.E.U16 desc[UR60][R78.64], R89 ;  /* 0x000000594e007986 */ /* 0x0001e2000c10153c */
[-C--:B------:R-:W-:Y:S01]  /*435d0*/  LEA.HI.X.SX32 R73, R251, R3.reuse, 0x1, P4 ;  /* 0x00000003fb497211 */ /* 0x080fe200020f0eff */
[----:B------:R-:W1:Y:S01]  /*435e0*/  LDC R83, c[0x0][0x278] ;  /* 0x00009e00ff537b82 */ /* 0x000e620000000800 */
[----:B------:R-:W-:Y:S01]  /*435f0*/  LEA.HI.X.SX32 R75, R75, R3, 0x1, P5 ;  /* 0x000000034b4b7211 */ /* 0x000fe200028f0eff */
[----:B---3--:R-:W-:Y:S01]  /*43600*/  IMAD R87, R87, 0x2dc, RZ ;  /* 0x000002dc57577824 */ /* 0x008fe200078e02ff */
[----:B------:R-:W-:-:S05]  /*43610*/  PRMT R88, R70, 0x7632, R88 ;  /* 0x0000763246587816 */ /* 0x000fca0000000058 */
[----:B------:R-:W3:Y:S01]  /*43620*/  LDC R82, c[0x0][0x278] ;  /* 0x00009e00ff527b82 */ /* 0x000ee20000000800 */
[----:B----4-:R-:W-:-:S07]  /*43630*/  IMAD R251, R249, 0x16e, RZ ;  /* 0x0000016ef9fb7824 */ /* 0x010fce00078e02ff */
[----:B------:R-:W4:Y:S01]  /*43640*/  LDC R249, c[0x0][0x278] ;  /* 0x00009e00fff97b82 */ /* 0x000f220000000800 */
[----:B------:R-:W-:Y:S04]  /*43650*/  STG.E.U16 desc[UR60][R72.64], R69 ;  /* 0x0000004548007986 */ /* 0x000fe8000c10153c */
[----:B------:R-:W-:Y:S03]  /*43660*/  STG.E.U16 desc[UR60][R74.64], R68 ;  /* 0x000000444a007986 */ /* 0x000fe6000c10153c */
[----:B0-----:R-:W0:Y:S01]  /*43670*/  LDC R78, c[0x0][0x278] ;  /* 0x00009e00ff4e7b82 */ /* 0x001e220000000800 */
[----:B------:R3:W-:Y:S01]  /*43680*/  STG.E.U16 desc[UR60][R76.64], R70 ;  /* 0x000000464c007986 */ /* 0x0007e2000c10153c */
[----:B--2---:R-:W-:-:S02]  /*43690*/  IMAD R89, R86, 0x2da, RZ ;  /* 0x000002da56597824 */ /* 0x004fc400078e02ff */
[----:B-1----:R-:W-:-:S04]  /*436a0*/  IMAD R85, R85, 0x2e4, RZ ;  /* 0x000002e455557824 */ /* 0x002fc800078e02ff */
[----:B------:R-:W1:Y:S01]  /*436b0*/  LDC R79, c[0x0][0x278] ;  /* 0x00009e00ff4f7b82 */ /* 0x000e620000000800 */
[----:B---3--:R-:W-:Y:S02]  /*436c0*/  IMAD R77, R84, 0x2e0, RZ ;  /* 0x000002e0544d7824 */ /* 0x008fe400078e02ff */
[----:B----4-:R-:W-:Y:S01]  /*436d0*/  IMAD R249, R249, 0x170, RZ ;  /* 0x00000170f9f97824 */ /* 0x010fe200078e02ff */
[-C--:B------:R-:W-:Y:S01]  /*436e0*/  IADD3 R68, P5, R89, R2.reuse, RZ ;  /* 0x0000000259447210 */ /* 0x080fe20007fbe0ff */
[----:B------:R-:W-:Y:S01]  /*436f0*/  IMAD R69, R80, 0x16d, RZ ;  /* 0x0000016d50457824 */ /* 0x000fe200078e02ff */
[-C--:B------:R-:W-:Y:S01]  /*43700*/  IADD3 R76, P6, R77, R2.reuse, RZ ;  /* 0x000000024d4c7210 */ /* 0x080fe20007fde0ff */
[----:B------:R-:W-:Y:S01]  /*43710*/  IMAD R83, R83, 0x2de, RZ ;  /* 0x000002de53537824 */ /* 0x000fe200078e02ff */
[----:B------:R-:W-:Y:S01]  /*43720*/  IADD3 R72, P4, R87, R2, RZ ;  /* 0x0000000257487210 */ /* 0x000fe20007f9e0ff */
[----:B------:R-:W2:Y:S01]  /*43730*/  LDC R80, c[0x0][0x278] ;  /* 0x00009e00ff507b82 */ /* 0x000ea20000000800 */
[----:B------:R-:W-:-:S07]  /*43740*/  LEA.HI.X.SX32 R77, R249, R3, 0x1, P6 ;  /* 0x00000003f94d7211 */ /* 0x000fce00030f0eff */
[----:B------:R-:W3:Y:S01]  /*43750*/  LDC R249, c[0x0][0x278] ;  /* 0x00009e00fff97b82 */ /* 0x000ee20000000800 */
[-C--:B------:R-:W-:Y:S01]  /*43760*/  LEA.HI.X.SX32 R69, R69, R3.reuse, 0x1, P5 ;  /* 0x0000000345457211 */ /* 0x080fe200028f0eff */
[----:B0-----:R-:W-:Y:S01]  /*43770*/  IMAD R75, R78, 0x16f, RZ ;  /* 0x0000016f4e4b7824 */ /* 0x001fe200078e02ff */
[-C--:B------:R-:W-:Y:S02]  /*43780*/  LEA.HI.X.SX32 R73, R251, R3.reuse, 0x1, P4 ;  /* 0x00000003fb497211 */ /* 0x080fe400020f0eff */
[----:B------:R-:W-:Y:S01]  /*43790*/  IADD3 R74, P5, R83, R2, RZ ;  /* 0x00000002534a7210 */ /* 0x000fe20007fbe0ff */
[----:B------:R-:W-:Y:S02]  /*437a0*/  STG.E.U16 desc[UR60][R68.64], R88 ;  /* 0x0000005844007986 */ /* 0x000fe4000c10153c */
[----:B------:R-:W0:Y:S01]  /*437b0*/  LDC R86, c[0x0][0x278] ;  /* 0x00009e00ff567b82 */ /* 0x000e220000000800 */
[----:B------:R-:W-:Y:S01]  /*437c0*/  LEA.HI.X.SX32 R75, R75, R3, 0x1, P5 ;  /* 0x000000034b4b7211 */ /* 0x000fe200028f0eff */
[----:B------:R4:W-:Y:S01]  /*437d0*/  STG.E.U16 desc[UR60][R72.64], R71 ;  /* 0x0000004748007986 */ /* 0x0009e2000c10153c */
[----:B------:R-:W-:Y:S01]  /*437e0*/  IMAD R87, R82, 0x2e2, RZ ;  /* 0x000002e252577824 */ /* 0x000fe200078e02ff */
[----:B------:R-:W-:-:S04]  /*437f0*/  PRMT R70, R71, 0x7632, R70 ;  /* 0x0000763247467816 */ /* 0x000fc80000000046 */
[----:B------:R-:W0:Y:S01]  /*43800*/  LDC R81, c[0x0][0x278] ;  /* 0x00009e00ff517b82 */ /* 0x000e220000000800 */
[----:B----4-:R-:W-:Y:S01]  /*43810*/  IADD3 R72, P5, R85, R2, RZ ;  /* 0x0000000255487210 */ /* 0x010fe20007fbe0ff */
[----:B---3--:R-:W-:-:S06]  /*43820*/  IMAD R249, R249, 0x172, RZ ;  /* 0x00000172f9f97824 */ /* 0x008fcc00078e02ff */
[----:B------:R-:W3:Y:S01]  /*43830*/  LDC R84, c[0x0][0x278] ;  /* 0x00009e00ff547b82 */ /* 0x000ee20000000800 */
[----:B------:R-:W-:-:S07]  /*43840*/  LEA.HI.X.SX32 R73, R249, R3, 0x1, P5 ;  /* 0x00000003f9497211 */ /* 0x000fce00028f0eff */
[----:B------:R-:W4:Y:S01]  /*43850*/  LDC R249, c[0x0][0x278] ;  /* 0x00009e00fff97b82 */ /* 0x000f220000000800 */
[----:B-1----:R-:W-:Y:S01]  /*43860*/  IMAD R69, R79, 0x171, RZ ;  /* 0x000001714f457824 */ /* 0x002fe200078e02ff */
[----:B------:R-:W-:Y:S01]  /*43870*/  IADD3 R68, P4, R87, R2, RZ ;  /* 0x0000000257447210 */ /* 0x000fe20007f9e0ff */
[----:B------:R-:W-:Y:S01]  /*43880*/  STG.E.U16 desc[UR60][R74.64], R70 ;  /* 0x000000464a007986 */ /* 0x000fe2000c10153c */
[----:B--2---:R-:W-:Y:S02]  /*43890*/  IMAD R85, R80, 0x2e8, RZ ;  /* 0x000002e850557824 */ /* 0x004fe400078e02ff */
[----:B------:R-:W-:Y:S01]  /*438a0*/  LEA.HI.X.SX32 R69, R69, R3, 0x1, P4 ;  /* 0x0000000345457211 */ /* 0x000fe200020f0eff */
[----:B------:R1:W-:Y:S01]  /*438b0*/  STG.E.U16 desc[UR60][R76.64], R64 ;  /* 0x000000404c007986 */ /* 0x0003e2000c10153c */
[----:B0-----:R-:W-:Y:S01]  /*438c0*/  IMAD R89, R86, 0x2e6, RZ ;  /* 0x000002e656597824 */ /* 0x001fe200078e02ff */
[----:B------:R-:W-:Y:S01]  /*438d0*/  PRMT R86, R65, 0x7632, R86 ;  /* 0x0000763241567816 */ /* 0x000fe20000000056 */
[----:B------:R-:W-:Y:S01]  /*438e0*/  IMAD R71, R81, 0x173, RZ ;  /* 0x0000017351477824 */ /* 0x000fe200078e02ff */
[----:B------:R-:W0:Y:S01]  /*438f0*/  LDC R83, c[0x0][0x278] ;  /* 0x00009e00ff537b82 */ /* 0x000e220000000800 */
[----:B-1----:R-:W-:-:S07]  /*43900*/  PRMT R64, R64, 0x7632, R64 ;  /* 0x0000763240407816 */ /* 0x002fce0000000040 */
[----:B------:R-:W1:Y:S01]  /*43910*/  LDC R78, c[0x0][0x278] ;  /* 0x00009e00ff4e7b82 */ /* 0x000e620000000800 */
[----:B------:R2:W-:Y:S01]  /*43920*/  STG.E.U16 desc[UR60][R68.64], R64 ;  /* 0x0000004044007986 */ /* 0x0005e2000c10153c */
[----:B----4-:R-:W-:-:S03]  /*43930*/  IMAD R249, R249, 0x174, RZ ;  /* 0x00000174f9f97824 */ /* 0x010fc600078e02ff */
[----:B------:R4:W-:Y:S01]  /*43940*/  STG.E.U16 desc[UR60][R72.64], R65 ;  /* 0x0000004148007986 */ /* 0x0009e2000c10153c */
[-C--:B------:R-:W-:Y:S02]  /*43950*/  IADD3 R70, P6, R89, R2.reuse, RZ ;  /* 0x0000000259467210 */ /* 0x080fe40007fde0ff */
[----:B------:R-:W1:Y:S01]  /*43960*/  LDC R77, c[0x0][0x278] ;  /* 0x00009e00ff4d7b82 */ /* 0x000e620000000800 */
[----:B--2---:R-:W-:-:S07]  /*43970*/  IADD3 R64, P5, R85, R2, RZ ;  /* 0x0000000255407210 */ /* 0x004fce0007fbe0ff */
[----:B------:R-:W2:Y:S01]  /*43980*/  LDC R80, c[0x0][0x278] ;  /* 0x00009e00ff507b82 */ /* 0x000ea20000000800 */
[----:B----4-:R-:W-:-:S07]  /*43990*/  LEA.HI.X.SX32 R65, R249, R3, 0x1, P5 ;  /* 0x00000003f9417211 */ /* 0x010fce00028f0eff */
[----:B------:R-:W4:Y:S01]  /*439a0*/  LDC R249, c[0x0][0x278] ;  /* 0x00009e00fff97b82 */ /* 0x000f220000000800 */
[----:B------:R-:W-:-:S05]  /*439b0*/  LEA.HI.X.SX32 R71, R71, R3, 0x1, P6 ;  /* 0x0000000347477211 */ /* 0x000fca00030f0eff */
[----:B------:R3:W-:Y:S02]  /*439c0*/  STG.E.U16 desc[UR60][R70.64], R86 ;  /* 0x0000005646007986 */ /* 0x0007e4000c10153c */
[----:B------:R-:W2:Y:S08]  /*439d0*/  LDC R82, c[0x0][0x278] ;  /* 0x00009e00ff527b82 */ /* 0x000eb00000000800 */
[----:B------:R-:W2:Y:S01]  /*439e0*/  LDC R79, c[0x0][0x278] ;  /* 0x00009e00ff4f7b82 */ /* 0x000ea20000000800 */
[----:B---3--:R-:W-:-:S05]  /*439f0*/  IMAD R71, R84, 0x2ec, RZ ;  /* 0x000002ec54477824 */ /* 0x008fca00078e02ff */
[----:B------:R-:W-:Y:S01]  /*43a00*/  IADD3 R70, P5, R71, R2, RZ ;  /* 0x0000000247467210 */ /* 0x000fe20007fbe0ff */
[----:B----4-:R-:W-:Y:S01]  /*43a10*/  IMAD R249, R249, 0x176, RZ ;  /* 0x00000176f9f97824 */ /* 0x010fe200078e02ff */
[----:B------:R-:W3:Y:S04]  /*43a20*/  LDC R74, c[0x0][0x278] ;  /* 0x00009e00ff4a7b82 */ /* 0x000ee80000000800 */
[----:B------:R-:W-:-:S04]  /*43a30*/  LEA.HI.X.SX32 R71, R249, R3, 0x1, P5 ;  /* 0x00000003f9477211 */ /* 0x000fc800028f0eff */
[----:B------:R-:W4:Y:S01]  /*43a40*/  LDC R249, c[0x0][0x278] ;  /* 0x00009e00fff97b82 */ /* 0x000f220000000800 */
[----:B0-----:R-:W-:Y:S02]  /*43a50*/  IMAD R83, R83, 0x2ea, RZ ;  /* 0x000002ea53537824 */ /* 0x001fe400078e02ff */
[----:B-1----:R-:W-:-:S03]  /*43a60*/  IMAD R69, R78, 0x175, RZ ;  /* 0x000001754e457824 */ /* 0x002fc600078e02ff */
[----:B------:R-:W-:Y:S01]  /*43a70*/  IADD3 R68, P4, R83, R2, RZ ;  /* 0x0000000253447210 */ /* 0x000fe20007f9e0ff */
[----:B------:R-:W-:Y:S01]  /*43a80*/  IMAD R83, R77, 0x2f0, RZ ;  /* 0x000002f04d537824 */ /* 0x000fe200078e02ff */
[----:B------:R0:W-:Y:S01]  /*43a90*/  STG.E.U16 desc[UR60][R64.64], R66 ;  /* 0x0000004240007986 */ /* 0x0001e2000c10153c */
[----:B------:R-:W1:Y:S01]  /*43aa0*/  LDC R75, c[0x0][0x278] ;  /* 0x00009e00ff4b7b82 */ /* 0x000e620000000800 */
[----:B------:R-:W-:Y:S01]  /*43ab0*/  LEA.HI.X.SX32 R69, R69, R3, 0x1, P4 ;  /* 0x0000000345457211 */ /* 0x000fe200020f0eff */
[----:B--2---:R-:W-:-:S06]  /*43ac0*/  IMAD R85, R82, 0x2ee, RZ ;  /* 0x000002ee52557824 */ /* 0x004fcc00078e02ff */
[----:B------:R-:W2:Y:S01]  /*43ad0*/  LDC R81, c[0x0][0x278] ;  /* 0x00009e00ff517b82 */ /* 0x000ea20000000800 */
[----:B0-----:R-:W-:Y:S02]  /*43ae0*/  PRMT R65, R66, 0x7632, R65 ;  /* 0x0000763242417816 */ /* 0x001fe40000000041 */
[----:B------:R-:W-:Y:S01]  /*43af0*/  IADD3 R64, P5, R83, R2, RZ ;  /* 0x0000000253407210 */ /* 0x000fe20007fbe0ff */
[----:B----4-:R-:W-:Y:S02]  /*43b00*/  IMAD R249, R249, 0x178, RZ ;  /* 0x00000178f9f97824 */ /* 0x010fe400078e02ff */
[----:B------:R0:W-:Y:S02]  /*43b10*/  STG.E.U16 desc[UR60][R68.64], R65 ;  /* 0x0000004144007986 */ /* 0x0001e4000c10153c */
[----:B------:R-:W4:Y:S08]  /*43b20*/  LDC R76, c[0x0][0x278] ;  /* 0x00009e00ff4c7b82 */ /* 0x000f300000000800 */
[----:B------:R-:W4:Y:S01]  /*43b30*/  LDC R82, c[0x0][0x278] ;  /* 0x00009e00ff527b82 */ /* 0x000f220000000800 */
[----:B0-----:R-:W-:-:S07]  /*43b40*/  LEA.HI.X.SX32 R65, R249, R3, 0x1, P5 ;  /* 0x00000003f9417211 */ /* 0x001fce00028f0eff */
[----:B------:R-:W0:Y:S01]  /*43b50*/  LDC R249, c[0x0][0x278] ;  /* 0x00009e00fff97b82 */ /* 0x000e220000000800 */
[----:B------:R-:W-:-:S05]  /*43b60*/  IMAD R69, R80, 0x2f4, RZ ;  /* 0x000002f450457824 */ /* 0x000fca00078e02ff */
[-C--:B------:R-:W-:Y:S01]  /*43b70*/  IADD3 R68, P5, R69, R2.reuse, RZ ;  /* 0x0000000245447210 */ /* 0x080fe20007fbe0ff */
[----:B------:R-:W-:Y:S01]  /*43b80*/  IMAD R79, R79, 0x2f2, RZ ;  /* 0x000002f24f4f7824 */ /* 0x000fe200078e02ff */
[----:B------:R-:W-:Y:S01]  /*43b90*/  PRMT R84, R67, 0x7632, R84 ;  /* 0x0000763243547816 */ /* 0x000fe20000000054 */
[----:B---3--:R-:W-:Y:S01]  /*43ba0*/  IMAD R73, R74, 0x177, RZ ;  /* 0x000001774a497824 */ /* 0x008fe200078e02ff */
[----:B------:R-:W3:Y:S08]  /*43bb0*/  LDC R78, c[0x0][0x278] ;  /* 0x00009e00ff4e7b82 */ /* 0x000ef00000000800 */
[----:B------:R-:W3:Y:S01]  /*43bc0*/  LDC R77, c[0x0][0x278] ;  /* 0x00009e00ff4d7b82 */ /* 0x000ee20000000800 */
[----:B0-----:R-:W-:Y:S01]  /*43bd0*/  IMAD R249, R249, 0x17a, RZ ;  /* 0x0000017af9f97824 */ /* 0x001fe200078e02ff */
[-C--:B------:R-:W-:Y:S01]  /*43be0*/  IADD3 R72, P6, R85, R2.reuse, RZ ;  /* 0x0000000255487210 */ /* 0x080fe20007fde0ff */
[----:B-1----:R-:W-:Y:S01]  /*43bf0*/  IMAD R75, R75, 0x179, RZ ;  /* 0x000001794b4b7824 */ /* 0x002fe200078e02ff */
[----:B------:R-:W-:Y:S01]  /*43c00*/  IADD3 R66, P4, R79, R2, RZ ;  /* 0x000000024f427210 */ /* 0x000fe20007f9e0ff */
[----:B--2---:R-:W-:Y:S01]  /*43c10*/  IMAD R81, R81, 0x2f6, RZ ;  /* 0x000002f651517824 */ /* 0x004fe200078e02ff */
[-C--:B------:R-:W-:Y:S01]  /*43c20*/  LEA.HI.X.SX32 R69, R249, R3.reuse, 0x1, P5 ;  /* 0x00000003f9457211 */ /* 0x080fe200028f0eff */
[----:B------:R4:W-:Y:S01]  /*43c30*/  STG.E.U16 desc[UR60][R70.64], R67 ;  /* 0x0000004346007986 */ /* 0x0009e2000c10153c */
[----:B------:R-:W0:Y:S01]  /*43c40*/  LDC R249, c[0x0][0x278] ;  /* 0x00009e00fff97b82 */ /* 0x000e220000000800 */
[----:B------:R-:W-:-:S02]  /*43c50*/  LEA.HI.X.SX32 R73, R73, R3, 0x1, P6 ;  /* 0x0000000349497211 */ /* 0x000fc400030f0eff */
[----:B------:R-:W-:-:S05]  /*43c60*/  PRMT R80, R52, 0x7632, R80 ;  /* 0x0000763234507816 */ /* 0x000fca0000000050 */
[----:B------:R-:W1:Y:S01]  /*43c70*/  LDC R74, c[0x0][0x278] ;  /* 0x00009e00ff4a7b82 */ /* 0x000e620000000800 */
[----:B0-----:R-:W-:-:S07]  /*43c80*/  IMAD R251, R249, 0x17c, RZ ;  /* 0x0000017cf9fb7824 */ /* 0x001fce00078e02ff */
[----:B------:R-:W0:Y:S01]  /*43c90*/  LDC R249, c[0x0][0x278] ;  /* 0x00009e00fff97b82 */ /* 0x000e220000000800 */
[----:B----4-:R-:W-:Y:S01]  /*43ca0*/  IMAD R71, R76, 0x17b, RZ ;  /* 0x0000017b4c477824 */ /* 0x010fe200078e02ff */
[-C--:B------:R-:W-:Y:S01]  /*43cb0*/  IADD3 R70, P6, R81, R2.reuse, RZ ;  /* 0x0000000251467210 */ /* 0x080fe20007fde0ff */
[----:B------:R-:W-:Y:S01]  /*43cc0*/  IMAD R81, R82, 0x2fc, RZ ;  /* 0x000002fc52517824 */ /* 0x000fe200078e02ff */
[-C--:B------:R-:W-:Y:S01]  /*43cd0*/  LEA.HI.X.SX32 R67, R75, R3.reuse, 0x1, P4 ;  /* 0x000000034b437211 */ /* 0x080fe200020f0eff */
[----:B------:R2:W-:Y:S01]  /*43ce0*/  STG.E.U16 desc[UR60][R72.64], R84 ;  /* 0x0000005448007986 */ /* 0x0005e2000c10153c */
[----:B------:R-:W-:Y:S01]  /*43cf0*/  LEA.HI.X.SX32 R71, R71, R3, 0x1, P6 ;  /* 0x0000000347477211 */ /* 0x000fe200030f0eff */
[----:B---3--:R-:W-:Y:S01]  /*43d00*/  IMAD R79, R77, 0x2fa, RZ ;  /* 0x000002fa4d4f7824 */ /* 0x008fe200078e02ff */
[----:B------:R-:W-:Y:S01]  /*43d10*/  PRMT R83, R53, 0x7632, R83 ;  /* 0x0000763235537816 */ /* 0x000fe20000000053 */
[----:B------:R-:W-:Y:S01]  /*43d20*/  STG.E.U16 desc[UR60][R64.64], R52 ;  /* 0x0000003440007986 */ /* 0x000fe2000c10153c */
[----:B------:R-:W3:Y:S03]  /*43d30*/  LDC R77, c[0x0][0x278] ;  /* 0x00009e00ff4d7b82 */ /* 0x000ee60000000800 */
[----:B------:R4:W-:Y:S05]  /*43d40*/  STG.E.U16 desc[UR60][R66.64], R80 ;  /* 0x0000005042007986 */ /* 0x0009ea000c10153c */
[----:B--2---:R-:W2:Y:S01]  /*43d50*/  LDC R73, c[0x0][0x278] ;  /* 0x00009e00ff497b82 */ /* 0x004ea20000000800 */
[----:B0-----:R-:W-:Y:S01]  /*43d60*/  IMAD R249, R249, 0x17e, RZ ;  /* 0x0000017ef9f97824 */ /* 0x001fe200078e02ff */
[----:B----4-:R-:W-:-:S06]  /*43d70*/  IADD3 R66, P6, R81, R2, RZ ;  /* 0x0000000251427210 */ /* 0x010fcc0007fde0ff */
[----:B------:R-:W0:Y:S01]  /*43d80*/  LDC R75, c[0x0][0x278] ;  /* 0x00009e00ff4b7b82 */ /* 0x000e220000000800 */
[----:B------:R-:W-:-:S07]  /*43d90*/  LEA.HI.X.SX32 R67, R249, R3, 0x1, P6 ;  /* 0x00000003f9437211 */ /* 0x000fce00030f0eff */
[----:B------:R-:W4:Y:S01]  /*43da0*/  LDC R249, c[0x0][0x278] ;  /* 0x00009e00fff97b82 */ /* 0x000f220000000800 */
[----:B------:R-:W-:-:S05]  /*43db0*/  IMAD R65, R78, 0x2f8, RZ ;  /* 0x000002f84e417824 */ /* 0x000fca00078e02ff */
[-C--:B------:R-:W-:Y:S02]  /*43dc0*/  IADD3 R64, P4, R65, R2.reuse, RZ ;  /* 0x0000000241407210 */ /* 0x080fe40007f9e0ff */
[----:B------:R-:W0:Y:S02]  /*43dd0*/  LDC R72, c[0x0][0x278] ;  /* 0x00009e00ff487b82 */ /* 0x000e240000000800 */
[----:B------:R-:W-:Y:S01]  /*43de0*/  LEA.HI.X.SX32 R65, R251, R3, 0x1, P4 ;  /* 0x00000003fb417211 */ /* 0x000fe200020f0eff */
[----:B------:R1:W-:Y:S05]  /*43df0*/  STG.E.U16 desc[UR60][R68.64], R53 ;  /* 0x0000003544007986 */ /* 0x0003ea000c10153c */
[----:B------:R-:W0:Y:S01]  /*43e00*/  LDC R76, c[0x0][0x278] ;  /* 0x00009e00ff4c7b82 */ /* 0x000e220000000800 */
[----:B----4-:R-:W-:Y:S01]  /*43e10*/  IMAD R251, R249, 0x180, RZ ;  /* 0x00000180f9fb7824 */ /* 0x010fe200078e02ff */
[----:B------:R-:W-:-:S06]  /*43e20*/  IADD3 R52, P5, R79, R2, RZ ;  /* 0x000000024f347210 */ /* 0x000fcc0007fbe0ff */
[----:B------:R-:W4:Y:S01]  /*43e30*/  LDC R249, c[0x0][0x278] ;  /* 0x00009e00fff97b82 */ /* 0x000f220000000800 */
[----:B-1----:R-:W-:Y:S01]  /*43e40*/  IMAD R53, R74, 0x17d, RZ ;  /* 0x0000017d4a357824 */ /* 0x002fe200078e02ff */
[----:B------:R-:W-:Y:S01]  /*43e50*/  PRMT R78, R54, 0x7632, R78 ;  /* 0x00007632364e7816 */ /* 0x000fe2000000004e */
[----:B---3--:R-:W-:-:S03]  /*43e60*/  IMAD R77, R77, 0x304, RZ ;  /* 0x000003044d4d7824 */ /* 0x008fc600078e02ff */
[----:B------:R-:W-:Y:S01]  /*43e70*/  LEA.HI.X.SX32 R53, R53, R3, 0x1, P5 ;  /* 0x0000000335357211 */ /* 0x000fe200028f0eff */
[----:B------:R1:W-:Y:S01]  /*43e80*/  STG.E.U16 desc[UR60][R70.64], R83 ;  /* 0x0000005346007986 */ /* 0x0003e2000c10153c */
[----:B------:R-:W3:Y:S03]  /*43e90*/  LDC R68, c[0x0][0x278] ;  /* 0x00009e00ff447b82 */ /* 0x000ee60000000800 */
[----:B------:R-:W-:Y:S01]  /*43ea0*/  STG.E.U16 desc[UR60][R64.64], R54 ;  /* 0x0000003640007986 */ /* 0x000fe2000c10153c */
[----:B--2---:R-:W-:-:S03]  /*43eb0*/  IMAD R79, R73, 0x2fe, RZ ;  /* 0x000002fe494f7824 */ /* 0x004fc600078e02ff */
[----:B------:R-:W-:Y:S01]  /*43ec0*/  STG.E.U16 desc[UR60][R52.64], R78 ;  /* 0x0000004e34007986 */ /* 0x000fe2000c10153c */
[----:B------:R-:W2:Y:S03]  /*43ed0*/  LDC R73, c[0x0][0x278] ;  /* 0x00009e00ff497b82 */ /* 0x000ea60000000800 */
[----:B------:R0:W-:Y:S01]  /*43ee0*/  STG.E.U16 desc[UR60][R66.64], R55 ;  /* 0x0000003742007986 */ /* 0x0001e2000c10153c */
[----:B----4-:R-:W-:-:S04]  /*43ef0*/  IMAD R249, R249, 0x182, RZ ;  /* 0x00000182f9f97824 */ /* 0x010fc800078e02ff */
[----:B-1----:R-:W1:Y:S01]  /*43f00*/  LDC R71, c[0x0][0x278] ;  /* 0x00009e00ff477b82 */ /* 0x002e620000000800 */
[----:B0-----:R-:W-:Y:S01]  /*43f10*/  IADD3 R66, P6, R77, R2, RZ ;  /* 0x000000024d427210 */ /* 0x001fe20007fde0ff */
[----:B------:R-:W-:Y:S01]  /*43f20*/  IMAD R75, R75, 0x300, RZ ;  /* 0x000003004b4b7824 */ /* 0x000fe200078e02ff */
[----:B------:R-:W-:-:S05]  /*43f30*/  PRMT R80, R55, 0x7632, R80 ;  /* 0x0000763237507816 */ /* 0x000fca0000000050 */
[----:B------:R-:W0:Y:S01]  /*43f40*/  LDC R69, c[0x0][0x278] ;  /* 0x00009e00ff457b82 */ /* 0x000e220000000800 */
[----:B------:R-:W-:-:S07]  /*43f50*/  LEA.HI.X.SX32 R67, R249, R3, 0x1, P6 ;  /* 0x00000003f9437211 */ /* 0x000fce00030f0eff */
[----:B------:R-:W4:Y:S01]  /*43f60*/  LDC R249, c[0x0][0x278] ;  /* 0x00009e00fff97b82 */ /* 0x000f220000000800 */
[----:B------:R-:W-:Y:S01]  /*43f70*/  IMAD R65, R72, 0x17f, RZ ;  /* 0x0000017f48417824 */ /* 0x000fe200078e02ff */
[-C--:B------:R-:W-:Y:S01]  /*43f80*/  IADD3 R52, P5, R79, R2.reuse, RZ ;  /* 0x000000024f347210 */ /* 0x080fe20007fbe0ff */
[----:B------:R-:W-:Y:S01]  /*43f90*/  IMAD R79, R76, 0x302, RZ ;  /* 0x000003024c4f7824 */ /* 0x000fe200078e02ff */
[-C--:B------:R-:W-:Y:S02]  /*43fa0*/  IADD3 R54, P4, R75, R2.reuse, RZ ;  /* 0x000000024b367210 */ /* 0x080fe40007f9e0ff */
[-C--:B------:R-:W-:Y:S01]  /*43fb0*/  LEA.HI.X.SX32 R53, R65, R3.reuse, 0x1, P5 ;  /* 0x0000000341357211 */ /* 0x080fe200028f0eff */
[----:B---3--:R-:W-:Y:S01]  /*43fc0*/  IMAD R65, R68, 0x181, RZ ;  /* 0x0000018144417824 */ /* 0x008fe200078e02ff */
[-C--:B------:R-:W-:Y:S01]  /*43fd0*/  LEA.HI.X.SX32 R55, R251, R3.reuse, 0x1, P4 ;  /* 0x00000003fb377211 */ /* 0x080fe200020f0eff */
[----:B--2---:R-:W-:Y:S01]  /*43fe0*/  IMAD R73, R73, 0x308, RZ ;  /* 0x0000030849497824 */ /* 0x004fe200078e02ff */
[----:B------:R-:W-:Y:S01]  /*43ff0*/  IADD3 R64, P5, R79, R2, RZ ;  /* 0x000000024f407210 */ /* 0x000fe20007fbe0ff */
[----:B------:R-:W-:Y:S01]  /*44000*/  STG.E.U16 desc[UR60][R52.64], R80 ;  /* 0x0000005034007986 */ /* 0x000fe2000c10153c */
[----:B------:R-:W2:Y:S02]  /*44010*/  LDC R72, c[0x0][0x278] ;  /* 0x00009e00ff487b82 */ /* 0x000ea40000000800 */
[----:B------:R-:W-:Y:S01]  /*44020*/  LEA.HI.X.SX32 R65, R65, R3, 0x1, P5 ;  /* 0x0000000341417211 */ /* 0x000fe200028f0eff */
[----:B------:R3:W-:Y:S01]  /*44030*/  STG.E.U16 desc[UR60][R54.64], R60 ;  /* 0x0000003c36007986 */ /* 0x0007e2000c10153c */
[----:B-1----:R-:W-:Y:S01]  /*44040*/  IMAD R77, R71, 0x306, RZ ;  /* 0x00000306474d7824 */ /* 0x002fe200078e02ff */
[----:B------:R-:W-:-:S03]  /*44050*/  PRMT R78, R60, 0x7632, R78 ;  /* 0x000076323c4e7816 */ /* 0x000fc6000000004e */
[----:B------:R-:W1:Y:S01]  /*44060*/  LDC R74, c[0x0][0x278] ;  /* 0x00009e00ff4a7b82 */ /* 0x000e620000000800 */
[----:B----4-:R-:W-:Y:S01]  /*44070*/  IMAD R249, R249, 0x184, RZ ;  /* 0x00000184f9f97824 */ /* 0x010fe200078e02ff */
[-C--:B---3--:R-:W-:Y:S01]  /*44080*/  IADD3 R54, P5, R73, R2.reuse, RZ ;  /* 0x0000000249367210 */ /* 0x088fe20007fbe0ff */
[----:B0-----:R-:W-:Y:S01]  /*44090*/  IMAD R53, R69, 0x183, RZ ;  /* 0x0000018345357824 */ /* 0x001fe200078e02ff */
[----:B------:R-:W-:Y:S01]  /*440a0*/  IADD3 R52, P4, R77, R2, RZ ;  /* 0x000000024d347210 */ /* 0x000fe20007f9e0ff */
[----:B------:R0:W-:Y:S01]  /*440b0*/  STG.E.U16 desc[UR60][R64.64], R78 ;  /* 0x0000004e40007986 */ /* 0x0001e2000c10153c */
[-C--:B------:R-:W-:Y:S02]  /*440c0*/  LEA.HI.X.SX32 R55, R249, R3.reuse, 0x1, P5 ;  /* 0x00000003f9377211 */ /* 0x080fe400028f0eff */
[----:B------:R-:W3:Y:S08]  /*440d0*/  LDC R70, c[0x0][0x278] ;  /* 0x00009e00ff467b82 */ /* 0x000ef00000000800 */
[----:B------:R-:W4:Y:S01]  /*440e0*/  LDC R249, c[0x0][0x278] ;  /* 0x00009e00fff97b82 */ /* 0x000f220000000800 */
[----:B------:R-:W-:Y:S01]  /*440f0*/  LEA.HI.X.SX32 R53, R53, R3, 0x1, P4 ;  /* 0x0000000335357211 */ /* 0x000fe200020f0eff */
[----:B--2---:R-:W-:Y:S01]  /*44100*/  IMAD R77, R72, 0x30c, RZ ;  /* 0x0000030c484d7824 */ /* 0x004fe200078e02ff */
[----:B0-----:R-:W-:Y:S01]  /*44110*/  PRMT R64, R61, 0x7632, R64 ;  /* 0x000076323d407816 */ /* 0x001fe20000000040 */
[----:B------:R-:W-:Y:S04]  /*44120*/  STG.E.U16 desc[UR60][R66.64], R61 ;  /* 0x0000003d42007986 */ /* 0x000fe8000c10153c */
[----:B------:R0:W-:Y:S01]  /*44130*/  STG.E.U16 desc[UR60][R52.64], R64 ;  /* 0x0000004034007986 */ /* 0x0001e2000c10153c */
[----:B------:R-:W2:Y:S01]  /*44140*/  LDC R76, c[0x0][0x278] ;  /* 0x00009e00ff4c7b82 */ /* 0x000ea20000000800 */
[----:B-1----:R-:W-:-:S02]  /*44150*/  IMAD R79, R74, 0x30a, RZ ;  /* 0x0000030a4a4f7824 */ /* 0x002fc400078e02ff */
[----:B---3--:R-:W-:-:S05]  /*44160*/  IMAD R65, R70, 0x185, RZ ;  /* 0x0000018546417824 */ /* 0x008fca00078e02ff */
[----:B------:R-:W1:Y:S01]  /*44170*/  LDC R69, c[0x0][0x278] ;  /* 0x00009e00ff457b82 */ /* 0x000e620000000800 */
[-C--:B0-----:R-:W-:Y:S01]  /*44180*/  IADD3 R52, P5, R77, R2.reuse, RZ ;  /* 0x000000024d347210 */ /* 0x081fe20007fbe0ff */
[----:B----4-:R-:W-:Y:S01]  /*44190*/  IMAD R249, R249, 0x186, RZ ;  /* 0x00000186f9f97824 */ /* 0x010fe200078e02ff */
[----:B------:R-:W-:Y:S01]  /*441a0*/  IADD3 R60, P6, R79, R2, RZ ;  /* 0x000000024f3c7210 */ /* 0x000fe20007fde0ff */
[----:B------:R2:W-:Y:S01]  /*441b0*/  STG.E.U16 desc[UR60][R54.64], R62 ;  /* 0x0000003e36007986 */ /* 0x0005e2000c10153c */
[----:B------:R-:W-:-:S03]  /*441c0*/  PRMT R74, R62, 0x7632, R74 ;  /* 0x000076323e4a7816 */ /* 0x000fc6000000004a */
[----:B------:R-:W0:Y:S01]  /*441d0*/  LDC R75, c[0x0][0x278] ;  /* 0x00009e00ff4b7b82 */ /* 0x000e220000000800 */
[----:B------:R-:W-:-:S07]  /*441e0*/  LEA.HI.X.SX32 R53, R249, R3, 0x1, P5 ;  /* 0x00000003f9357211 */ /* 0x000fce00028f0eff */
[----:B------:R-:W3:Y:S01]  /*441f0*/  LDC R249, c[0x0][0x278] ;  /* 0x00009e00fff97b82 */ /* 0x000ee20000000800 */
[----:B------:R-:W-:Y:S01]  /*44200*/  LEA.HI.X.SX32 R61, R65, R3, 0x1, P6 ;  /* 0x00000003413d7211 */ /* 0x000fe200030f0eff */
[----:B--2---:R-:W-:-:S04]  /*44210*/  IMAD R55, R76, 0x310, RZ ;  /* 0x000003104c377824 */ /* 0x004fc800078e02ff */
[----:B------:R2:W-:Y:S02]  /*44220*/  STG.E.U16 desc[UR60][R60.64], R74 ;  /* 0x0000004a3c007986 */ /* 0x0005e4000c10153c */
[----:B------:R-:W4:Y:S08]  /*44230*/  LDC R68, c[0x0][0x278] ;  /* 0x00009e00ff447b82 */ /* 0x000f300000000800 */
[----:B------:R-:W4:Y:S01]  /*44240*/  LDC R71, c[0x0][0x278] ;  /* 0x00009e00ff477b82 */ /* 0x000f220000000800 */
[----:B--2---:R-:W-:Y:S01]  /*44250*/  IADD3 R60, P5, R55, R2, RZ ;  /* 0x00000002373c7210 */ /* 0x004fe20007fbe0ff */
[----:B---3--:R-:W-:-:S06]  /*44260*/  IMAD R249, R249, 0x188, RZ ;  /* 0x00000188f9f97824 */ /* 0x008fcc00078e02ff */
[----:B------:R-:W2:Y:S01]  /*44270*/  LDC R72, c[0x0][0x278] ;  /* 0x00009e00ff487b82 */ /* 0x000ea20000000800 */
[----:B------:R-:W-:-:S07]  /*44280*/  LEA.HI.X.SX32 R61, R249, R3, 0x1, P5 ;  /* 0x00000003f93d7211 */ /* 0x000fce00028f0eff */
[----:B------:R-:W3:Y:S01]  /*44290*/  LDC R249, c[0x0][0x278] ;  /* 0x00009e00fff97b82 */ /* 0x000ee20000000800 */
[----:B------:R1:W-:Y:S01]  /*442a0*/  STG.E.U16 desc[UR60][R52.64], R63 ;  /* 0x0000003f34007986 */ /* 0x0003e2000c10153c */
[----:B0-----:R-:W-:Y:S01]  /*442b0*/  IMAD R75, R75, 0x30e, RZ ;  /* 0x0000030e4b4b7824 */ /* 0x001fe200078e02ff */
[----:B------:R-:W-:-:S05]  /*442c0*/  PRMT R76, R63, 0x7632, R76 ;  /* 0x000076323f4c7816 */ /* 0x000fca000000004c */
[----:B------:R-:W0:Y:S01]  /*442d0*/  LDC R67, c[0x0][0x278] ;  /* 0x00009e00ff437b82 */ /* 0x000e220000000800 */
[----:B-1----:R-:W-:-:S07]  /*442e0*/  IMAD R53, R69, 0x314, RZ ;  /* 0x0000031445357824 */ /* 0x002fce00078e02ff */
[----:B------:R-:W1:Y:S01]  /*442f0*/  LDC R70, c[0x0][0x278] ;  /* 0x00009e00ff467b82 */ /* 0x000e620000000800 */
[-C--:B------:R-:W-:Y:S01]  /*44300*/  IADD3 R52, P5, R53, R2.reuse, RZ ;  /* 0x0000000235347210 */ /* 0x080fe20007fbe0ff */
[----:B---3--:R-:W-:Y:S01]  /*44310*/  IMAD R249, R249, 0x18a, RZ ;  /* 0x0000018af9f97824 */ /* 0x008fe200078e02ff */
[----:B------:R-:W-:Y:S01]  /*44320*/  IADD3 R54, P4, R75, R2, RZ ;  /* 0x000000024b367210 */ /* 0x000fe20007f9e0ff */
[----:B----4-:R-:W-:-:S04]  /*44330*/  IMAD R65, R68, 0x187, RZ ;  /* 0x0000018744417824 */ /* 0x010fc800078e02ff */
[----:B------:R-:W3:Y:S01]  /*44340*/  LDC R66, c[0x0][0x278] ;  /* 0x00009e00ff427b82 */ /* 0x000ee20000000800 */
[----:B------:R-:W-:-:S07]  /*44350*/  LEA.HI.X.SX32 R53, R249, R3, 0x1, P5 ;  /* 0x00000003f9357211 */ /* 0x000fce00028f0eff */
[----:B------:R-:W4:Y:S01]  /*44360*/  LDC R249, c[0x0][0x278] ;  /* 0x00009e00fff97b82 */ /* 0x000f220000000800 */
[----:B------:R-:W-:Y:S01]  /*44370*/  LEA.HI.X.SX32 R55, R65, R3, 0x1, P4 ;  /* 0x0000000341377211 */ /* 0x000fe200020f0eff */
[----:B------:R-:W-:-:S04]  /*44380*/  IMAD R71, R71, 0x312, RZ ;  /* 0x0000031247477824 */ /* 0x000fc800078e02ff */
[----:B------:R-:W-:Y:S02]  /*44390*/  STG.E.U16 desc[UR60][R54.64], R76 ;  /* 0x0000004c36007986 */ /* 0x000fe4000c10153c */
[----:B------:R-:W3:Y:S02]  /*443a0*/  LDC R74, c[0x0][0x278] ;  /* 0x00009e00ff4a7b82 */ /* 0x000ee40000000800 */
[----:B------:R2:W-:Y:S01]  /*443b0*/  STG.E.U16 desc[UR60][R60.64], R56 ;  /* 0x000000383c007986 */ /* 0x0005e2000c10153c */
[----:B------:R-:W-:-:S05]  /*443c0*/  IADD3 R64, P6, R71, R2, RZ ;  /* 0x0000000247407210 */ /* 0x000fca0007fde0ff */
[----:B------:R-:W3:Y:S01]  /*443d0*/  LDC R71, c[0x0][0x278] ;  /* 0x00009e00ff477b82 */ /* 0x000ee20000000800 */
[----:B--2---:R-:W-:Y:S02]  /*443e0*/  IMAD R61, R72, 0x318, RZ ;  /* 0x00000318483d7824 */ /* 0x004fe400078e02ff */
[----:B----4-:R-:W-:Y:S01]  /*443f0*/  IMAD R249, R249, 0x18c, RZ ;  /* 0x0000018cf9f97824 */ /* 0x010fe200078e02ff */
[----:B------:R-:W-:Y:S01]  /*44400*/  PRMT R77, R56, 0x7632, R77 ;  /* 0x00007632384d7816 */ /* 0x000fe2000000004d */
[----:B0-----:R-:W-:Y:S01]  /*44410*/  IMAD R67, R67, 0x189, RZ ;  /* 0x0000018943437824 */ /* 0x001fe200078e02ff */
[----:B------:R-:W-:Y:S01]  /*44420*/  IADD3 R60, P5, R61, R2, RZ ;  /* 0x000000023d3c7210 */ /* 0x000fe20007fbe0ff */
[----:B-1----:R-:W-:Y:S01]  /*44430*/  IMAD R63, R70, 0x316, RZ ;  /* 0x00000316463f7824 */ /* 0x002fe200078e02ff */
[----:B------:R-:W0:Y:S02]  /*44440*/  LDC R69, c[0x0][0x278] ;  /* 0x00009e00ff457b82 */ /* 0x000e240000000800 */
[----:B------:R-:W-:-:S06]  /*44450*/  LEA.HI.X.SX32 R61, R249, R3, 0x1, P5 ;  /* 0x00000003f93d7211 */ /* 0x000fcc00028f0eff */
[----:B------:R-:W1:Y:S01]  /*44460*/  LDC R249, c[0x0][0x278] ;  /* 0x00009e00fff97b82 */ /* 0x000e620000000800 */
[-C--:B------:R-:W-:Y:S01]  /*44470*/  LEA.HI.X.SX32 R65, R67, R3.reuse, 0x1, P6 ;  /* 0x0000000343417211 */ /* 0x080fe200030f0eff */
[----:B---3--:R-:W-:Y:S01]  /*44480*/  IMAD R55, R66, 0x18b, RZ ;  /* 0x0000018b42377824 */ /* 0x008fe200078e02ff */
[-C--:B------:R-:W-:Y:S01]  /*44490*/  IADD3 R54, P4, R63, R2.reuse, RZ ;  /* 0x000000023f367210 */ /* 0x080fe20007f9e0ff */
[----:B------:R-:W-:Y:S01]  /*444a0*/  IMAD R71, R71, 0x31c, RZ ;  /* 0x0000031c47477824 */ /* 0x000fe200078e02ff */
[----:B------:R-:W-:Y:S01]  /*444b0*/  PRMT R56, R57, 0x7632, R56 ;  /* 0x0000763239387816 */ /* 0x000fe20000000038 */
[----:B------:R-:W-:Y:S01]  /*444c0*/  STG.E.U16 desc[UR60][R64.64], R77 ;  /* 0x0000004d40007986 */ /* 0x000fe2000c10153c */
[----:B------:R-:W-:Y:S01]  /*444d0*/  LEA.HI.X.SX32 R55, R55, R3, 0x1, P4 ;  /* 0x0000000337377211 */ /* 0x000fe200020f0eff */
[----:B------:R-:W2:Y:S02]  /*444e0*/  LDC R67, c[0x0][0x278] ;  /* 0x00009e00ff437b82 */ /* 0x000ea40000000800 */
[----:B------:R3:W-:Y:S04]  /*444f0*/  STG.E.U16 desc[UR60][R52.64], R57 ;  /* 0x0000003934007986 */ /* 0x0007e8000c10153c */
[----:B------:R4:W-:Y:S01]  /*44500*/  STG.E.U16 desc[UR60][R54.64], R56 ;  /* 0x0000003836007986 */ /* 0x0009e2000c10153c */
[----:B0-----:R-:W-:Y:S01]  /*44510*/  IMAD R69, R69, 0x320, RZ ;  /* 0x0000032045457824 */ /* 0x001fe200078e02ff */
[----:B------:R-:W0:Y:S01]  /*44520*/  LDC R73, c[0x0][0x278] ;  /* 0x00009e00ff497b82 */ /* 0x000e220000000800 */
[----:B---3--:R-:W-:Y:S01]  /*44530*/  IMAD R53, R74, 0x31e, RZ ;  /* 0x0000031e4a357824 */ /* 0x008fe200078e02ff */
[----:B------:R-:W-:Y:S01]  /*44540*/  IADD3 R52, P5, R71, R2, RZ ;  /* 0x0000000247347210 */ /* 0x000fe20007fbe0ff */
[----:B-1----:R-:W-:-:S05]  /*44550*/  IMAD R249, R249, 0x18e, RZ ;  /* 0x0000018ef9f97824 */ /* 0x002fca00078e02ff */
[----:B------:R-:W1:Y:S01]  /*44560*/  LDC R62, c[0x0][0x278] ;  /* 0x00009e00ff3e7b82 */ /* 0x000e620000000800 */
[----:B----4-:R-:W-:Y:S02]  /*44570*/  IADD3 R54, P4, R53, R2, RZ ;  /* 0x0000000235367210 */ /* 0x010fe40007f9e0ff */
[----:B------:R-:W-:-:S05]  /*44580*/  LEA.HI.X.SX32 R53, R249, R3, 0x1, P5 ;  /* 0x00000003f9357211 */ /* 0x000fca00028f0eff */
[----:B------:R-:W3:Y:S01]  /*44590*/  LDC R249, c[0x0][0x278] ;  /* 0x00009e00fff97b82 */ /* 0x000ee20000000800 */
[----:B--2---:R-:W-:Y:S01]  /*445a0*/  IMAD R57, R67, 0x18f, RZ ;  /* 0x0000018f43397824 */ /* 0x004fe200078e02ff */
[----:B------:R-:W-:-:S04]  /*445b0*/  IADD3 R56, P5, R69, R2, RZ ;  /* 0x0000000245387210 */ /* 0x000fc80007fbe0ff */
[----:B------:R-:W-:Y:S02]  /*445c0*/  LEA.HI.X.SX32 R55, R57, R3, 0x1, P4 ;  /* 0x0000000339377211 */ /* 0x000fe400020f0eff */
[----:B------:R-:W2:Y:S08]  /*445d0*/  LDC R75, c[0x0][0x278] ;  /* 0x00009e00ff4b7b82 */ /* 0x000eb00000000800 */
[----:B------:R-:W4:Y:S01]  /*445e0*/  LDC R68, c[0x0][0x278] ;  /* 0x00009e00ff447b82 */ /* 0x000f220000000800 */
[----:B---3--:R-:W-:-:S07]  /*445f0*/  IMAD R249, R249, 0x190, RZ ;  /* 0x00000190f9f97824 */ /* 0x008fce00078e02ff */
[----:B------:R-:W3:Y:S01]  /*44600*/  LDC R70, c[0x0][0x278] ;  /* 0x00009e00ff467b82 */ /* 0x000ee20000000800 */
[----:B------:R-:W-:-:S07]  /*44610*/  LEA.HI.X.SX32 R57, R249, R3, 0x1, P5 ;  /* 0x00000003f9397211 */ /* 0x000fce00028f0eff */
[----:B------:R-:W2:Y:S01]  /*44620*/  LDC R249, c[0x0][0x278] ;  /* 0x00009e00fff97b82 */ /* 0x000ea20000000800 */
[----:B0-----:R-:W-:Y:S02]  /*44630*/  IMAD R73, R73, 0x31a, RZ ;  /* 0x0000031a49497824 */ /* 0x001fe400078e02ff */
[----:B-1----:R-:W-:-:S03]  /*44640*/  IMAD R63, R62, 0x18d, RZ ;  /* 0x0000018d3e3f7824 */ /* 0x002fc600078e02ff */
[----:B------:R-:W-:Y:S02]  /*44650*/  IADD3 R62, P6, R73, R2, RZ ;  /* 0x00000002493e7210 */ /* 0x000fe40007fde0ff */
[----:B------:R-:W-:Y:S01]  /*44660*/  PRMT R72, R58, 0x7632, R72 ;  /* 0x000076323a487816 */ /* 0x000fe20000000048 */
[----:B------:R-:W0:Y:S01]  /*44670*/  LDC R65, c[0x0][0x278] ;  /* 0x00009e00ff417b82 */ /* 0x000e220000000800 */
[----:B------:R-:W-:-:S07]  /*44680*/  LEA.HI.X.SX32 R63, R63, R3, 0x1, P6 ;  /* 0x000000033f3f7211 */ /* 0x000fce00030f0eff */
[----:B------:R-:W1:Y:S01]  /*44690*/  LDC R66, c[0x0][0x278] ;  /* 0x00009e00ff427b82 */ /* 0x000e620000000800 */
[----:B--2---:R-:W-:-:S07]  /*446a0*/  IMAD R251, R249, 0x192, RZ ;  /* 0x00000192f9fb7824 */ /* 0x004fce00078e02ff */
[----:B------:R-:W2:Y:S08]  /*446b0*/  LDC R64, c[0x0][0x278] ;  /* 0x00009e00ff407b82 */ /* 0x000eb00000000800 */
[----:B------:R-:W1:Y:S01]  /*446c0*/  LDC R249, c[0x0][0x278] ;  /* 0x00009e00fff97b82 */ /* 0x000e620000000800 */
[----:B------:R-:W-:Y:S01]  /*446d0*/  IMAD R75, R75, 0x322, RZ ;  /* 0x000003224b4b7824 */ /* 0x000fe200078e02ff */
[----:B------:R4:W-:Y:S04]  /*446e0*/  STG.E.U16 desc[UR60][R60.64], R58 ;  /* 0x0000003a3c007986 */ /* 0x0009e8000c10153c */
[----:B------:R3:W-:Y:S04]  /*446f0*/  STG.E.U16 desc[UR60][R62.64], R72 ;  /* 0x000000483e007986 */ /* 0x0007e8000c10153c */
[----:B------:R3:W-:Y:S01]  /*44700*/  STG.E.U16 desc[UR60][R52.64], R59 ;  /* 0x0000003b34007986 */ /* 0x0007e2000c10153c */
[----:B----4-:R-:W-:Y:S01]  /*44710*/  IMAD R61, R68, 0x191, RZ ;  /* 0x00000191443d7824 */ /* 0x010fe200078e02ff */
[----:B------:R-:W-:Y:S01]  /*44720*/  PRMT R68, R59, 0x7632, R68 ;  /* 0x000076323b447816 */ /* 0x000fe20000000044 */
[----:B0-----:R-:W-:Y:S01]  /*44730*/  IMAD R67, R65, 0x324, RZ ;  /* 0x0000032441437824 */ /* 0x001fe200078e02ff */
[-C--:B------:R-:W-:Y:S01]  /*44740*/  IADD3 R60, P6, R75, R2.reuse, RZ ;  /* 0x000000024b3c7210 */ /* 0x080fe20007fde0ff */
[----:B---3--:R-:W0:Y:S01]  /*44750*/  LDC R62, c[0x0][0x278] ;  /* 0x00009e00ff3e7b82 */ /* 0x008e220000000800 */
[----:B------:R-:W-:Y:S01]  /*44760*/  IMAD R59, R70, 0x328, RZ ;  /* 0x00000328463b7824 */ /* 0x000fe200078e02ff */
[----:B------:R-:W-:Y:S01]  /*44770*/  STG.E.U16 desc[UR60][R54.64], R68 ;  /* 0x0000004436007986 */ /* 0x000fe2000c10153c */
[----:B------:R-:W-:Y:S01]  /*44780*/  LEA.HI.X.SX32 R61, R61, R3, 0x1, P6 ;  /* 0x000000033d3d7211 */ /* 0x000fe200030f0eff */
[----:B-1----:R-:W-:Y:S01]  /*44790*/  IMAD R249, R249, 0x194, RZ ;  /* 0x00000194f9f97824 */ /* 0x002fe200078e02ff */
[----:B------:R-:W-:Y:S01]  /*447a0*/  PRMT R69, R48, 0x7632, R69 ;  /* 0x0000763230457816 */ /* 0x000fe20000000045 */
[----:B------:R1:W-:Y:S01]  /*447b0*/  STG.E.U16 desc[UR60][R56.64], R48 ;  /* 0x0000003038007986 */ /* 0x0003e2000c10153c */
[----:B------:R-:W-:Y:S01]  /*447c0*/  IMAD R53, R66, 0x326, RZ ;  /* 0x0000032642357824 */ /* 0x000fe200078e02ff */
[-C--:B------:R-:W-:Y:S01]  /*447d0*/  IADD3 R52, P4, R67, R2.reuse, RZ ;  /* 0x0000000243347210 */ /* 0x080fe20007f9e0ff */
[----:B------:R-:W3:Y:S08]  /*447e0*/  LDC R66, c[0x0][0x278] ;  /* 0x00009e00ff427b82 */ /* 0x000ef00000000800 */
[----:B------:R-:W4:Y:S01]  /*447f0*/  LDC R58, c[0x0][0x278] ;  /* 0x00009e00ff3a7b82 */ /* 0x000f220000000800 */
[----:B-1----:R-:W-:-:S04]  /*44800*/  IADD3 R56, P6, R59, R2, RZ ;  /* 0x000000023b387210 */ /* 0x002fc80007fde0ff */
[----:B------:R-:W-:-:S03]  /*44810*/  LEA.HI.X.SX32 R57, R249, R3, 0x1, P6 ;  /* 0x00000003f9397211 */ /* 0x000fc600030f0eff */
[----:B------:R-:W1:Y:S01]  /*44820*/  LDC R249, c[0x0][0x278] ;  /* 0x00009e00fff97b82 */ /* 0x000e620000000800 */
[----:B------:R-:W-:Y:S02]  /*44830*/  IADD3 R54, P5, R53, R2, RZ ;  /* 0x0000000235367210 */ /* 0x000fe40007fbe0ff */
[-C--:B------:R-:W-:Y:S01]  /*44840*/  LEA.HI.X.SX32 R53, R251, R3.reuse, 0x1, P4 ;  /* 0x00000003fb357211 */ /* 0x080fe200020f0eff */
[----:B--2---:R-:W-:Y:S01]  /*44850*/  IMAD R55, R64, 0x193, RZ ;  /* 0x0000019340377824 */ /* 0x004fe200078e02ff */
[----:B------:R-:W-:Y:S01]  /*44860*/  PRMT R48, R49, 0x7632, R48 ;  /* 0x0000763231307816 */ /* 0x000fe20000000030 */
[----:B------:R0:W-:Y:S02]  /*44870*/  STG.E.U16 desc[UR60][R60.64], R69 ;  /* 0x000000453c007986 */ /* 0x0001e4000c10153c */
[----:B------:R-:W2:Y:S01]  /*44880*/  LDC R63, c[0x0][0x278] ;  /* 0x00009e00ff3f7b82 */ /* 0x000ea20000000800 */
[----:B------:R-:W-:-:S07]  /*44890*/  LEA.HI.X.SX32 R55, R55, R3, 0x1, P5 ;  /* 0x0000000337377211 */ /* 0x000fce00028f0eff */
[----:B------:R-:W4:Y:S01]  /*448a0*/  LDC R65, c[0x0][0x278] ;  /* 0x00009e00ff417b82 */ /* 0x000f220000000800 */
[----:B-1----:R-:W-:-:S07]  /*448b0*/  IMAD R251, R249, 0x196, RZ ;  /* 0x00000196f9fb7824 */ /* 0x002fce00078e02ff */
[----:B------:R-:W1:Y:S08]  /*448c0*/  LDC R59, c[0x0][0x278] ;  /* 0x00009e00ff3b7b82 */ /* 0x000e700000000800 */
[----:B------:R-:W2:Y:S01]  /*448d0*/  LDC R249, c[0x0][0x278] ;  /* 0x00009e00fff97b82 */ /* 0x000ea20000000800 */
[----:B------:R-:W-:Y:S04]  /*448e0*/  STG.E.U16 desc[UR60][R52.64], R49 ;  /* 0x0000003134007986 */ /* 0x000fe8000c10153c */
[----:B------:R-:W-:Y:S01]  /*448f0*/  STG.E.U16 desc[UR60][R54.64], R48 ;  /* 0x0000003036007986 */ /* 0x000fe2000c10153c */
[----:B0-----:R-:W-:-:S02]  /*44900*/  IMAD R69, R62, 0x32a, RZ ;  /* 0x0000032a3e457824 */ /* 0x001fc400078e02ff */
[----:B------:R-:W0:Y:S01]  /*44910*/  LDC R62, c[0x0][0x278] ;  /* 0x00009e00ff3e7b82 */ /* 0x000e220000000800 */
[----:B------:R3:W-:Y:S01]  /*44920*/  STG.E.U16 desc[UR60][R56.64], R50 ;  /* 0x0000003238007986 */ /* 0x0007e2000c10153c */
[----:B------:R-:W-:-:S06]  /*44930*/  PRMT R68, R50, 0x7632, R68 ;  /* 0x0000763232447816 */ /* 0x000fcc0000000044 */
[----:B------:R-:W0:Y:S01]  /*44940*/  LDC R64, c[0x0][0x278] ;  /* 0x00009e00ff407b82 */ /* 0x000e220000000800 */
[----:B---3--:R-:W-:Y:S02]  /*44950*/  IMAD R57, R66, 0x330, RZ ;  /* 0x0000033042397824 */ /* 0x008fe400078e02ff */
[----:B--2---:R-:W-:-:S05]  /*44960*/  IMAD R249, R249, 0x198, RZ ;  /* 0x00000198f9f97824 */ /* 0x004fca00078e02ff */
[----:B------:R-:W2:Y:S01]  /*44970*/  LDC R60, c[0x0][0x278] ;  /* 0x00009e00ff3c7b82 */ /* 0x000ea20000000800 */
[----:B------:R-:W-:-:S04]  /*44980*/  IADD3 R56, P6, R57, R2, RZ ;  /* 0x0000000239387210 */ /* 0x000fc80007fde0ff */
[----:B------:R-:W-:-:S03]  /*44990*/  LEA.HI.X.SX32 R57, R249, R3, 0x1, P6 ;  /* 0x00000003f9397211 */ /* 0x000fc600030f0eff */
[----:B------:R-:W3:Y:S01]  /*449a0*/  LDC R249, c[0x0][0x278] ;  /* 0x00009e00fff97b82 */ /* 0x000ee20000000800 */
[----:B------:R-:W-:Y:S01]  /*449b0*/  IMAD R63, R63, 0x32c, RZ ;  /* 0x0000032c3f3f7824 */ /* 0x000fe200078e02ff */
[-C--:B------:R-:W-:Y:S01]  /*449c0*/  IADD3 R48, P5, R69, R2.reuse, RZ ;  /* 0x0000000245307210 */ /* 0x080fe20007fbe0ff */
[----:B----4-:R-:W-:Y:S02]  /*449d0*/  IMAD R49, R58, 0x195, RZ ;  /* 0x000001953a317824 */ /* 0x010fe400078e02ff */
[----:B------:R-:W-:Y:S01]  /*449e0*/  IMAD R65, R65, 0x32e, RZ ;  /* 0x0000032e41417824 */ /* 0x000fe200078e02ff */
[-C--:B------:R-:W-:Y:S01]  /*449f0*/  IADD3 R52, P4, R63, R2.reuse, RZ ;  /* 0x000000023f347210 */ /* 0x080fe20007f9e0ff */
[----:B-1----:R-:W-:Y:S01]  /*44a00*/  IMAD R55, R59, 0x197, RZ ;  /* 0x000001973b377824 */ /* 0x002fe200078e02ff */
[----:B------:R-:W-:Y:S01]  /*44a10*/  LEA.HI.X.SX32 R49, R49, R3, 0x1, P5 ;  /* 0x0000000331317211 */ /* 0x000fe200028f0eff */
[----:B------:R-:W1:Y:S01]  /*44a20*/  LDC R67, c[0x0][0x278] ;  /* 0x00009e00ff437b82 */ /* 0x000e620000000800 */
[----:B------:R-:W-:-:S02]  /*44a30*/  IADD3 R54, P5, R65, R2, RZ ;  /* 0x0000000241367210 */ /* 0x000fc40007fbe0ff */
[-C--:B------:R-:W-:Y:S01]  /*44a40*/  LEA.HI.X.SX32 R53, R251, R3.reuse, 0x1, P4 ;  /* 0x00000003fb357211 */ /* 0x080fe200020f0eff */
[----:B0-----:R-:W-:Y:S01]  /*44a50*/  IMAD R71, R62, 0x334, RZ ;  /* 0x000003343e477824 */ /* 0x001fe200078e02ff */
[----:B------:R-:W-:Y:S02]  /*44a60*/  LEA.HI.X.SX32 R55, R55, R3, 0x1, P5 ;  /* 0x0000000337377211 */ /* 0x000fe400028f0eff */
[----:B------:R-:W-:Y:S01]  /*44a70*/  PRMT R50, R51, 0x7632, R50 ;  /* 0x0000763233327816 */ /* 0x000fe20000000032 */
[----:B------:R-:W-:Y:S01]  /*44a80*/  STG.E.U16 desc[UR60][R48.64], R68 ;  /* 0x0000004430007986 */ /* 0x000fe2000c10153c */
[----:B------:R-:W0:Y:S03]  /*44a90*/  LDC R59, c[0x0][0x278] ;  /* 0x00009e00ff3b7b82 */ /* 0x000e260000000800 */
[----:B------:R-:W-:Y:S01]  /*44aa0*/  STG.E.U16 desc[UR60][R52.64], R51 ;  /* 0x0000003334007986 */ /* 0x000fe2000c10153c */
[----:B---3--:R-:W-:-:S03]  /*44ab0*/  IMAD R249, R249, 0x19a, RZ ;  /* 0x0000019af9f97824 */ /* 0x008fc600078e02ff */
[----:B------:R3:W-:Y:S01]  /*44ac0*/  STG.E.U16 desc[UR60][R54.64], R50 ;  /* 0x0000003236007986 */ /* 0x0007e2000c10153c */
[----:B------:R-:W-:Y:S01]  /*44ad0*/  IMAD R69, R64, 0x332, RZ ;  /* 0x0000033240457824 */ /* 0x000fe200078e02ff */
[----:B------:R-:W4:Y:S01]  /*44ae0*/  LDC R61, c[0x0][0x278] ;  /* 0x00009e00ff3d7b82 */ /* 0x000f220000000800 */
[----:B-1----:R-:W-:-:S07]  /*44af0*/  IMAD R67, R67, 0x336, RZ ;  /* 0x0000033643437824 */ /* 0x002fce00078e02ff */
[----:B------:R-:W1:Y:S01]  /*44b00*/  LDC R65, c[0x0][0x278] ;  /* 0x00009e00ff417b82 */ /* 0x000e620000000800 */
[----:B---3--:R-:W-:-:S04]  /*44b10*/  IADD3 R50, P5, R71, R2, RZ ;  /* 0x0000000247327210 */ /* 0x008fc80007fbe0ff */
[----:B------:R-:W-:-:S03]  /*44b20*/  LEA.HI.X.SX32 R51, R249, R3, 0x1, P5 ;  /* 0x00000003f9337211 */ /* 0x000fc600028f0eff */
[----:B------:R-:W3:Y:S01]  /*44b30*/  LDC R249, c[0x0][0x278] ;  /* 0x00009e00fff97b82 */ /* 0x000ee20000000800 */
[----:B--2---:R-:W-:Y:S01]  /*44b40*/  IMAD R49, R60, 0x199, RZ ;  /* 0x000001993c317824 */ /* 0x004fe200078e02ff */
[-C--:B------:R-:W-:Y:S01]  /*44b50*/  IADD3 R48, P4, R69, R2.reuse, RZ ;  /* 0x0000000245307210 */ /* 0x080fe20007f9e0ff */
[----:B------:R2:W-:Y:S01]  /*44b60*/  STG.E.U16 desc[UR60][R56.64], R44 ;  /* 0x0000002c38007986 */ /* 0x0005e2000c10153c */
[----:B------:R-:W-:Y:S01]  /*44b70*/  IADD3 R52, P6, R67, R2, RZ ;  /* 0x0000000243347210 */ /* 0x000fe20007fde0ff */
[----:B0-----:R-:W-:Y:S01]  /*44b80*/  IMAD R67, R59, 0x338, RZ ;  /* 0x000003383b437824 */ /* 0x001fe200078e02ff */
[----:B------:R-:W-:Y:S02]  /*44b90*/  LEA.HI.X.SX32 R49, R49, R3, 0x1, P4 ;  /* 0x0000000331317211 */ /* 0x000fe400020f0eff */
[----:B------:R-:W-:Y:S01]  /*44ba0*/  PRMT R62, R45, 0x7632, R62 ;  /* 0x000076322d3e7816 */ /* 0x000fe2000000003e */
[----:B------:R-:W0:Y:S01]  /*44bb0*/  LDC R64, c[0x0][0x278] ;  /* 0x00009e00ff407b82 */ /* 0x000e220000000800 */
[----:B--2---:R-:W-:Y:S01]  /*44bc0*/  PRMT R44, R44, 0x7632, R44 ;  /* 0x000076322c2c7816 */ /* 0x004fe2000000002c */
[----:B----4-:R-:W-:-:S06]  /*44bd0*/  IMAD R53, R61, 0x19b, RZ ;  /* 0x0000019b3d357824 */ /* 0x010fcc00078e02ff */
[----:B------:R-:W2:Y:S01]  /*44be0*/  LDC R63, c[0x0][0x278] ;  /* 0x00009e00ff3f7b82 */ /* 0x000ea20000000800 */
[----:B------:R4:W-:Y:S01]  /*44bf0*/  STG.E.U16 desc[UR60][R48.64], R44 ;  /* 0x0000002c30007986 */ /* 0x0009e2000c10153c */
[----:B---3--:R-:W-:-:S03]  /*44c00*/  IMAD R249, R249, 0x19c, RZ ;  /* 0x0000019cf9f97824 */ /* 0x008fc600078e02ff */
[----:B------:R3:W-:Y:S01]  /*44c10*/  STG.E.U16 desc[UR60][R50.64], R45 ;  /* 0x0000002d32007986 */ /* 0x0007e2000c10153c */
[----:B-1----:R-:W-:Y:S02]  /*44c20*/  IMAD R65, R65, 0x33c, RZ ;  /* 0x0000033c41417824 */ /* 0x002fe400078e02ff */
[----:B------:R-:W1:Y:S01]  /*44c30*/  LDC R57, c[0x0][0x278] ;  /* 0x00009e00ff397b82 */ /* 0x000e620000000800 */
[----:B----4-:R-:W-:-:S07]  /*44c40*/  IADD3 R44, P5, R67, R2, RZ ;  /* 0x00000002432c7210 */ /* 0x010fce0007fbe0ff */
[----:B------:R-:W4:Y:S01]  /*44c50*/  LDC R58, c[0x0][0x278] ;  /* 0x00009e00ff3a7b82 */ /* 0x000f220000000800 */
[----:B---3--:R-:W-:-:S07]  /*44c60*/  LEA.HI.X.SX32 R45, R249, R3, 0x1, P5 ;  /* 0x00000003f92d7211 */ /* 0x008fce00028f0eff */
[----:B------:R-:W3:Y:S01]  /*44c70*/  LDC R249, c[0x0][0x278] ;  /* 0x00009e00fff97b82 */ /* 0x000ee20000000800 */
[----:B------:R-:W-:Y:S01]  /*44c80*/  LEA.HI.X.SX32 R53, R53, R3, 0x1, P6 ;  /* 0x0000000335357211 */ /* 0x000fe200030f0eff */
[----:B0-----:R-:W-:Y:S01]  /*44c90*/  IMAD R51, R64, 0x33e, RZ ;  /* 0x0000033e40337824 */ /* 0x001fe200078e02ff */
[----:B------:R-:W-:-:S03]  /*44ca0*/  IADD3 R50, P5, R65, R2, RZ ;  /* 0x0000000241327210 */ /* 0x000fc60007fbe0ff */
[----:B------:R0:W-:Y:S02]  /*44cb0*/  STG.E.U16 desc[UR60][R52.64], R62 ;  /* 0x0000003e34007986 */ /* 0x0001e4000c10153c */
[----:B------:R-:W1:Y:S08]  /*44cc0*/  LDC R60, c[0x0][0x278] ;  /* 0x00009e00ff3c7b82 */ /* 0x000e700000000800 */
[----:B------:R-:W1:Y:S01]  /*44cd0*/  LDC R59, c[0x0][0x278] ;  /* 0x00009e00ff3b7b82 */ /* 0x000e620000000800 */
[----:B0-----:R-:W-:Y:S01]  /*44ce0*/  IADD3 R52, P6, R51, R2, RZ ;  /* 0x0000000233347210 */ /* 0x001fe20007fde0ff */
[----:B---3--:R-:W-:-:S06]  /*44cf0*/  IMAD R249, R249, 0x19e, RZ ;  /* 0x0000019ef9f97824 */ /* 0x008fcc00078e02ff */
[----:B------:R-:W0:Y:S01]  /*44d00*/  LDC R54, c[0x0][0x278] ;  /* 0x00009e00ff367b82 */ /* 0x000e220000000800 */
[----:B------:R-:W-:-:S07]  /*44d10*/  LEA.HI.X.SX32 R51, R249, R3, 0x1, P5 ;  /* 0x00000003f9337211 */ /* 0x000fce00028f0eff */
[----:B------:R-:W3:Y:S01]  /*44d20*/  LDC R249, c[0x0][0x278] ;  /* 0x00009e00fff97b82 */ /* 0x000ee20000000800 */
[----:B--2---:R-:W-:Y:S01]  /*44d30*/  IMAD R63, R63, 0x33a, RZ ;  /* 0x0000033a3f3f7824 */ /* 0x004fe200078e02ff */
[----:B------:R2:W-:Y:S01]  /*44d40*/  STG.E.U16 desc[UR60][R44.64], R46 ;  /* 0x0000002e2c007986 */ /* 0x0005e2000c10153c */
[----:B----4-:R-:W-:-:S03]  /*44d50*/  IMAD R49, R58, 0x19d, RZ ;  /* 0x0000019d3a317824 */ /* 0x010fc600078e02ff */
[-C--:B------:R-:W-:Y:S01]  /*44d60*/  IADD3 R48, P4, R63, R2.reuse, RZ ;  /* 0x000000023f307210 */ /* 0x080fe20007f9e0ff */
[----:B-1----:R-:W-:Y:S01]  /*44d70*/  IMAD R63, R57, 0x340, RZ ;  /* 0x00000340393f7824 */ /* 0x002fe200078e02ff */
[----:B------:R-:W-:Y:S01]  /*44d80*/  PRMT R64, R46, 0x7632, R64 ;  /* 0x000076322e407816 */ /* 0x000fe20000000040 */
[----:B------:R-:W-:Y:S01]  /*44d90*/  IMAD R59, R59, 0x344, RZ ;  /* 0x000003443b3b7824 */ /* 0x000fe200078e02ff */
[----:B------:R-:W-:Y:S01]  /*44da0*/  LEA.HI.X.SX32 R49, R49, R3, 0x1, P4 ;  /* 0x0000000331317211 */ /* 0x000fe200020f0eff */
[----:B------:R-:W1:Y:S01]  /*44db0*/  LDC R55, c[0x0][0x278] ;  /* 0x00009e00ff377b82 */ /* 0x000e620000000800 */
[----:B--2---:R-:W-:Y:S01]  /*44dc0*/  IMAD R45, R60, 0x342, RZ ;  /* 0x000003423c2d7824 */ /* 0x004fe200078e02ff */
[----:B------:R-:W-:-:S04]  /*44dd0*/  IADD3 R44, P5, R63, R2, RZ ;  /* 0x000000023f2c7210 */ /* 0x000fc80007fbe0ff */
[----:B------:R-:W-:Y:S02]  /*44de0*/  IADD3 R46, P4, R45, R2, RZ ;  /* 0x000000022d2e7210 */ /* 0x000fe40007f9e0ff */
[----:B------:R-:W2:Y:S01]  /*44df0*/  LDC R61, c[0x0][0x278] ;  /* 0x00009e00ff3d7b82 */ /* 0x000ea20000000800 */
[----:B---3--:R-:W-:-:S07]  /*44e00*/  IMAD R249, R249, 0x1a0, RZ ;  /* 0x000001a0f9f97824 */ /* 0x008fce00078e02ff */
[----:B------:R-:W3:Y:S01]  /*44e10*/  LDC R56, c[0x0][0x278] ;  /* 0x00009e00ff387b82 */ /* 0x000ee20000000800 */
[----:B------:R-:W-:-:S07]  /*44e20*/  LEA.HI.X.SX32 R45, R249, R3, 0x1, P5 ;  /* 0x00000003f92d7211 */ /* 0x000fce00028f0eff */
[----:B------:R-:W4:Y:S01]  /*44e30*/  LDC R249, c[0x0][0x278] ;  /* 0x00009e00fff97b82 */ /* 0x000f220000000800 */
[----:B------:R0:W-:Y:S07]  /*44e40*/  STG.E.U16 desc[UR60][R48.64], R64 ;  /* 0x0000004030007986 */ /* 0x0001ee000c10153c */
[----:B------:R-:W3:Y:S01]  /*44e50*/  LDC R62, c[0x0][0x278] ;  /* 0x00009e00ff3e7b82 */ /* 0x000ee20000000800 */
[----:B0-----:R-:W-:Y:S01]  /*44e60*/  IADD3 R48, P5, R59, R2, RZ ;  /* 0x000000023b307210 */ /* 0x001fe20007fbe0ff */
[----:B------:R-:W-:Y:S01]  /*44e70*/  IMAD R53, R54, 0x19f, RZ ;  /* 0x0000019f36357824 */ /* 0x000fe200078e02ff */
[----:B------:R-:W-:-:S05]  /*44e80*/  PRMT R65, R47, 0x7632, R65 ;  /* 0x000076322f417816 */ /* 0x000fca0000000041 */
[----:B------:R-:W0:Y:S01]  /*44e90*/  LDC R58, c[0x0][0x278] ;  /* 0x00009e00ff3a7b82 */ /* 0x000e220000000800 */
[----:B----4-:R-:W-:-:S07]  /*44ea0*/  IMAD R249, R249, 0x1a2, RZ ;  /* 0x000001a2f9f97824 */ /* 0x010fce00078e02ff */
[----:B------:R-:W4:Y:S01]  /*44eb0*/  LDC R57, c[0x0][0x278] ;  /* 0x00009e00ff397b82 */ /* 0x000f220000000800 */
[----:B------:R-:W-:-:S07]  /*44ec0*/  LEA.HI.X.SX32 R49, R249, R3, 0x1, P5 ;  /* 0x00000003f9317211 */ /* 0x000fce00028f0eff */
[----:B------:R-:W3:Y:S01]  /*44ed0*/  LDC R249, c[0x0][0x278] ;  /* 0x00009e00fff97b82 */ /* 0x000ee20000000800 */
[----:B-1----:R-:W-:Y:S02]  /*44ee0*/  IMAD R55, R55, 0x1a1, RZ ;  /* 0x000001a137377824 */ /* 0x002fe400078e02ff */
[----:B--2---:R-:W-:Y:S01]  /*44ef0*/  IMAD R61, R61, 0x346, RZ ;  /* 0x000003463d3d7824 */ /* 0x004fe200078e02ff */
[----:B------:R-:W-:Y:S01]  /*44f00*/  LEA.HI.X.SX32 R53, R53, R3, 0x1, P6 ;  /* 0x0000000335357211 */ /* 0x000fe200030f0eff */
[----:B------:R1:W-:Y:S01]  /*44f10*/  STG.E.U16 desc[UR60][R50.64], R47 ;  /* 0x0000002f32007986 */ /* 0x0003e2000c10153c */
[----:B------:R-:W-:Y:S02]  /*44f20*/  PRMT R60, R32, 0x7632, R60 ;  /* 0x00007632203c7816 */ /* 0x000fe4000000003c */
[----:B------:R-:W2:Y:S01]  /*44f30*/  LDC R54, c[0x0][0x278] ;  /* 0x00009e00ff367b82 */ /* 0x000ea20000000800 */
[----:B---3--:R-:W-:-:S07]  /*44f40*/  IMAD R251, R249, 0x1a4, RZ ;  /* 0x000001a4f9fb7824 */ /* 0x008fce00078e02ff */
[----:B------:R-:W3:Y:S01]  /*44f50*/  LDC R249, c[0x0][0x278] ;  /* 0x00009e00fff97b82 */ /* 0x000ee20000000800 */
[----:B-1----:R-:W-:Y:S01]  /*44f60*/  IMAD R51, R56, 0x1a3, RZ ;  /* 0x000001a338337824 */ /* 0x002fe200078e02ff */
[-C--:B------:R-:W-:Y:S01]  /*44f70*/  IADD3 R50, P6, R61, R2.reuse, RZ ;  /* 0x000000023d327210 */ /* 0x080fe20007fde0ff */
[----:B------:R-:W-:Y:S01]  /*44f80*/  IMAD R61, R62, 0x34c, RZ ;  /* 0x0000034c3e3d7824 */ /* 0x000fe200078e02ff */
[-C--:B------:R-:W-:Y:S01]  /*44f90*/  LEA.HI.X.SX32 R47, R55, R3.reuse, 0x1, P4 ;  /* 0x00000003372f7211 */ /* 0x080fe200020f0eff */
[----:B------:R1:W-:Y:S01]  /*44fa0*/  STG.E.U16 desc[UR60][R52.64], R65 ;  /* 0x0000004134007986 */ /* 0x0003e2000c10153c */
[----:B------:R-:W-:Y:S01]  /*44fb0*/  LEA.HI.X.SX32 R51, R51, R3, 0x1, P6 ;  /* 0x0000000333337211 */ /* 0x000fe200030f0eff */
[----:B----4-:R-:W-:Y:S01]  /*44fc0*/  IMAD R59, R57, 0x34a, RZ ;  /* 0x0000034a393b7824 */ /* 0x010fe200078e02ff */
[----:B------:R-:W-:Y:S01]  /*44fd0*/  PRMT R63, R33, 0x7632, R63 ;  /* 0x00007632213f7816 */ /* 0x000fe2000000003f */
[----:B------:R-:W-:Y:S01]  /*44fe0*/  STG.E.U16 desc[UR60][R44.64], R32 ;  /* 0x000000202c007986 */ /* 0x000fe2000c10153c */
[----:B------:R-:W4:Y:S03]  /*44ff0*/  LDC R57, c[0x0][0x278] ;  /* 0x00009e00ff397b82 */ /* 0x000f260000000800 */
[----:B------:R0:W-:Y:S05]  /*45000*/  STG.E.U16 desc[UR60][R46.64], R60 ;  /* 0x0000003c2e007986 */ /* 0x0001ea000c10153c */
[----:B-1----:R-:W1:Y:S01]  /*45010*/  LDC R53, c[0x0][0x278] ;  /* 0x00009e00ff357b82 */ /* 0x002e620000000800 */
[----:B---3--:R-:W-:Y:S01]  /*45020*/  IMAD R249, R249, 0x1a6, RZ ;  /* 0x000001a6f9f97824 */ /* 0x008fe200078e02ff */
[----:B0-----:R-:W-:-:S06]  /*45030*/  IADD3 R46, P6, R61, R2, RZ ;  /* 0x000000023d2e7210 */ /* 0x001fcc0007fde0ff */
[----:B------:R-:W0:Y:S01]  /*45040*/  LDC R55, c[0x0][0x278] ;  /* 0x00009e00ff377b82 */ /* 0x000e220000000800 */
[----:B------:R-:W-:-:S07]  /*45050*/  LEA.HI.X.SX32 R47, R249, R3, 0x1, P6 ;  /* 0x00000003f92f7211 */ /* 0x000fce00030f0eff */
[----:B------:R-:W3:Y:S01]  /*45060*/  LDC R249, c[0x0][0x278] ;  /* 0x00009e00fff97b82 */ /* 0x000ee20000000800 */
[----:B------:R-:W-:-:S05]  /*45070*/  IMAD R45, R58, 0x348, RZ ;  /* 0x000003483a2d7824 */ /* 0x000fca00078e02ff */
[-C--:B------:R-:W-:Y:S02]  /*45080*/  IADD3 R44, P4, R45, R2.reuse, RZ ;  /* 0x000000022d2c7210 */ /* 0x080fe40007f9e0ff */
[----:B------:R-:W0:Y:S02]  /*45090*/  LDC R52, c[0x0][0x278] ;  /* 0x00009e00ff347b82 */ /* 0x000e240000000800 */
[----:B------:R-:W-:Y:S01]  /*450a0*/  LEA.HI.X.SX32 R45, R251, R3, 0x1, P4 ;  /* 0x00000003fb2d7211 */ /* 0x000fe200020f0eff */
[----:B------:R2:W-:Y:S05]  /*450b0*/  STG.E.U16 desc[UR60][R48.64], R33 ;  /* 0x0000002130007986 */ /* 0x0005ea000c10153c */
[----:B------:R-:W0:Y:S01]  /*450c0*/  LDC R56, c[0x0][0x278] ;  /* 0x00009e00ff387b82 */ /* 0x000e220000000800 */
[----:B---3--:R-:W-:Y:S01]  /*450d0*/  IMAD R251, R249, 0x1a8, RZ ;  /* 0x000001a8f9fb7824 */ /* 0x008fe200078e02ff */
[----:B------:R-:W-:-:S06]  /*450e0*/  IADD3 R32, P5, R59, R2, RZ ;  /* 0x000000023b207210 */ /* 0x000fcc0007fbe0ff */
[----:B------:R-:W3:Y:S01]  /*450f0*/  LDC R249, c[0x0][0x278] ;  /* 0x00009e00fff97b82 */ /* 0x000ee20000000800 */
[----:B--2---:R-:W-:Y:S01]  /*45100*/  IMAD R33, R54, 0x1a5, RZ ;  /* 0x000001a536217824 */ /* 0x004fe200078e02ff */
[----:B------:R-:W-:Y:S01]  /*45110*/  PRMT R58, R34, 0x7632, R58 ;  /* 0x00007632223a7816 */ /* 0x000fe2000000003a */
[----:B----4-:R-:W-:-:S03]  /*45120*/  IMAD R57, R57, 0x354, RZ ;  /* 0x0000035439397824 */ /* 0x010fc600078e02ff */
[----:B------:R-:W-:Y:S01]  /*45130*/  LEA.HI.X.SX32 R33, R33, R3, 0x1, P5 ;  /* 0x0000000321217211 */ /* 0x000fe200028f0eff */
[----:B------:R2:W-:Y:S01]  /*45140*/  STG.E.U16 desc[UR60][R50.64], R63 ;  /* 0x0000003f32007986 */ /* 0x0005e2000c10153c */
[----:B------:R-:W4:Y:S03]  /*45150*/  LDC R48, c[0x0][0x278] ;  /* 0x00009e00ff307b82 */ /* 0x000f260000000800 */
[----:B------:R-:W-:Y:S01]  /*45160*/  STG.E.U16 desc[UR60][R44.64], R34 ;  /* 0x000000222c007986 */ /* 0x000fe2000c10153c */
[----:B-1----:R-:W-:-:S03]  /*45170*/  IMAD R59, R53, 0x34e, RZ ;  /* 0x0000034e353b7824 */ /* 0x002fc600078e02ff */
[----:B------:R-:W-:Y:S01]  /*45180*/  STG.E.U16 desc[UR60][R32.64], R58 ;  /* 0x0000003a20007986 */ /* 0x000fe2000c10153c */
[----:B------:R-:W1:Y:S03]  /*45190*/  LDC R53, c[0x0][0x278] ;  /* 0x00009e00ff357b82 */ /* 0x000e660000000800 */
[----:B------:R0:W-:Y:S01]  /*451a0*/  STG.E.U16 desc[UR60][R46.64], R35 ;  /* 0x000000232e007986 */ /* 0x0001e2000c10153c */
[----:B---3--:R-:W-:-:S04]  /*451b0*/  IMAD R249, R249, 0x1aa, RZ ;  /* 0x000001aaf9f97824 */ /* 0x008fc800078e02ff */
[----:B--2---:R-:W2:Y:S01]  /*451c0*/  LDC R51, c[0x0][0x278] ;  /* 0x00009e00ff337b82 */ /* 0x004ea20000000800 */
[----:B0-----:R-:W-:Y:S01]  /*451d0*/  IADD3 R46, P6, R57, R2, RZ ;  /* 0x00000002392e7210 */ /* 0x001fe20007fde0ff */
[----:B------:R-:W-:Y:S01]  /*451e0*/  IMAD R55, R55, 0x350, RZ ;  /* 0x0000035037377824 */ /* 0x000fe200078e02ff */
[----:B------:R-:W-:-:S05]  /*451f0*/  PRMT R60, R35, 0x7632, R60 ;  /* 0x00007632233c7816 */ /* 0x000fca000000003c */
[----:B------:R-:W0:Y:S01]  /*45200*/  LDC R49, c[0x0][0x278] ;  /* 0x00009e00ff317b82 */ /* 0x000e220000000800 */
[----:B------:R-:W-:-:S07]  /*45210*/  LEA.HI.X.SX32 R47, R249, R3, 0x1, P6 ;  /* 0x00000003f92f7211 */ /* 0x000fce00030f0eff */
[----:B------:R-:W3:Y:S01]  /*45220*/  LDC R249, c[0x0][0x278] ;  /* 0x00009e00fff97b82 */ /* 0x000ee20000000800 */
[----:B------:R-:W-:Y:S01]  /*45230*/  IMAD R45, R52, 0x1a7, RZ ;  /* 0x000001a7342d7824 */ /* 0x000fe200078e02ff */
[-C--:B------:R-:W-:Y:S01]  /*45240*/  IADD3 R32, P5, R59, R2.reuse, RZ ;  /* 0x000000023b207210 */ /* 0x080fe20007fbe0ff */
[----:B------:R-:W-:Y:S01]  /*45250*/  IMAD R59, R56, 0x352, RZ ;  /* 0x00000352383b7824 */ /* 0x000fe200078e02ff */
[-C--:B------:R-:W-:Y:S02]  /*45260*/  IADD3 R34, P4, R55, R2.reuse, RZ ;  /* 0x0000000237227210 */ /* 0x080fe40007f9e0ff */
[-C--:B------:R-:W-:Y:S01]  /*45270*/  LEA.HI.X.SX32 R33, R45, R3.reuse, 0x1, P5 ;  /* 0x000000032d217211 */ /* 0x080fe200028f0eff */
[----:B----4-:R-:W-:Y:S01]  /*45280*/  IMAD R45, R48, 0x1a9, RZ ;  /* 0x000001a9302d7824 */ /* 0x010fe200078e02ff */
[-C--:B------:R-:W-:Y:S01]  /*45290*/  LEA.HI.X.SX32 R35, R251, R3.reuse, 0x1, P4 ;  /* 0x00000003fb237211 */ /* 0x080fe200020f0eff */
[----:B-1----:R-:W-:Y:S01]  /*452a0*/  IMAD R53, R53, 0x358, RZ ;  /* 0x0000035835357824 */ /* 0x002fe200078e02ff */
[----:B------:R-:W-:Y:S01]  /*452b0*/  IADD3 R44, P5, R59, R2, RZ ;  /* 0x000000023b2c7210 */ /* 0x000fe20007fbe0ff */
[----:B------:R-:W-:Y:S01]  /*452c0*/  STG.E.U16 desc[UR60][R32.64], R60 ;  /* 0x0000003c20007986 */ /* 0x000fe2000c10153c */
[----:B------:R-:W1:Y:S02]  /*452d0*/  LDC R52, c[0x0][0x278] ;  /* 0x00009e00ff347b82 */ /* 0x000e640000000800 */
[----:B------:R-:W-:Y:S01]  /*452e0*/  LEA.HI.X.SX32 R45, R45, R3, 0x1, P5 ;  /* 0x000000032d2d7211 */ /* 0x000fe200028f0eff */
[----:B------:R4:W-:Y:S01]  /*452f0*/  STG.E.U16 desc[UR60][R34.64], R40 ;  /* 0x0000002822007986 */ /* 0x0009e2000c10153c */
[----:B--2---:R-:W-:Y:S01]  /*45300*/  IMAD R57, R51, 0x356, RZ ;  /* 0x0000035633397824 */ /* 0x004fe200078e02ff */
[----:B------:R-:W-:-:S03]  /*45310*/  PRMT R58, R40, 0x7632, R58 ;  /* 0x00007632283a7816 */ /* 0x000fc6000000003a */
[----:B------:R-:W2:Y:S01]  /*45320*/  LDC R54, c[0x0][0x278] ;  /* 0x00009e00ff367b82 */ /* 0x000ea20000000800 */
[----:B---3--:R-:W-:Y:S01]  /*45330*/  IMAD R249, R249, 0x1ac, RZ ;  /* 0x000001acf9f97824 */ /* 0x008fe200078e02ff */
[-C--:B----4-:R-:W-:Y:S01]  /*45340*/  IADD3 R34, P5, R53, R2.reuse, RZ ;  /* 0x0000000235227210 */ /* 0x090fe20007fbe0ff */
[----:B0-----:R-:W-:Y:S01]  /*45350*/  IMAD R33, R49, 0x1ab, RZ ;  /* 0x000001ab31217824 */ /* 0x001fe200078e02ff */
[----:B------:R-:W-:Y:S01]  /*45360*/  IADD3 R32, P4, R57, R2, RZ ;  /* 0x0000000239207210 */ /* 0x000fe20007f9e0ff */
[----:B------:R0:W-:Y:S01]  /*45370*/  STG.E.U16 desc[UR60][R44.64], R58 ;  /* 0x0000003a2c007986 */ /* 0x0001e2000c10153c */
[-C--:B------:R-:W-:Y:S02]  /*45380*/  LEA.HI.X.SX32 R35, R249, R3.reuse, 0x1, P5 ;  /* 0x00000003f9237211 */ /* 0x080fe400028f0eff */
[----:B------:R-:W3:Y:S08]  /*45390*/  LDC R50, c[0x0][0x278] ;  /* 0x00009e00ff327b82 */ /* 0x000ef00000000800 */
[----:B------:R-:W4:Y:S01]  /*453a0*/  LDC R249, c[0x0][0x278] ;  /* 0x00009e00fff97b82 */ /* 0x000f220000000800 */
[----:B------:R-:W-:Y:S01]  /*453b0*/  LEA.HI.X.SX32 R33, R33, R3, 0x1, P4 ;  /* 0x0000000321217211 */ /* 0x000fe200020f0eff */
[----:B-1----:R-:W-:Y:S01]  /*453c0*/  IMAD R57, R52, 0x35c, RZ ;  /* 0x0000035c34397824 */ /* 0x002fe200078e02ff */
[----:B0-----:R-:W-:Y:S01]  /*453d0*/  PRMT R44, R41, 0x7632, R44 ;  /* 0x00007632292c7816 */ /* 0x001fe2000000002c */
[----:B------:R-:W-:Y:S04]  /*453e0*/  STG.E.U16 desc[UR60][R46.64], R41 ;  /* 0x000000292e007986 */ /* 0x000fe8000c10153c */
[----:B------:R0:W-:Y:S01]  /*453f0*/  STG.E.U16 desc[UR60][R32.64], R44 ;  /* 0x0000002c20007986 */ /* 0x0001e2000c10153c */
[----:B------:R-:W1:Y:S01]  /*45400*/  LDC R56, c[0x0][0x278] ;  /* 0x00009e00ff387b82 */ /* 0x000e620000000800 */
[----:B--2---:R-:W-:-:S02]  /*45410*/  IMAD R59, R54, 0x35a, RZ ;  /* 0x0000035a363b7824 */ /* 0x004fc400078e02ff */
[----:B---3--:R-:W-:-:S05]  /*45420*/  IMAD R45, R50, 0x1ad, RZ ;  /* 0x000001ad322d7824 */ /* 0x008fca00078e02ff */
[----:B------:R-:W2:Y:S01]  /*45430*/  LDC R49, c[0x0][0x278] ;  /* 0x00009e00ff317b82 */ /* 0x000ea20000000800 */
        /* <DEDUP_REMOVED lines=9> */
[----:B-1----:R-:W-:-:S04]  /*454d0*/  IMAD R35, R56, 0x360, RZ ;  /* 0x0000036038237824 */ /* 0x002fc800078e02ff */
[----:B------:R1:W-:Y:S02]  /*454e0*/  STG.E.U16 desc[UR60][R40.64], R54 ;  /* 0x0000003628007986 */ /* 0x0003e4000c10153c */
[----:B------:R-:W4:Y:S08]  /*454f0*/  LDC R48, c[0x0][0x278] ;  /* 0x00009e00ff307b82 */ /* 0x000f300000000800 */
[----:B------:R-:W4:Y:S01]  /*45500*/  LDC R51, c[0x0][0x278] ;  /* 0x00009e00ff337b82 */ /* 0x000f220000000800 */
[----:B-1----:R-:W-:Y:S01]  /*45510*/  IADD3 R40, P5, R35, R2, RZ ;  /* 0x0000000223287210 */ /* 0x002fe20007fbe0ff */
[----:B---3--:R-:W-:-:S06]  /*45520*/  IMAD R249, R249, 0x1b0, RZ ;  /* 0x000001b0f9f97824 */ /* 0x008fcc00078e02ff */
[----:B------:R-:W1:Y:S01]  /*45530*/  LDC R52, c[0x0][0x278] ;  /* 0x00009e00ff347b82 */ /* 0x000e620000000800 */
[----:B------:R-:W-:-:S07]  /*45540*/  LEA.HI.X.SX32 R41, R249, R3, 0x1, P5 ;  /* 0x00000003f9297211 */ /* 0x000fce00028f0eff */
[----:B------:R-:W3:Y:S01]  /*45550*/  LDC R249, c[0x0][0x278] ;  /* 0x00009e00fff97b82 */ /* 0x000ee20000000800 */
[----:B------:R2:W-:Y:S01]  /*45560*/  STG.E.U16 desc[UR60][R32.64], R43 ;  /* 0x0000002b20007986 */ /* 0x0005e2000c10153c */
[----:B0-----:R-:W-:Y:S01]  /*45570*/  IMAD R55, R55, 0x35e, RZ ;  /* 0x0000035e37377824 */ /* 0x001fe200078e02ff */
[----:B------:R-:W-:-:S05]  /*45580*/  PRMT R56, R43, 0x7632, R56 ;  /* 0x000076322b387816 */ /* 0x000fca0000000038 */
[----:B------:R-:W0:Y:S01]  /*45590*/  LDC R47, c[0x0][0x278] ;  /* 0x00009e00ff2f7b82 */ /* 0x000e220000000800 */
[----:B--2---:R-:W-:-:S07]  /*455a0*/  IMAD R33, R49, 0x364, RZ ;  /* 0x0000036431217824 */ /* 0x004fce00078e02ff */
[----:B------:R-:W2:Y:S01]  /*455b0*/  LDC R50, c[0x0][0x278] ;  /* 0x00009e00ff327b82 */ /* 0x000ea20000000800 */
        /* <DEDUP_REMOVED lines=14> */
[----:B-1----:R-:W-:Y:S02]  /*456a0*/  IMAD R41, R52, 0x368, RZ ;  /* 0x0000036834297824 */ /* 0x002fe400078e02ff */
[----:B----4-:R-:W-:Y:S01]  /*456b0*/  IMAD R249, R249, 0x1b4, RZ ;  /* 0x000001b4f9f97824 */ /* 0x010fe200078e02ff */
[----:B------:R-:W-:Y:S01]  /*456c0*/  PRMT R57, R36, 0x7632, R57 ;  /* 0x0000763224397816 */ /* 0x000fe20000000039 */
[----:B0-----:R-:W-:Y:S01]  /*456d0*/  IMAD R47, R47, 0x1b1, RZ ;  /* 0x000001b12f2f7824 */ /* 0x001fe200078e02ff */
[----:B------:R-:W-:Y:S01]  /*456e0*/  IADD3 R40, P5, R41, R2, RZ ;  /* 0x0000000229287210 */ /* 0x000fe20007fbe0ff */
[----:B--2---:R-:W-:Y:S01]  /*456f0*/  IMAD R43, R50, 0x366, RZ ;  /* 0x00000366322b7824 */ /* 0x004fe200078e02ff */
        /* <DEDUP_REMOVED lines=436> */
[----:B------:R-:W4:Y:S08]  /*47240*/  LDC R20, c[0x0][0x278] ;  /* 0x00009e00ff147b82 */ /* 0x000f300000000800 */
[----:B------:R-:W4:Y:S01]  /*47250*/  LDC R19, c[0x0][0x278] ;  /* 0x00009e00ff137b82 */ /* 0x000f220000000800 */
[----:B0-----:R-:W-:Y:S01]  /*47260*/  IADD3 R12, P6, R11, R2, RZ ;  /* 0x000000020b0c7210 */ /* 0x001fe20007fde0ff */
[----:B---3--:R-:W-:-:S06]  /*47270*/  IMAD R249, R249, 0x1ee, RZ ;  /* 0x000001eef9f97824 */ /* 0x008fcc00078e02ff */
[----:B------:R-:W0:Y:S01]  /*47280*/  LDC R14, c[0x0][0x278] ;  /* 0x00009e00ff0e7b82 */ /* 0x000e220000000800 */
[----:B------:R-:W-:-:S07]  /*47290*/  LEA.HI.X.SX32 R11, R249, R3, 0x1, P5 ;  /* 0x00000003f90b7211 */ /* 0x000fce00028f0eff */
[----:B------:R-:W3:Y:S01]  /*472a0*/  LDC R249, c[0x0][0x278] ;  /* 0x00009e00fff97b82 */ /* 0x000ee20000000800 */
[----:B--2---:R-:W-:Y:S02]  /*472b0*/  IMAD R23, R23, 0x3da, RZ ;  /* 0x000003da17177824 */ /* 0x004fe400078e02ff */
[----:B-1----:R-:W-:-:S03]  /*472c0*/  IMAD R9, R18, 0x1ed, RZ ;  /* 0x000001ed12097824 */ /* 0x002fc600078e02ff */
[-C--:B------:R-:W-:Y:S01]  /*472d0*/  IADD3 R8, P4, R23, R2.reuse, RZ ;  /* 0x0000000217087210 */ /* 0x080fe20007f9e0ff */
[----:B----4-:R-:W-:Y:S01]  /*472e0*/  IMAD R23, R17, 0x3e0, RZ ;  /* 0x000003e011177824 */ /* 0x010fe200078e02ff */
[----:B------:R1:W-:Y:S01]  /*472f0*/  STG.E.U16 desc[UR60][R4.64], R6 ;  /* 0x0000000604007986 */ /* 0x0003e2000c10153c */
[----:B------:R-:W-:Y:S01]  /*47300*/  PRMT R22, R6, 0x7632, R22 ;  /* 0x0000763206167816 */ /* 0x000fe20000000016 */
[----:B------:R-:W-:Y:S01]  /*47310*/  IMAD R19, R19, 0x3e4, RZ ;  /* 0x000003e413137824 */ /* 0x000fe200078e02ff */
[----:B------:R-:W-:Y:S01]  /*47320*/  LEA.HI.X.SX32 R9, R9, R3, 0x1, P4 ;  /* 0x0000000309097211 */ /* 0x000fe200020f0eff */
[----:B------:R-:W2:Y:S04]  /*47330*/  LDC R21, c[0x0][0x278] ;  /* 0x00009e00ff157b82 */ /* 0x000ea80000000800 */
[----:B------:R4:W-:Y:S01]  /*47340*/  STG.E.U16 desc[UR60][R8.64], R22 ;  /* 0x0000001608007986 */ /* 0x0009e2000c10153c */
[----:B-1----:R-:W-:Y:S01]  /*47350*/  IMAD R5, R20, 0x3e2, RZ ;  /* 0x000003e214057824 */ /* 0x002fe200078e02ff */
[----:B------:R-:W-:-:S02]  /*47360*/  IADD3 R4, P5, R23, R2, RZ ;  /* 0x0000000217047210 */ /* 0x000fc40007fbe0ff */
[----:B------:R-:W1:Y:S01]  /*47370*/  LDC R15, c[0x0][0x278] ;  /* 0x00009e00ff0f7b82 */ /* 0x000e620000000800 */
[----:B---3--:R-:W-:Y:S01]  /*47380*/  IMAD R249, R249, 0x1f0, RZ ;  /* 0x000001f0f9f97824 */ /* 0x008fe200078e02ff */
[----:B----4-:R-:W-:-:S04]  /*47390*/  IADD3 R8, P4, R5, R2, RZ ;  /* 0x0000000205087210 */ /* 0x010fc80007f9e0ff */
[----:B------:R-:W-:Y:S01]  /*473a0*/  LEA.HI.X.SX32 R5, R249, R3, 0x1, P5 ;  /* 0x00000003f9057211 */ /* 0x000fe200028f0eff */
[----:B------:R3:W-:Y:S01]  /*473b0*/  STG.E.U16 desc[UR60][R10.64], R7 ;  /* 0x000000070a007986 */ /* 0x0007e2000c10153c */
[----:B------:R-:W4:Y:S08]  /*473c0*/  LDC R249, c[0x0][0x278] ;  /* 0x00009e00fff97b82 */ /* 0x000f300000000800 */
[----:B------:R-:W1:Y:S01]  /*473d0*/  LDC R16, c[0x0][0x278] ;  /* 0x00009e00ff107b82 */ /* 0x000e620000000800 */
[----:B---3--:R-:W-:-:S07]  /*473e0*/  IADD3 R10, P5, R19, R2, RZ ;  /* 0x00000002130a7210 */ /* 0x008fce0007fbe0ff */
[----:B------:R-:W3:Y:S01]  /*473f0*/  LDC R17, c[0x0][0x278] ;  /* 0x00009e00ff117b82 */ /* 0x000ee20000000800 */
[----:B----4-:R-:W-:Y:S01]  /*47400*/  IMAD R249, R249, 0x1f2, RZ ;  /* 0x000001f2f9f97824 */ /* 0x010fe200078e02ff */
[----:B------:R-:W-:Y:S01]  /*47410*/  PRMT R24, R7, 0x7632, R24 ;  /* 0x0000763207187816 */ /* 0x000fe20000000018 */
[----:B0-----:R-:W-:-:S05]  /*47420*/  IMAD R13, R14, 0x1ef, RZ ;  /* 0x000001ef0e0d7824 */ /* 0x001fca00078e02ff */
[----:B------:R-:W0:Y:S01]  /*47430*/  LDC R18, c[0x0][0x278] ;  /* 0x00009e00ff127b82 */ /* 0x000e220000000800 */
[----:B------:R-:W-:-:S07]  /*47440*/  LEA.HI.X.SX32 R11, R249, R3, 0x1, P5 ;  /* 0x00000003f90b7211 */ /* 0x000fce00028f0eff */
[----:B------:R-:W4:Y:S01]  /*47450*/  LDC R249, c[0x0][0x278] ;  /* 0x00009e00fff97b82 */ /* 0x000f220000000800 */
[----:B------:R-:W-:Y:S01]  /*47460*/  LEA.HI.X.SX32 R13, R13, R3, 0x1, P6 ;  /* 0x000000030d0d7211 */ /* 0x000fe200030f0eff */
[----:B--2---:R-:W-:Y:S02]  /*47470*/  IMAD R21, R21, 0x3e6, RZ ;  /* 0x000003e615157824 */ /* 0x004fe400078e02ff */
[----:B-1----:R-:W-:Y:S02]  /*47480*/  IMAD R15, R15, 0x1f1, RZ ;  /* 0x000001f10f0f7824 */ /* 0x002fe400078e02ff */
[----:B------:R1:W-:Y:S01]  /*47490*/  STG.E.U16 desc[UR60][R12.64], R24 ;  /* 0x000000180c007986 */ /* 0x0003e2000c10153c */
[----:B------:R-:W-:Y:S01]  /*474a0*/  IMAD R7, R16, 0x1f3, RZ ;  /* 0x000001f310077824 */ /* 0x000fe200078e02ff */
[----:B------:R-:W2:Y:S01]  /*474b0*/  LDC R6, c[0x0][0x278] ;  /* 0x00009e00ff067b82 */ /* 0x000ea20000000800 */
[----:B------:R-:W-:Y:S01]  /*474c0*/  PRMT R22, R245, 0x7632, R22 ;  /* 0x00007632f5167816 */ /* 0x000fe20000000016 */
[----:B---3--:R-:W-:-:S06]  /*474d0*/  IMAD R27, R17, 0x3ec, RZ ;  /* 0x000003ec111b7824 */ /* 0x008fcc00078e02ff */
[----:B------:R-:W3:Y:S01]  /*474e0*/  LDC R14, c[0x0][0x278] ;  /* 0x00009e00ff0e7b82 */ /* 0x000ee20000000800 */
[----:B----4-:R-:W-:Y:S01]  /*474f0*/  IMAD R251, R249, 0x1f4, RZ ;  /* 0x000001f4f9fb7824 */ /* 0x010fe200078e02ff */
[----:B-1----:R-:W-:-:S06]  /*47500*/  IADD3 R12, P6, R21, R2, RZ ;  /* 0x00000002150c7210 */ /* 0x002fcc0007fde0ff */
[----:B------:R-:W1:Y:S01]  /*47510*/  LDC R249, c[0x0][0x278] ;  /* 0x00009e00fff97b82 */ /* 0x000e620000000800 */
[-C--:B------:R-:W-:Y:S02]  /*47520*/  LEA.HI.X.SX32 R9, R15, R3.reuse, 0x1, P4 ;  /* 0x000000030f097211 */ /* 0x080fe400020f0eff */
[----:B------:R-:W-:Y:S02]  /*47530*/  PRMT R16, R244, 0x7632, R16 ;  /* 0x00007632f4107816 */ /* 0x000fe40000000010 */
[----:B------:R-:W-:Y:S01]  /*47540*/  LEA.HI.X.SX32 R13, R7, R3, 0x1, P6 ;  /* 0x00000003070d7211 */ /* 0x000fe200030f0eff */
[----:B------:R-:W-:Y:S02]  /*47550*/  STG.E.U16 desc[UR60][R4.64], R244 ;  /* 0x000000f404007986 */ /* 0x000fe4000c10153c */
[----:B------:R-:W4:Y:S02]  /*47560*/  LDC R20, c[0x0][0x278] ;  /* 0x00009e00ff147b82 */ /* 0x000f240000000800 */
[----:B------:R3:W-:Y:S04]  /*47570*/  STG.E.U16 desc[UR60][R8.64], R16 ;  /* 0x0000001008007986 */ /* 0x0007e8000c10153c */
[----:B------:R3:W-:Y:S01]  /*47580*/  STG.E.U16 desc[UR60][R10.64], R245 ;  /* 0x000000f50a007986 */ /* 0x0007e2000c10153c */
[----:B0-----:R-:W-:Y:S01]  /*47590*/  IMAD R23, R18, 0x3e8, RZ ;  /* 0x000003e812177824 */ /* 0x001fe200078e02ff */
[----:B------:R-:W-:Y:S01]  /*475a0*/  PRMT R24, R246, 0x7632, R24 ;  /* 0x00007632f6187816 */ /* 0x000fe20000000018 */
[----:B--2---:R-:W-:Y:S01]  /*475b0*/  IMAD R25, R6, 0x3ea, RZ ;  /* 0x000003ea06197824 */ /* 0x004fe200078e02ff */
[----:B------:R0:W-:Y:S01]  /*475c0*/  STG.E.U16 desc[UR60][R12.64], R22 ;  /* 0x000000160c007986 */ /* 0x0001e2000c10153c */
[----:B------:R-:W2:Y:S01]  /*475d0*/  LDC R17, c[0x0][0x278] ;  /* 0x00009e00ff117b82 */ /* 0x000ea20000000800 */
[----:B-1----:R-:W-:Y:S01]  /*475e0*/  IMAD R249, R249, 0x1f6, RZ ;  /* 0x000001f6f9f97824 */ /* 0x002fe200078e02ff */
[-C--:B---3--:R-:W-:Y:S01]  /*475f0*/  IADD3 R8, P4, R23, R2.reuse, RZ ;  /* 0x0000000217087210 */ /* 0x088fe20007f9e0ff */
[----:B------:R-:W-:Y:S01]  /*47600*/  IMAD R11, R14, 0x1f5, RZ ;  /* 0x000001f50e0b7824 */ /* 0x000fe200078e02ff */
[----:B------:R-:W-:-:S04]  /*47610*/  IADD3 R10, P5, R25, R2, RZ ;  /* 0x00000002190a7210 */ /* 0x000fc80007fbe0ff */
[----:B------:R-:W1:Y:S01]  /*47620*/  LDC R14, c[0x0][0x278] ;  /* 0x00009e00ff0e7b82 */ /* 0x000e620000000800 */
[----:B------:R-:W3:Y:S01]  /*47630*/  LDS.128 R4, [R0] ;  /* 0x0000000000047984 */ /* 0x000ee20000000c00 */
[----:B0-----:R-:W-:-:S04]  /*47640*/  IADD3 R12, P6, R27, R2, RZ ;  /* 0x000000021b0c7210 */ /* 0x001fc80007fde0ff */
[-C--:B------:R-:W-:Y:S02]  /*47650*/  LEA.HI.X.SX32 R13, R249, R3.reuse, 0x1, P6 ;  /* 0x00000003f90d7211 */ /* 0x080fe400030f0eff */
[----:B------:R-:W0:Y:S01]  /*47660*/  LDC R249, c[0x0][0x278] ;  /* 0x00009e00fff97b82 */ /* 0x000e220000000800 */
[-C--:B------:R-:W-:Y:S01]  /*47670*/  LEA.HI.X.SX32 R9, R251, R3.reuse, 0x1, P4 ;  /* 0x00000003fb097211 */ /* 0x080fe200020f0eff */
[----:B----4-:R-:W-:Y:S01]  /*47680*/  IMAD R27, R20, 0x3f0, RZ ;  /* 0x000003f0141b7824 */ /* 0x010fe200078e02ff */
[----:B------:R-:W-:-:S03]  /*47690*/  LEA.HI.X.SX32 R11, R11, R3, 0x1, P5 ;  /* 0x000000030b0b7211 */ /* 0x000fc600028f0eff */
[----:B------:R-:W-:Y:S02]  /*476a0*/  STG.E.U16 desc[UR60][R8.64], R246 ;  /* 0x000000f608007986 */ /* 0x000fe4000c10153c */
[----:B------:R-:W4:Y:S02]  /*476b0*/  LDC R15, c[0x0][0x278] ;  /* 0x00009e00ff0f7b82 */ /* 0x000f240000000800 */
[----:B------:R2:W-:Y:S02]  /*476c0*/  STG.E.U16 desc[UR60][R10.64], R24 ;  /* 0x000000180a007986 */ /* 0x0005e4000c10153c */
[----:B--2---:R-:W-:-:S04]  /*476d0*/  IMAD R17, R17, 0x3f4, RZ ;  /* 0x000003f411117824 */ /* 0x004fc800078e02ff */
[----:B------:R-:W2:Y:S01]  /*476e0*/  LDC R19, c[0x0][0x278] ;  /* 0x00009e00ff137b82 */ /* 0x000ea20000000800 */
[----:B------:R-:W-:Y:S01]  /*476f0*/  IADD3 R10, P4, R27, R2, RZ ;  /* 0x000000021b0a7210 */ /* 0x000fe20007f9e0ff */
[----:B0-----:R-:W-:-:S06]  /*47700*/  IMAD R251, R249, 0x1f8, RZ ;  /* 0x000001f8f9fb7824 */ /* 0x001fcc00078e02ff */
[----:B------:R-:W0:Y:S01]  /*47710*/  LDC R21, c[0x0][0x278] ;  /* 0x00009e00ff157b82 */ /* 0x000e220000000800 */
[----:B------:R-:W-:Y:S02]  /*47720*/  LEA.HI.X.SX32 R11, R251, R3, 0x1, P4 ;  /* 0x00000003fb0b7211 */ /* 0x000fe400020f0eff */
[----:B------:R-:W3:Y:S05]  /*47730*/  LDL.LU R251, [R1+0xdcc] ;  /* 0x000dcc0001fb7983 */ /* 0x000eea0000300800 */
[----:B------:R-:W2:Y:S01]  /*47740*/  LDC R249, c[0x0][0x278] ;  /* 0x00009e00fff97b82 */ /* 0x000ea20000000800 */
[----:B------:R1:W-:Y:S01]  /*47750*/  STG.E.U16 desc[UR60][R12.64], R247 ;  /* 0x000000f70c007986 */ /* 0x0003e2000c10153c */
[----:B----4-:R-:W-:-:S06]  /*47760*/  IMAD R9, R15, 0x1f7, RZ ;  /* 0x000001f70f097824 */ /* 0x010fcc00078e02ff */
[----:B------:R-:W4:Y:S01]  /*47770*/  LDC R18, c[0x0][0x278] ;  /* 0x00009e00ff127b82 */ /* 0x000f220000000800 */
[----:B-1----:R-:W-:Y:S01]  /*47780*/  IMAD R13, R14, 0x1f9, RZ ;  /* 0x000001f90e0d7824 */ /* 0x002fe200078e02ff */
[----:B------:R-:W-:-:S06]  /*47790*/  IADD3 R14, P6, R17, R2, RZ ;  /* 0x00000002110e7210 */ /* 0x000fcc0007fde0ff */
[----:B------:R-:W1:Y:S01]  /*477a0*/  LDC R22, c[0x0][0x278] ;  /* 0x00009e00ff167b82 */ /* 0x000e620000000800 */
[----:B--2---:R-:W-:-:S07]  /*477b0*/  IMAD R249, R249, 0x1fa, RZ ;  /* 0x000001faf9f97824 */ /* 0x004fce00078e02ff */
[----:B------:R-:W2:Y:S01]  /*477c0*/  LDC R0, c[0x0][0x278] ;  /* 0x00009e00ff007b82 */ /* 0x000ea20000000800 */
[----:B------:R-:W-:Y:S02]  /*477d0*/  LEA.HI.X.SX32 R15, R249, R3, 0x1, P6 ;  /* 0x00000003f90f7211 */ /* 0x000fe400030f0eff */
[----:B------:R-:W2:Y:S01]  /*477e0*/  LDL.LU R249, [R1+0xdd0] ;  /* 0x000dd00001f97983 */ /* 0x000ea20000300800 */
[----:B------:R-:W-:-:S04]  /*477f0*/  IMAD R25, R19, 0x3ee, RZ ;  /* 0x000003ee13197824 */ /* 0x000fc800078e02ff */
[----:B------:R-:W2:Y:S08]  /*47800*/  LDC R23, c[0x0][0x278] ;  /* 0x00009e00ff177b82 */ /* 0x000eb00000000800 */
[----:B------:R-:W2:Y:S08]  /*47810*/  LDC R19, c[0x0][0x278] ;  /* 0x00009e00ff137b82 */ /* 0x000eb00000000800 */
[----:B------:R-:W2:Y:S01]  /*47820*/  LDC R20, c[0x0][0x278] ;  /* 0x00009e00ff147b82 */ /* 0x000ea20000000800 */
[----:B------:R-:W-:Y:S01]  /*47830*/  IADD3 R8, P5, R25, R2, RZ ;  /* 0x0000000219087210 */ /* 0x000fe20007fbe0ff */
[----:B0-----:R-:W-:-:S06]  /*47840*/  IMAD R21, R21, 0x3f2, RZ ;  /* 0x000003f215157824 */ /* 0x001fcc00078e02ff */
[----:B------:R-:W0:Y:S01]  /*47850*/  LDC R16, c[0x0][0x278] ;  /* 0x00009e00ff107b82 */ /* 0x000e220000000800 */
[----:B------:R-:W-:-:S07]  /*47860*/  LEA.HI.X.SX32 R9, R9, R3, 0x1, P5 ;  /* 0x0000000309097211 */ /* 0x000fce00028f0eff */
[----:B------:R-:W0:Y:S01]  /*47870*/  LDC R17, c[0x0][0x278] ;  /* 0x00009e00ff117b82 */ /* 0x000e220000000800 */
[----:B------:R-:W-:Y:S02]  /*47880*/  IADD3 R12, P5, R21, R2, RZ ;  /* 0x00000002150c7210 */ /* 0x000fe40007fbe0ff */
[----:B------:R-:W-:Y:S01]  /*47890*/  PRMT R26, R247, 0x7632, R26 ;  /* 0x00007632f71a7816 */ /* 0x000fe2000000001a */
[----:B----4-:R-:W-:Y:S01]  /*478a0*/  IMAD R21, R18, 0x3f6, RZ ;  /* 0x000003f612157824 */ /* 0x010fe200078e02ff */
[----:B------:R-:W-:Y:S02]  /*478b0*/  LEA.HI.X.SX32 R13, R13, R3, 0x1, P5 ;  /* 0x000000030d0d7211 */ /* 0x000fe400028f0eff */
[----:B---3--:R-:W-:Y:S01]  /*478c0*/  PRMT R24, R4, 0x7632, R24 ;  /* 0x0000763204187816 */ /* 0x008fe20000000018 */
[----:B-1----:R-:W-:Y:S01]  /*478d0*/  IMAD R25, R22, 0x3f8, RZ ;  /* 0x000003f816197824 */ /* 0x002fe200078e02ff */
[----:B------:R1:W-:Y:S01]  /*478e0*/  STG.E.U16 desc[UR60][R8.64], R26 ;  /* 0x0000001a08007986 */ /* 0x0003e2000c10153c */
[----:B--2---:R-:W-:-:S03]  /*478f0*/  IMAD R19, R19, 0x3fa, RZ ;  /* 0x000003fa13137824 */ /* 0x004fc600078e02ff */
[----:B------:R2:W-:Y:S01]  /*47900*/  STG.E.U16 desc[UR60][R10.64], R4 ;  /* 0x000000040a007986 */ /* 0x0005e2000c10153c */
[----:B------:R-:W-:Y:S02]  /*47910*/  IMAD R23, R23, 0x3fc, RZ ;  /* 0x000003fc17177824 */ /* 0x000fe400078e02ff */
[----:B------:R-:W-:Y:S01]  /*47920*/  IMAD R234, R234, 0x1fc, RZ ;  /* 0x000001fceaea7824 */ /* 0x000fe200078e02ff */
[----:B------:R3:W-:Y:S01]  /*47930*/  STG.E.U16 desc[UR60][R12.64], R24 ;  /* 0x000000180c007986 */ /* 0x0007e2000c10153c */
[----:B-1----:R-:W-:-:S03]  /*47940*/  IMAD R9, R0, 0x1fb, RZ ;  /* 0x000001fb00097824 */ /* 0x002fc600078e02ff */
[----:B------:R1:W-:Y:S01]  /*47950*/  STG.E.U16 desc[UR60][R14.64], R5 ;  /* 0x000000050e007986 */ /* 0x0003e2000c10153c */
[-C--:B------:R-:W-:Y:S02]  /*47960*/  IADD3 R8, P5, R21, R2.reuse, RZ ;  /* 0x0000000215087210 */ /* 0x080fe40007fbe0ff */
[-C--:B--2---:R-:W-:Y:S02]  /*47970*/  IADD3 R10, P4, R25, R2.reuse, RZ ;  /* 0x00000002190a7210 */ /* 0x084fe40007f9e0ff */
[-C--:B------:R-:W-:Y:S02]  /*47980*/  LEA.HI.X.SX32 R9, R9, R3.reuse, 0x1, P5 ;  /* 0x0000000309097211 */ /* 0x080fe400028f0eff */
[----:B---3--:R-:W-:Y:S01]  /*47990*/  PRMT R13, R5, 0x7632, R13 ;  /* 0x00007632050d7816 */ /* 0x008fe2000000000d */
[----:B-1----:R-:W-:Y:S01]  /*479a0*/  IMAD R15, R20, 0x3fe, RZ ;  /* 0x000003fe140f7824 */ /* 0x002fe200078e02ff */
[-C--:B------:R-:W-:Y:S01]  /*479b0*/  IADD3 R4, P5, R19, R2.reuse, RZ ;  /* 0x0000000213047210 */ /* 0x080fe20007fbe0ff */
[----:B0-----:R-:W-:Y:S01]  /*479c0*/  IMAD R5, R16, 0x1fd, RZ ;  /* 0x000001fd10057824 */ /* 0x001fe200078e02ff */
[----:B------:R-:W-:Y:S01]  /*479d0*/  IADD3 R12, P6, R23, R2, RZ ;  /* 0x00000002170c7210 */ /* 0x000fe20007fde0ff */
[----:B------:R-:W-:Y:S01]  /*479e0*/  IMAD R236, R236, 0x1fe, RZ ;  /* 0x000001feecec7824 */ /* 0x000fe200078e02ff */
[----:B------:R-:W-:-:S02]  /*479f0*/  LEA.HI.X.SX32 R11, R234, R3, 0x1, P4 ;  /* 0x00000003ea0b7211 */ /* 0x000fc400020f0eff */
[----:B------:R-:W-:Y:S01]  /*47a00*/  IADD3 R2, P4, R15, R2, RZ ;  /* 0x000000020f027210 */ /* 0x000fe20007f9e0ff */
[----:B------:R-:W-:Y:S01]  /*47a10*/  IMAD R15, R17, 0x1ff, RZ ;  /* 0x000001ff110f7824 */ /* 0x000fe200078e02ff */
[----:B------:R0:W-:Y:S01]  /*47a20*/  STG.E.U16 desc[UR60][R8.64], R13 ;  /* 0x0000000d08007986 */ /* 0x0001e2000c10153c */
[-C--:B------:R-:W-:Y:S02]  /*47a30*/  LEA.HI.X.SX32 R5, R5, R3.reuse, 0x1, P5 ;  /* 0x0000000305057211 */ /* 0x080fe400028f0eff */
[----:B------:R-:W-:Y:S02]  /*47a40*/  PRMT R16, R6, 0x7632, R16 ;  /* 0x0000763206107816 */ /* 0x000fe40000000010 */
[----:B------:R-:W-:Y:S01]  /*47a50*/  PRMT R18, R7, 0x7632, R18 ;  /* 0x0000763207127816 */ /* 0x000fe20000000012 */
[----:B------:R1:W-:Y:S01]  /*47a60*/  STG.E.U16 desc[UR60][R10.64], R6 ;  /* 0x000000060a007986 */ /* 0x0003e2000c10153c */
[-C--:B0-----:R-:W-:Y:S02]  /*47a70*/  LEA.HI.X.SX32 R13, R236, R3.reuse, 0x1, P6 ;  /* 0x00000003ec0d7211 */ /* 0x081fe400030f0eff */
[----:B------:R-:W-:Y:S01]  /*47a80*/  LEA.HI.X.SX32 R3, R15, R3, 0x1, P4 ;  /* 0x000000030f037211 */ /* 0x000fe200020f0eff */
[----:B------:R0:W-:Y:S04]  /*47a90*/  STG.E.U16 desc[UR60][R4.64], R16 ;  /* 0x0000001004007986 */ /* 0x0001e8000c10153c */
[----:B------:R2:W-:Y:S04]  /*47aa0*/  STG.E.U16 desc[UR60][R12.64], R7 ;  /* 0x000000070c007986 */ /* 0x0005e8000c10153c */
[----:B------:R3:W-:Y:S01]  /*47ab0*/  STG.E.U16 desc[UR60][R2.64], R18 ;  /* 0x0000001202007986 */ /* 0x0007e2000c10153c */
[----:B------:R-:W-:-:S02]  /*47ac0*/  FSEL R9, R239, -INF , P0 ;  /* 0xff800000ef097808 */ /* 0x000fc40000000000 */
[----:B------:R-:W-:Y:S02]  /*47ad0*/  FSEL R8, R237, -INF , P3 ;  /* 0xff800000ed087808 */ /* 0x000fe40001800000 */
[----:B------:R-:W-:Y:S02]  /*47ae0*/  FSEL R0, R238, -INF , P2 ;  /* 0xff800000ee007808 */ /* 0x000fe40001000000 */
[----:B------:R-:W-:Y:S01]  /*47af0*/  FSEL R14, R240, -INF , P1 ;  /* 0xff800000f00e7808 */ /* 0x000fe20000800000 */
[----:B-1----:R-:W-:Y:S01]  /*47b00*/  FFMA R10, R9, 0.69314718246459960938, R243 ;  /* 0x3f317218090a7823 */ /* 0x002fe200000000f3 */
[----:B------:R-:W-:Y:S01]  /*47b10*/  BAR.SYNC.DEFER_BLOCKING 0x0 ;  /* 0x0000000000007b1d */ /* 0x000fe20000010000 */
[----:B------:R-:W-:Y:S01]  /*47b20*/  FFMA R11, R8, 0.69314718246459960938, R241 ;  /* 0x3f317218080b7823 */ /* 0x000fe200000000f1 */
[----:B0-----:R-:W-:Y:S01]  /*47b30*/  FFMA R4, R0, 0.69314718246459960938, R242 ;  /* 0x3f31721800047823 */ /* 0x001fe200000000f2 */
[----:B------:R-:W-:-:S05]  /*47b40*/  FFMA R5, R14, 0.69314718246459960938, R248 ;  /* 0x3f3172180e057823 */ /* 0x000fca00000000f8 */
[----:B------:R-:W0:Y:S08]  /*47b50*/  LDC R0, c[0x0][0x27c] ;  /* 0x00009f00ff007b82 */ /* 0x000e300000000800 */
[----:B--2---:R-:W1:Y:S01]  /*47b60*/  LDC.64 R12, c[0x0][0x230] ;  /* 0x00008c00ff0c7b82 */ /* 0x004e620000000a00 */
[C---:B------:R-:W-:Y:S01]  /*47b70*/  SHF.L.U32 R6, R252.reuse, 0x2, RZ ;  /* 0x00000002fc067819 */ /* 0x040fe200000006ff */
[----:B---3--:R-:W-:-:S04]  /*47b80*/  IMAD.HI R3, R252, 0x4, RZ ;  /* 0x00000004fc037827 */ /* 0x008fc800078e02ff */
[----:B0-----:R-:W-:-:S05]  /*47b90*/  IMAD R0, R250, R0, RZ ;  /* 0x00000000fa007224 */ /* 0x001fca00078e02ff */
[C---:B------:R-:W-:Y:S01]  /*47ba0*/  SHF.L.U32 R7, R0.reuse, 0x2, RZ ;  /* 0x0000000200077819 */ /* 0x040fe200000006ff */
[----:B------:R-:W-:-:S03]  /*47bb0*/  IMAD.HI R0, R0, 0x4, RZ ;  /* 0x0000000400007827 */ /* 0x000fc600078e02ff */
[----:B-1----:R-:W-:-:S04]  /*47bc0*/  IADD3 R2, P0, P1, R6, R12, R7 ;  /* 0x0000000c06027210 */ /* 0x002fc8000791e007 */
[----:B------:R-:W-:Y:S01]  /*47bd0*/  IADD3.X R3, R3, R13, R0, P0, P1 ;  /* 0x0000000d03037210 */ /* 0x000fe200007e2400 */
[----:B------:R-:W-:Y:S04]  /*47be0*/  STS.64 [R251], R10 ;  /* 0x0000000afb007388 */ /* 0x000fe80000000a00 */
[----:B------:R-:W-:Y:S01]  /*47bf0*/  STS.64 [R251+0x100], R4 ;  /* 0x00010004fb007388 */ /* 0x000fe20000000a00 */
[----:B------:R-:W-:Y:S06]  /*47c00*/  BAR.SYNC.DEFER_BLOCKING 0x0 ;  /* 0x0000000000007b1d */ /* 0x000fec0000010000 */
[----:B------:R-:W0:Y:S04]  /*47c10*/  LDS R9, [R249] ;  /* 0x00000000f9097984 */ /* 0x000e280000000800 */
[----:B0-----:R-:W-:Y:S01]  /*47c20*/  STG.E desc[UR60][R2.64], R9 ;  /* 0x0000000902007986 */ /* 0x001fe2000c10193c */
[----:B------:R-:W-:Y:S05]  /*47c30*/  EXIT ;  /* 0x000000000000794d */ /* 0x000fea0003800000 */
.L_x_2:
[----:B------:R-:W-:-:S00]  /*47c40*/  BRA `(.L_x_2) ;  /* 0xfffffffc00fc7947 */ /* 0x000fc0000383ffff */
[----:B------:R-:W-:-:S00]  /*47c50*/  NOP ;  /* 0x0000000000007918 */ /* 0x000fc00000000000 */
        /* <DEDUP_REMOVED lines=10> */
.L_x_3:


//--------------------- .nv.global.init           --------------------------
	.section	.nv.global.init,"aw",@progbits
.nv.global.init:
	.type		_$_str,@object
	.size		_$_str,(.L_0 - _$_str)
_$_str:
        /*0000*/ 	.byte	0x5f, 0x5f, 0x43, 0x55, 0x44, 0x41, 0x5f, 0x46, 0x54, 0x5a, 0x00
.L_0:


//--------------------- .nv.shared.attn_fwd       --------------------------
	.section	.nv.shared.attn_fwd,"aw",@nobits
	.sectionflags	@""
	.align	16
	.zero		1024


//--------------------- .nv.shared.reserved.0     --------------------------
	.section	.nv.shared.reserved.0,"aw",@nobits
	.weak		__nv_reservedSMEM_offset_0_alias
	.size		__nv_reservedSMEM_offset_0_alias, 0, 0
	.other		__nv_reservedSMEM_offset_0_alias,@"STO_CUDA_RESERVED_SHARED STV_DEFAULT"
__nv_reservedSMEM_offset_0_alias:
	.zero		0


//--------------------- .nv.constant0.attn_fwd    --------------------------
	.section	.nv.constant0.attn_fwd,"a",@progbits
	.sectionflags	@""
	.align	4
.nv.constant0.attn_fwd:
	.zero		664


//--------------------- SYMBOLS --------------------------

	.type		.nv.reservedSmem.offset0,@object
	.size		.nv.reservedSmem.offset0,0x4
